	.target	sm_100a

	.elftype	@"ET_EXEC"


//--------------------- .note.nv.tkinfo           --------------------------
	.section	.note.nv.tkinfo,"",@"SHT_NOTE"
	.sectionflags	@"SHF_NOTE_NV_TKINFO"
	.tkinfo
        /*0018*/ 	.word	0x00000002
        /*0030*/ 	.string	""
        /*0030*/ 	.string	"ptxas"
        /*0030*/ 	.string	"Cuda compilation tools, release 13.0, V13.0.88"
        /*0030*/ 	.string	"Build cuda_13.0.r13.0/compiler.36424714_0"
        /*0030*/ 	.string	"-arch sm_100a -m 64 "



//--------------------- .note.nv.cuinfo           --------------------------
	.section	.note.nv.cuinfo,"",@"SHT_NOTE"
	.sectionflags	@"SHF_NOTE_NV_CUINFO"
        /*0018*/ 	.short	0x0002
        /*001a*/ 	.short	0x0064
        /*001c*/ 	.short	0x0082
	.zero		2


//--------------------- .nv.info                  --------------------------
	.section	.nv.info,"",@"SHT_CUDA_INFO"
	.align	4


	//----- nvinfo : EIATTR_REGCOUNT
	.align		4
        /*0000*/ 	.byte	0x04, 0x2f
        /*0002*/ 	.short	(.L_12 - .L_11)
	.align		4
.L_11:
        /*0004*/ 	.word	index@(_ZN7cutlass13device_kernelIN5flash19enable_sm80_to_sm89INS1_16FlashAttnFwdSm80INS1_25CollectiveMainloopFwdSm80ILi8ELi1ELb0EN4cute5tupleIJNS5_1CILi128EEENS7_ILi48EEENS7_ILi256EEEEEELi256ENS_10bfloat16_tEfNS_4arch4Sm80ELb1ELb0ELb0ELb1ELb0ELb1ELb1ELb1EEENS1_21CollectiveEpilogueFwdINS6_IJS8_SA_S9_EEENS6_IJNS7_ILi1EEESI_SI_EEESC_SE_Li256ELb1ELb1ELb1ELb0EEENS1_36VarlenDynamicPersistentTileSchedulerILi128ELi48ELi256ELi256ELb1ELb1ELb0ELb1ELb1ELb1EEEEEEEEEvNT_6ParamsE)
        /*0008*/ 	.word	0x00000004


	//----- nvinfo : EIATTR_FRAME_SIZE
	.align		4
.L_12:
        /*000c*/ 	.byte	0x04, 0x11
        /*000e*/ 	.short	(.L_14 - .L_13)
	.align		4
.L_13:
        /*0010*/ 	.word	index@(_ZN7cutlass13device_kernelIN5flash19enable_sm80_to_sm89INS1_16FlashAttnFwdSm80INS1_25CollectiveMainloopFwdSm80ILi8ELi1ELb0EN4cute5tupleIJNS5_1CILi128EEENS7_ILi48EEENS7_ILi256EEEEEELi256ENS_10bfloat16_tEfNS_4arch4Sm80ELb1ELb0ELb0ELb1ELb0ELb1ELb1ELb1EEENS1_21CollectiveEpilogueFwdINS6_IJS8_SA_S9_EEENS6_IJNS7_ILi1EEESI_SI_EEESC_SE_Li256ELb1ELb1ELb1ELb0EEENS1_36VarlenDynamicPersistentTileSchedulerILi128ELi48ELi256ELi256ELb1ELb1ELb0ELb1ELb1ELb1EEEEEEEEEvNT_6ParamsE)
        /*0014*/ 	.word	0x00000000


	//----- nvinfo : EIATTR_REGCOUNT
	.align		4
.L_14:
        /*0018*/ 	.byte	0x04, 0x2f
        /*001a*/ 	.short	(.L_16 - .L_15)
	.align		4
.L_15:
        /*001c*/ 	.word	index@(_ZN7cutlass13device_kernelIN5flash19enable_sm80_to_sm89INS1_16FlashAttnFwdSm80INS1_25CollectiveMainloopFwdSm80ILi8ELi1ELb0EN4cute5tupleIJNS5_1CILi128EEENS7_ILi64EEENS7_ILi256EEEEEELi256ENS_10bfloat16_tEfNS_4arch4Sm80ELb1ELb0ELb0ELb1ELb0ELb0ELb1ELb1EEENS1_21CollectiveEpilogueFwdINS6_IJS8_SA_S9_EEENS6_IJNS7_ILi1EEESI_SI_EEESC_SE_Li256ELb1ELb1ELb1ELb0EEENS1_36VarlenDynamicPersistentTileSchedulerILi128ELi64ELi256ELi256ELb1ELb1ELb0ELb1ELb1ELb1EEEEEEEEEvNT_6ParamsE)
        /*0020*/ 	.word	0x00000004


	//----- nvinfo : EIATTR_FRAME_SIZE
	.align		4
.L_16:
        /*0024*/ 	.byte	0x04, 0x11
        /*0026*/ 	.short	(.L_18 - .L_17)
	.align		4
.L_17:
        /*0028*/ 	.word	index@(_ZN7cutlass13device_kernelIN5flash19enable_sm80_to_sm89INS1_16FlashAttnFwdSm80INS1_25CollectiveMainloopFwdSm80ILi8ELi1ELb0EN4cute5tupleIJNS5_1CILi128EEENS7_ILi64EEENS7_ILi256EEEEEELi256ENS_10bfloat16_tEfNS_4arch4Sm80ELb1ELb0ELb0ELb1ELb0ELb0ELb1ELb1EEENS1_21CollectiveEpilogueFwdINS6_IJS8_SA_S9_EEENS6_IJNS7_ILi1EEESI_SI_EEESC_SE_Li256ELb1ELb1ELb1ELb0EEENS1_36VarlenDynamicPersistentTileSchedulerILi128ELi64ELi256ELi256ELb1ELb1ELb0ELb1ELb1ELb1EEEEEEEEEvNT_6ParamsE)
        /*002c*/ 	.word	0x00000000


	//----- nvinfo : EIATTR_REGCOUNT
	.align		4
.L_18:
        /*0030*/ 	.byte	0x04, 0x2f
        /*0032*/ 	.short	(.L_20 - .L_19)
	.align		4
.L_19:
        /*0034*/ 	.word	index@(_ZN7cutlass13device_kernelIN5flash19enable_sm80_to_sm89INS1_16FlashAttnFwdSm80INS1_25CollectiveMainloopFwdSm80ILi8ELi1ELb0EN4cute5tupleIJNS5_1CILi128EEENS7_ILi96EEENS7_ILi256EEEEEELi256ENS_10bfloat16_tEfNS_4arch4Sm80ELb1ELb0ELb0ELb0ELb0ELb0ELb1ELb1EEENS1_21CollectiveEpilogueFwdINS6_IJS8_SA_S9_EEENS6_IJNS7_ILi1EEESI_SI_EEESC_SE_Li256ELb0ELb1ELb1ELb0EEENS1_30DynamicPersistentTileSchedulerILi256ELi256ELb1ELb1ELb0EEEEEEEEEvNT_6ParamsE)
        /*0038*/ 	.word	0x00000004


	//----- nvinfo : EIATTR_FRAME_SIZE
	.align		4
.L_20:
        /*003c*/ 	.byte	0x04, 0x11
        /*003e*/ 	.short	(.L_22 - .L_21)
	.align		4
.L_21:
        /*0040*/ 	.word	index@(_ZN7cutlass13device_kernelIN5flash19enable_sm80_to_sm89INS1_16FlashAttnFwdSm80INS1_25CollectiveMainloopFwdSm80ILi8ELi1ELb0EN4cute5tupleIJNS5_1CILi128EEENS7_ILi96EEENS7_ILi256EEEEEELi256ENS_10bfloat16_tEfNS_4arch4Sm80ELb1ELb0ELb0ELb0ELb0ELb0ELb1ELb1EEENS1_21CollectiveEpilogueFwdINS6_IJS8_SA_S9_EEENS6_IJNS7_ILi1EEESI_SI_EEESC_SE_Li256ELb0ELb1ELb1ELb0EEENS1_30DynamicPersistentTileSchedulerILi256ELi256ELb1ELb1ELb0EEEEEEEEEvNT_6ParamsE)
        /*0044*/ 	.word	0x00000000


	//----- nvinfo : EIATTR_REGCOUNT
	.align		4
.L_22:
        /*0048*/ 	.byte	0x04, 0x2f
        /*004a*/ 	.short	(.L_24 - .L_23)
	.align		4
.L_23:
        /*004c*/ 	.word	index@(_ZN7cutlass13device_kernelIN5flash19enable_sm80_to_sm89INS1_16FlashAttnFwdSm80INS1_25CollectiveMainloopFwdSm80ILi8ELi1ELb0EN4cute5tupleIJNS5_1CILi128EEENS7_ILi48EEENS7_ILi256EEEEEELi256ENS_10bfloat16_tEfNS_4arch4Sm80ELb0ELb1ELb0ELb1ELb0ELb1ELb1ELb1EEENS1_21CollectiveEpilogueFwdINS6_IJS8_SA_S9_EEENS6_IJNS7_ILi1EEESI_SI_EEESC_SE_Li256ELb1ELb1ELb1ELb0EEENS1_36VarlenDynamicPersistentTileSchedulerILi128ELi48ELi256ELi256ELb1ELb1ELb0ELb1ELb0ELb1EEEEEEEEEvNT_6ParamsE)
        /*0050*/ 	.word	0x00000004


	//----- nvinfo : EIATTR_FRAME_SIZE
	.align		4
.L_24:
        /*0054*/ 	.byte	0x04, 0x11
        /*0056*/ 	.short	(.L_26 - .L_25)
	.align		4
.L_25:
        /*0058*/ 	.word	index@(_ZN7cutlass13device_kernelIN5flash19enable_sm80_to_sm89INS1_16FlashAttnFwdSm80INS1_25CollectiveMainloopFwdSm80ILi8ELi1ELb0EN4cute5tupleIJNS5_1CILi128EEENS7_ILi48EEENS7_ILi256EEEEEELi256ENS_10bfloat16_tEfNS_4arch4Sm80ELb0ELb1ELb0ELb1ELb0ELb1ELb1ELb1EEENS1_21CollectiveEpilogueFwdINS6_IJS8_SA_S9_EEENS6_IJNS7_ILi1EEESI_SI_EEESC_SE_Li256ELb1ELb1ELb1ELb0EEENS1_36VarlenDynamicPersistentTileSchedulerILi128ELi48ELi256ELi256ELb1ELb1ELb0ELb1ELb0ELb1EEEEEEEEEvNT_6ParamsE)
        /*005c*/ 	.word	0x00000000


	//----- nvinfo : EIATTR_REGCOUNT
	.align		4
.L_26:
        /*0060*/ 	.byte	0x04, 0x2f
        /*0062*/ 	.short	(.L_28 - .L_27)
	.align		4
.L_27:
        /*0064*/ 	.word	index@(_ZN7cutlass13device_kernelIN5flash19enable_sm80_to_sm89INS1_16FlashAttnFwdSm80INS1_25CollectiveMainloopFwdSm80ILi8ELi1ELb0EN4cute5tupleIJNS5_1CILi128EEENS7_ILi64EEENS7_ILi256EEEEEELi256ENS_10bfloat16_tEfNS_4arch4Sm80ELb0ELb1ELb0ELb1ELb0ELb0ELb1ELb1EEENS1_21CollectiveEpilogueFwdINS6_IJS8_SA_S9_EEENS6_IJNS7_ILi1EEESI_SI_EEESC_SE_Li256ELb1ELb1ELb1ELb0EEENS1_36VarlenDynamicPersistentTileSchedulerILi128ELi64ELi256ELi256ELb1ELb1ELb0ELb1ELb0ELb1EEEEEEEEEvNT_6ParamsE)
        /*0068*/ 	.word	0x00000004


	//----- nvinfo : EIATTR_FRAME_SIZE
	.align		4
.L_28:
        /*006c*/ 	.byte	0x04, 0x11
        /*006e*/ 	.short	(.L_30 - .L_29)
	.align		4
.L_29:
        /*0070*/ 	.word	index@(_ZN7cutlass13device_kernelIN5flash19enable_sm80_to_sm89INS1_16FlashAttnFwdSm80INS1_25CollectiveMainloopFwdSm80ILi8ELi1ELb0EN4cute5tupleIJNS5_1CILi128EEENS7_ILi64EEENS7_ILi256EEEEEELi256ENS_10bfloat16_tEfNS_4arch4Sm80ELb0ELb1ELb0ELb1ELb0ELb0ELb1ELb1EEENS1_21CollectiveEpilogueFwdINS6_IJS8_SA_S9_EEENS6_IJNS7_ILi1EEESI_SI_EEESC_SE_Li256ELb1ELb1ELb1ELb0EEENS1_36VarlenDynamicPersistentTileSchedulerILi128ELi64ELi256ELi256ELb1ELb1ELb0ELb1ELb0ELb1EEEEEEEEEvNT_6ParamsE)
        /*0074*/ 	.word	0x00000000


	//----- nvinfo : EIATTR_REGCOUNT
	.align		4
.L_30:
        /*0078*/ 	.byte	0x04, 0x2f
        /*007a*/ 	.short	(.L_32 - .L_31)
	.align		4
.L_31:
        /*007c*/ 	.word	index@(_ZN7cutlass13device_kernelIN5flash19enable_sm80_to_sm89INS1_16FlashAttnFwdSm80INS1_25CollectiveMainloopFwdSm80ILi8ELi1ELb0EN4cute5tupleIJNS5_1CILi128EEENS7_ILi64EEENS7_ILi256EEEEEELi256ENS_10bfloat16_tEfNS_4arch4Sm80ELb0ELb1ELb0ELb0ELb0ELb0ELb1ELb1EEENS1_21CollectiveEpilogueFwdINS6_IJS8_SA_S9_EEENS6_IJNS7_ILi1EEESI_SI_EEESC_SE_Li256ELb0ELb1ELb1ELb0EEENS1_19SingleTileSchedulerILb0ELb1ELb1ELi128EEEEEEEEEvNT_6ParamsE)
        /*0080*/ 	.word	0x00000004


	//----- nvinfo : EIATTR_FRAME_SIZE
	.align		4
.L_32:
        /*0084*/ 	.byte	0x04, 0x11
        /*0086*/ 	.short	(.L_34 - .L_33)
	.align		4
.L_33:
        /*0088*/ 	.word	index@(_ZN7cutlass13device_kernelIN5flash19enable_sm80_to_sm89INS1_16FlashAttnFwdSm80INS1_25CollectiveMainloopFwdSm80ILi8ELi1ELb0EN4cute5tupleIJNS5_1CILi128EEENS7_ILi64EEENS7_ILi256EEEEEELi256ENS_10bfloat16_tEfNS_4arch4Sm80ELb0ELb1ELb0ELb0ELb0ELb0ELb1ELb1EEENS1_21CollectiveEpilogueFwdINS6_IJS8_SA_S9_EEENS6_IJNS7_ILi1EEESI_SI_EEESC_SE_Li256ELb0ELb1ELb1ELb0EEENS1_19SingleTileSchedulerILb0ELb1ELb1ELi128EEEEEEEEEvNT_6ParamsE)
        /*008c*/ 	.word	0x00000000


	//----- nvinfo : EIATTR_REGCOUNT
	.align		4
.L_34:
        /*0090*/ 	.byte	0x04, 0x2f
        /*0092*/ 	.short	(.L_36 - .L_35)
	.align		4
.L_35:
        /*0094*/ 	.word	index@(_ZN7cutlass13device_kernelIN5flash19enable_sm80_to_sm89INS1_16FlashAttnFwdSm80INS1_25CollectiveMainloopFwdSm80ILi8ELi1ELb0EN4cute5tupleIJNS5_1CILi128EEENS7_ILi48EEENS7_ILi256EEEEEELi256ENS_10bfloat16_tEfNS_4arch4Sm80ELb0ELb0ELb0ELb1ELb0ELb1ELb1ELb1EEENS1_21CollectiveEpilogueFwdINS6_IJS8_SA_S9_EEENS6_IJNS7_ILi1EEESI_SI_EEESC_SE_Li256ELb1ELb1ELb1ELb0EEENS1_36VarlenDynamicPersistentTileSchedulerILi128ELi48ELi256ELi256ELb1ELb1ELb0ELb0ELb1ELb1EEEEEEEEEvNT_6ParamsE)
        /*0098*/ 	.word	0x00000004


	//----- nvinfo : EIATTR_FRAME_SIZE
	.align		4
.L_36:
        /*009c*/ 	.byte	0x04, 0x11
        /*009e*/ 	.short	(.L_38 - .L_37)
	.align		4
.L_37:
        /*00a0*/ 	.word	index@(_ZN7cutlass13device_kernelIN5flash19enable_sm80_to_sm89INS1_16FlashAttnFwdSm80INS1_25CollectiveMainloopFwdSm80ILi8ELi1ELb0EN4cute5tupleIJNS5_1CILi128EEENS7_ILi48EEENS7_ILi256EEEEEELi256ENS_10bfloat16_tEfNS_4arch4Sm80ELb0ELb0ELb0ELb1ELb0ELb1ELb1ELb1EEENS1_21CollectiveEpilogueFwdINS6_IJS8_SA_S9_EEENS6_IJNS7_ILi1EEESI_SI_EEESC_SE_Li256ELb1ELb1ELb1ELb0EEENS1_36VarlenDynamicPersistentTileSchedulerILi128ELi48ELi256ELi256ELb1ELb1ELb0ELb0ELb1ELb1EEEEEEEEEvNT_6ParamsE)
        /*00a4*/ 	.word	0x00000000


	//----- nvinfo : EIATTR_REGCOUNT
	.align		4
.L_38:
        /*00a8*/ 	.byte	0x04, 0x2f
        /*00aa*/ 	.short	(.L_40 - .L_39)
	.align		4
.L_39:
        /*00ac*/ 	.word	index@(_ZN7cutlass13device_kernelIN5flash19enable_sm80_to_sm89INS1_16FlashAttnFwdSm80INS1_25CollectiveMainloopFwdSm80ILi8ELi1ELb0EN4cute5tupleIJNS5_1CILi128EEENS7_ILi64EEENS7_ILi256EEEEEELi256ENS_10bfloat16_tEfNS_4arch4Sm80ELb0ELb0ELb0ELb1ELb0ELb0ELb1ELb1EEENS1_21CollectiveEpilogueFwdINS6_IJS8_SA_S9_EEENS6_IJNS7_ILi1EEESI_SI_EEESC_SE_Li256ELb1ELb1ELb1ELb0EEENS1_36VarlenDynamicPersistentTileSchedulerILi128ELi64ELi256ELi256ELb1ELb1ELb0ELb0ELb1ELb1EEEEEEEEEvNT_6ParamsE)
        /*00b0*/ 	.word	0x00000004


	//----- nvinfo : EIATTR_FRAME_SIZE
	.align		4
.L_40:
        /*00b4*/ 	.byte	0x04, 0x11
        /*00b6*/ 	.short	(.L_42 - .L_41)
	.align		4
.L_41:
        /*00b8*/ 	.word	index@(_ZN7cutlass13device_kernelIN5flash19enable_sm80_to_sm89INS1_16FlashAttnFwdSm80INS1_25CollectiveMainloopFwdSm80ILi8ELi1ELb0EN4cute5tupleIJNS5_1CILi128EEENS7_ILi64EEENS7_ILi256EEEEEELi256ENS_10bfloat16_tEfNS_4arch4Sm80ELb0ELb0ELb0ELb1ELb0ELb0ELb1ELb1EEENS1_21CollectiveEpilogueFwdINS6_IJS8_SA_S9_EEENS6_IJNS7_ILi1EEESI_SI_EEESC_SE_Li256ELb1ELb1ELb1ELb0EEENS1_36VarlenDynamicPersistentTileSchedulerILi128ELi64ELi256ELi256ELb1ELb1ELb0ELb0ELb1ELb1EEEEEEEEEvNT_6ParamsE)
        /*00bc*/ 	.word	0x00000000


	//----- nvinfo : EIATTR_REGCOUNT
	.align		4
.L_42:
        /*00c0*/ 	.byte	0x04, 0x2f
        /*00c2*/ 	.short	(.L_44 - .L_43)
	.align		4
.L_43:
        /*00c4*/ 	.word	index@(_ZN7cutlass13device_kernelIN5flash19enable_sm80_to_sm89INS1_16FlashAttnFwdSm80INS1_25CollectiveMainloopFwdSm80ILi8ELi1ELb0EN4cute5tupleIJNS5_1CILi128EEENS7_ILi96EEENS7_ILi256EEEEEELi256ENS_10bfloat16_tEfNS_4arch4Sm80ELb0ELb0ELb0ELb0ELb0ELb0ELb1ELb1EEENS1_21CollectiveEpilogueFwdINS6_IJS8_SA_S9_EEENS6_IJNS7_ILi1EEESI_SI_EEESC_SE_Li256ELb0ELb1ELb1ELb0EEENS1_19SingleTileSchedulerILb0ELb1ELb1ELi128EEEEEEEEEvNT_6ParamsE)
        /*00c8*/ 	.word	0x00000004


	//----- nvinfo : EIATTR_FRAME_SIZE
	.align		4
.L_44:
        /*00cc*/ 	.byte	0x04, 0x11
        /*00ce*/ 	.short	(.L_46 - .L_45)
	.align		4
.L_45:
        /*00d0*/ 	.word	index@(_ZN7cutlass13device_kernelIN5flash19enable_sm80_to_sm89INS1_16FlashAttnFwdSm80INS1_25CollectiveMainloopFwdSm80ILi8ELi1ELb0EN4cute5tupleIJNS5_1CILi128EEENS7_ILi96EEENS7_ILi256EEEEEELi256ENS_10bfloat16_tEfNS_4arch4Sm80ELb0ELb0ELb0ELb0ELb0ELb0ELb1ELb1EEENS1_21CollectiveEpilogueFwdINS6_IJS8_SA_S9_EEENS6_IJNS7_ILi1EEESI_SI_EEESC_SE_Li256ELb0ELb1ELb1ELb0EEENS1_19SingleTileSchedulerILb0ELb1ELb1ELi128EEEEEEEEEvNT_6ParamsE)
        /*00d4*/ 	.word	0x00000000


	//----- nvinfo : EIATTR_REGCOUNT
	.align		4
.L_46:
        /*00d8*/ 	.byte	0x04, 0x2f
        /*00da*/ 	.short	(.L_48 - .L_47)
	.align		4
.L_47:
        /*00dc*/ 	.word	index@(_ZN7cutlass13device_kernelIN5flash19enable_sm80_to_sm89INS1_16FlashAttnFwdSm80INS1_25CollectiveMainloopFwdSm80ILi8ELi1ELb0EN4cute5tupleIJNS5_1CILi128EEENS7_ILi32EEENS7_ILi256EEEEEELi256ENS_10bfloat16_tEfNS_4arch4Sm80ELb1ELb0ELb0ELb1ELb0ELb1ELb1ELb1EEENS1_21CollectiveEpilogueFwdINS6_IJS8_SA_S9_EEENS6_IJNS7_ILi1EEESI_SI_EEESC_SE_Li256ELb1ELb1ELb1ELb0EEENS1_36VarlenDynamicPersistentTileSchedulerILi128ELi32ELi256ELi256ELb1ELb1ELb0ELb1ELb1ELb1EEEEEEEEEvNT_6ParamsE)
        /*00e0*/ 	.word	0x00000004


	//----- nvinfo : EIATTR_FRAME_SIZE
	.align		4
.L_48:
        /*00e4*/ 	.byte	0x04, 0x11
        /*00e6*/ 	.short	(.L_50 - .L_49)
	.align		4
.L_49:
        /*00e8*/ 	.word	index@(_ZN7cutlass13device_kernelIN5flash19enable_sm80_to_sm89INS1_16FlashAttnFwdSm80INS1_25CollectiveMainloopFwdSm80ILi8ELi1ELb0EN4cute5tupleIJNS5_1CILi128EEENS7_ILi32EEENS7_ILi256EEEEEELi256ENS_10bfloat16_tEfNS_4arch4Sm80ELb1ELb0ELb0ELb1ELb0ELb1ELb1ELb1EEENS1_21CollectiveEpilogueFwdINS6_IJS8_SA_S9_EEENS6_IJNS7_ILi1EEESI_SI_EEESC_SE_Li256ELb1ELb1ELb1ELb0EEENS1_36VarlenDynamicPersistentTileSchedulerILi128ELi32ELi256ELi256ELb1ELb1ELb0ELb1ELb1ELb1EEEEEEEEEvNT_6ParamsE)
        /*00ec*/ 	.word	0x00000000


	//----- nvinfo : EIATTR_REGCOUNT
	.align		4
.L_50:
        /*00f0*/ 	.byte	0x04, 0x2f
        /*00f2*/ 	.short	(.L_52 - .L_51)
	.align		4
.L_51:
        /*00f4*/ 	.word	index@(_ZN7cutlass13device_kernelIN5flash19enable_sm80_to_sm89INS1_16FlashAttnFwdSm80INS1_25CollectiveMainloopFwdSm80ILi8ELi1ELb1EN4cute5tupleIJNS5_1CILi128EEENS7_ILi48EEENS7_ILi256EEEEEELi256ENS_10bfloat16_tEfNS_4arch4Sm80ELb1ELb0ELb0ELb1ELb0ELb0ELb1ELb1EEENS1_21CollectiveEpilogueFwdINS6_IJS8_SA_S9_EEENS6_IJNS7_ILi1EEESI_SI_EEESC_SE_Li256ELb1ELb1ELb1ELb0EEENS1_36VarlenDynamicPersistentTileSchedulerILi128ELi48ELi256ELi256ELb1ELb1ELb0ELb1ELb1ELb1EEEEEEEEEvNT_6ParamsE)
        /*00f8*/ 	.word	0x00000004


	//----- nvinfo : EIATTR_FRAME_SIZE
	.align		4
.L_52:
        /*00fc*/ 	.byte	0x04, 0x11
        /*00fe*/ 	.short	(.L_54 - .L_53)
	.align		4
.L_53:
        /*0100*/ 	.word	index@(_ZN7cutlass13device_kernelIN5flash19enable_sm80_to_sm89INS1_16FlashAttnFwdSm80INS1_25CollectiveMainloopFwdSm80ILi8ELi1ELb1EN4cute5tupleIJNS5_1CILi128EEENS7_ILi48EEENS7_ILi256EEEEEELi256ENS_10bfloat16_tEfNS_4arch4Sm80ELb1ELb0ELb0ELb1ELb0ELb0ELb1ELb1EEENS1_21CollectiveEpilogueFwdINS6_IJS8_SA_S9_EEENS6_IJNS7_ILi1EEESI_SI_EEESC_SE_Li256ELb1ELb1ELb1ELb0EEENS1_36VarlenDynamicPersistentTileSchedulerILi128ELi48ELi256ELi256ELb1ELb1ELb0ELb1ELb1ELb1EEEEEEEEEvNT_6ParamsE)
        /*0104*/ 	.word	0x00000000


	//----- nvinfo : EIATTR_REGCOUNT
	.align		4
.L_54:
        /*0108*/ 	.byte	0x04, 0x2f
        /*010a*/ 	.short	(.L_56 - .L_55)
	.align		4
.L_55:
        /*010c*/ 	.word	index@(_ZN7cutlass13device_kernelIN5flash19enable_sm80_to_sm89INS1_16FlashAttnFwdSm80INS1_25CollectiveMainloopFwdSm80ILi8ELi1ELb1EN4cute5tupleIJNS5_1CILi128EEENS7_ILi64EEENS7_ILi256EEEEEELi256ENS_10bfloat16_tEfNS_4arch4Sm80ELb1ELb0ELb0ELb0ELb0ELb0ELb1ELb1EEENS1_21CollectiveEpilogueFwdINS6_IJS8_SA_S9_EEENS6_IJNS7_ILi1EEESI_SI_EEESC_SE_Li256ELb0ELb1ELb1ELb0EEENS1_30DynamicPersistentTileSchedulerILi256ELi256ELb1ELb1ELb0EEEEEEEEEvNT_6ParamsE)
        /*0110*/ 	.word	0x00000004


	//----- nvinfo : EIATTR_FRAME_SIZE
	.align		4
.L_56:
        /*0114*/ 	.byte	0x04, 0x11
        /*0116*/ 	.short	(.L_58 - .L_57)
	.align		4
.L_57:
        /*0118*/ 	.word	index@(_ZN7cutlass13device_kernelIN5flash19enable_sm80_to_sm89INS1_16FlashAttnFwdSm80INS1_25CollectiveMainloopFwdSm80ILi8ELi1ELb1EN4cute5tupleIJNS5_1CILi128EEENS7_ILi64EEENS7_ILi256EEEEEELi256ENS_10bfloat16_tEfNS_4arch4Sm80ELb1ELb0ELb0ELb0ELb0ELb0ELb1ELb1EEENS1_21CollectiveEpilogueFwdINS6_IJS8_SA_S9_EEENS6_IJNS7_ILi1EEESI_SI_EEESC_SE_Li256ELb0ELb1ELb1ELb0EEENS1_30DynamicPersistentTileSchedulerILi256ELi256ELb1ELb1ELb0EEEEEEEEEvNT_6ParamsE)
        /*011c*/ 	.word	0x00000000


	//----- nvinfo : EIATTR_REGCOUNT
	.align		4
.L_58:
        /*0120*/ 	.byte	0x04, 0x2f
        /*0122*/ 	.short	(.L_60 - .L_59)
	.align		4
.L_59:
        /*0124*/ 	.word	index@(_ZN7cutlass13device_kernelIN5flash19enable_sm80_to_sm89INS1_16FlashAttnFwdSm80INS1_25CollectiveMainloopFwdSm80ILi8ELi1ELb0EN4cute5tupleIJNS5_1CILi128EEENS7_ILi32EEENS7_ILi256EEEEEELi256ENS_10bfloat16_tEfNS_4arch4Sm80ELb0ELb1ELb0ELb1ELb0ELb1ELb1ELb1EEENS1_21CollectiveEpilogueFwdINS6_IJS8_SA_S9_EEENS6_IJNS7_ILi1EEESI_SI_EEESC_SE_Li256ELb1ELb1ELb1ELb0EEENS1_36VarlenDynamicPersistentTileSchedulerILi128ELi32ELi256ELi256ELb1ELb1ELb0ELb1ELb0ELb1EEEEEEEEEvNT_6ParamsE)
        /*0128*/ 	.word	0x00000004


	//----- nvinfo : EIATTR_FRAME_SIZE
	.align		4
.L_60:
        /*012c*/ 	.byte	0x04, 0x11
        /*012e*/ 	.short	(.L_62 - .L_61)
	.align		4
.L_61:
        /*0130*/ 	.word	index@(_ZN7cutlass13device_kernelIN5flash19enable_sm80_to_sm89INS1_16FlashAttnFwdSm80INS1_25CollectiveMainloopFwdSm80ILi8ELi1ELb0EN4cute5tupleIJNS5_1CILi128EEENS7_ILi32EEENS7_ILi256EEEEEELi256ENS_10bfloat16_tEfNS_4arch4Sm80ELb0ELb1ELb0ELb1ELb0ELb1ELb1ELb1EEENS1_21CollectiveEpilogueFwdINS6_IJS8_SA_S9_EEENS6_IJNS7_ILi1EEESI_SI_EEESC_SE_Li256ELb1ELb1ELb1ELb0EEENS1_36VarlenDynamicPersistentTileSchedulerILi128ELi32ELi256ELi256ELb1ELb1ELb0ELb1ELb0ELb1EEEEEEEEEvNT_6ParamsE)
        /*0134*/ 	.word	0x00000000


	//----- nvinfo : EIATTR_REGCOUNT
	.align		4
.L_62:
        /*0138*/ 	.byte	0x04, 0x2f
        /*013a*/ 	.short	(.L_64 - .L_63)
	.align		4
.L_63:
        /*013c*/ 	.word	index@(_ZN7cutlass13device_kernelIN5flash19enable_sm80_to_sm89INS1_16FlashAttnFwdSm80INS1_25CollectiveMainloopFwdSm80ILi8ELi1ELb1EN4cute5tupleIJNS5_1CILi128EEENS7_ILi48EEENS7_ILi256EEEEEELi256ENS_10bfloat16_tEfNS_4arch4Sm80ELb0ELb1ELb0ELb1ELb0ELb0ELb1ELb1EEENS1_21CollectiveEpilogueFwdINS6_IJS8_SA_S9_EEENS6_IJNS7_ILi1EEESI_SI_EEESC_SE_Li256ELb1ELb1ELb1ELb0EEENS1_36VarlenDynamicPersistentTileSchedulerILi128ELi48ELi256ELi256ELb1ELb1ELb0ELb1ELb0ELb1EEEEEEEEEvNT_6ParamsE)
        /*0140*/ 	.word	0x00000004


	//----- nvinfo : EIATTR_FRAME_SIZE
	.align		4
.L_64:
        /*0144*/ 	.byte	0x04, 0x11
        /*0146*/ 	.short	(.L_66 - .L_65)
	.align		4
.L_65:
        /*0148*/ 	.word	index@(_ZN7cutlass13device_kernelIN5flash19enable_sm80_to_sm89INS1_16FlashAttnFwdSm80INS1_25CollectiveMainloopFwdSm80ILi8ELi1ELb1EN4cute5tupleIJNS5_1CILi128EEENS7_ILi48EEENS7_ILi256EEEEEELi256ENS_10bfloat16_tEfNS_4arch4Sm80ELb0ELb1ELb0ELb1ELb0ELb0ELb1ELb1EEENS1_21CollectiveEpilogueFwdINS6_IJS8_SA_S9_EEENS6_IJNS7_ILi1EEESI_SI_EEESC_SE_Li256ELb1ELb1ELb1ELb0EEENS1_36VarlenDynamicPersistentTileSchedulerILi128ELi48ELi256ELi256ELb1ELb1ELb0ELb1ELb0ELb1EEEEEEEEEvNT_6ParamsE)
        /*014c*/ 	.word	0x00000000


	//----- nvinfo : EIATTR_REGCOUNT
	.align		4
.L_66:
        /*0150*/ 	.byte	0x04, 0x2f
        /*0152*/ 	.short	(.L_68 - .L_67)
	.align		4
.L_67:
        /*0154*/ 	.word	index@(_ZN7cutlass13device_kernelIN5flash19enable_sm80_to_sm89INS1_16FlashAttnFwdSm80INS1_25CollectiveMainloopFwdSm80ILi8ELi1ELb1EN4cute5tupleIJNS5_1CILi128EEENS7_ILi48EEENS7_ILi256EEEEEELi256ENS_10bfloat16_tEfNS_4arch4Sm80ELb0ELb1ELb0ELb0ELb0ELb0ELb1ELb1EEENS1_21CollectiveEpilogueFwdINS6_IJS8_SA_S9_EEENS6_IJNS7_ILi1EEESI_SI_EEESC_SE_Li256ELb0ELb1ELb1ELb0EEENS1_19SingleTileSchedulerILb0ELb1ELb1ELi128EEEEEEEEEvNT_6ParamsE)
        /*0158*/ 	.word	0x00000004


	//----- nvinfo : EIATTR_FRAME_SIZE
	.align		4
.L_68:
        /*015c*/ 	.byte	0x04, 0x11
        /*015e*/ 	.short	(.L_70 - .L_69)
	.align		4
.L_69:
        /*0160*/ 	.word	index@(_ZN7cutlass13device_kernelIN5flash19enable_sm80_to_sm89INS1_16FlashAttnFwdSm80INS1_25CollectiveMainloopFwdSm80ILi8ELi1ELb1EN4cute5tupleIJNS5_1CILi128EEENS7_ILi48EEENS7_ILi256EEEEEELi256ENS_10bfloat16_tEfNS_4arch4Sm80ELb0ELb1ELb0ELb0ELb0ELb0ELb1ELb1EEENS1_21CollectiveEpilogueFwdINS6_IJS8_SA_S9_EEENS6_IJNS7_ILi1EEESI_SI_EEESC_SE_Li256ELb0ELb1ELb1ELb0EEENS1_19SingleTileSchedulerILb0ELb1ELb1ELi128EEEEEEEEEvNT_6ParamsE)
        /*0164*/ 	.word	0x00000000


	//----- nvinfo : EIATTR_REGCOUNT
	.align		4
.L_70:
        /*0168*/ 	.byte	0x04, 0x2f
        /*016a*/ 	.short	(.L_72 - .L_71)
	.align		4
.L_71:
        /*016c*/ 	.word	index@(_ZN7cutlass13device_kernelIN5flash19enable_sm80_to_sm89INS1_16FlashAttnFwdSm80INS1_25CollectiveMainloopFwdSm80ILi8ELi1ELb0EN4cute5tupleIJNS5_1CILi128EEENS7_ILi32EEENS7_ILi256EEEEEELi256ENS_10bfloat16_tEfNS_4arch4Sm80ELb0ELb0ELb0ELb1ELb0ELb1ELb1ELb1EEENS1_21CollectiveEpilogueFwdINS6_IJS8_SA_S9_EEENS6_IJNS7_ILi1EEESI_SI_EEESC_SE_Li256ELb1ELb1ELb1ELb0EEENS1_36VarlenDynamicPersistentTileSchedulerILi128ELi32ELi256ELi256ELb1ELb1ELb0ELb0ELb1ELb1EEEEEEEEEvNT_6ParamsE)
        /*0170*/ 	.word	0x00000004


	//----- nvinfo : EIATTR_FRAME_SIZE
	.align		4
.L_72:
        /*0174*/ 	.byte	0x04, 0x11
        /*0176*/ 	.short	(.L_74 - .L_73)
	.align		4
.L_73:
        /*0178*/ 	.word	index@(_ZN7cutlass13device_kernelIN5flash19enable_sm80_to_sm89INS1_16FlashAttnFwdSm80INS1_25CollectiveMainloopFwdSm80ILi8ELi1ELb0EN4cute5tupleIJNS5_1CILi128EEENS7_ILi32EEENS7_ILi256EEEEEELi256ENS_10bfloat16_tEfNS_4arch4Sm80ELb0ELb0ELb0ELb1ELb0ELb1ELb1ELb1EEENS1_21CollectiveEpilogueFwdINS6_IJS8_SA_S9_EEENS6_IJNS7_ILi1EEESI_SI_EEESC_SE_Li256ELb1ELb1ELb1ELb0EEENS1_36VarlenDynamicPersistentTileSchedulerILi128ELi32ELi256ELi256ELb1ELb1ELb0ELb0ELb1ELb1EEEEEEEEEvNT_6ParamsE)
        /*017c*/ 	.word	0x00000000


	//----- nvinfo : EIATTR_REGCOUNT
	.align		4
.L_74:
        /*0180*/ 	.byte	0x04, 0x2f
        /*0182*/ 	.short	(.L_76 - .L_75)
	.align		4
.L_75:
        /*0184*/ 	.word	index@(_ZN7cutlass13device_kernelIN5flash19enable_sm80_to_sm89INS1_16FlashAttnFwdSm80INS1_25CollectiveMainloopFwdSm80ILi8ELi1ELb1EN4cute5tupleIJNS5_1CILi128EEENS7_ILi48EEENS7_ILi256EEEEEELi256ENS_10bfloat16_tEfNS_4arch4Sm80ELb0ELb0ELb0ELb1ELb0ELb0ELb1ELb1EEENS1_21CollectiveEpilogueFwdINS6_IJS8_SA_S9_EEENS6_IJNS7_ILi1EEESI_SI_EEESC_SE_Li256ELb1ELb1ELb1ELb0EEENS1_36VarlenDynamicPersistentTileSchedulerILi128ELi48ELi256ELi256ELb1ELb1ELb0ELb0ELb1ELb1EEEEEEEEEvNT_6ParamsE)
        /*0188*/ 	.word	0x00000004


	//----- nvinfo : EIATTR_FRAME_SIZE
	.align		4
.L_76:
        /*018c*/ 	.byte	0x04, 0x11
        /*018e*/ 	.short	(.L_78 - .L_77)
	.align		4
.L_77:
        /*0190*/ 	.word	index@(_ZN7cutlass13device_kernelIN5flash19enable_sm80_to_sm89INS1_16FlashAttnFwdSm80INS1_25CollectiveMainloopFwdSm80ILi8ELi1ELb1EN4cute5tupleIJNS5_1CILi128EEENS7_ILi48EEENS7_ILi256EEEEEELi256ENS_10bfloat16_tEfNS_4arch4Sm80ELb0ELb0ELb0ELb1ELb0ELb0ELb1ELb1EEENS1_21CollectiveEpilogueFwdINS6_IJS8_SA_S9_EEENS6_IJNS7_ILi1EEESI_SI_EEESC_SE_Li256ELb1ELb1ELb1ELb0EEENS1_36VarlenDynamicPersistentTileSchedulerILi128ELi48ELi256ELi256ELb1ELb1ELb0ELb0ELb1ELb1EEEEEEEEEvNT_6ParamsE)
        /*0194*/ 	.word	0x00000000


	//----- nvinfo : EIATTR_REGCOUNT
	.align		4
.L_78:
        /*0198*/ 	.byte	0x04, 0x2f
        /*019a*/ 	.short	(.L_80 - .L_79)
	.align		4
.L_79:
        /*019c*/ 	.word	index@(_ZN7cutlass13device_kernelIN5flash19enable_sm80_to_sm89INS1_16FlashAttnFwdSm80INS1_25CollectiveMainloopFwdSm80ILi8ELi1ELb1EN4cute5tupleIJNS5_1CILi128EEENS7_ILi64EEENS7_ILi256EEEEEELi256ENS_10bfloat16_tEfNS_4arch4Sm80ELb0ELb0ELb0ELb0ELb0ELb0ELb1ELb1EEENS1_21CollectiveEpilogueFwdINS6_IJS8_SA_S9_EEENS6_IJNS7_ILi1EEESI_SI_EEESC_SE_Li256ELb0ELb1ELb1ELb0EEENS1_19SingleTileSchedulerILb0ELb1ELb1ELi128EEEEEEEEEvNT_6ParamsE)
        /*01a0*/ 	.word	0x00000004


	//----- nvinfo : EIATTR_FRAME_SIZE
	.align		4
.L_80:
        /*01a4*/ 	.byte	0x04, 0x11
        /*01a6*/ 	.short	(.L_82 - .L_81)
	.align		4
.L_81:
        /*01a8*/ 	.word	index@(_ZN7cutlass13device_kernelIN5flash19enable_sm80_to_sm89INS1_16FlashAttnFwdSm80INS1_25CollectiveMainloopFwdSm80ILi8ELi1ELb1EN4cute5tupleIJNS5_1CILi128EEENS7_ILi64EEENS7_ILi256EEEEEELi256ENS_10bfloat16_tEfNS_4arch4Sm80ELb0ELb0ELb0ELb0ELb0ELb0ELb1ELb1EEENS1_21CollectiveEpilogueFwdINS6_IJS8_SA_S9_EEENS6_IJNS7_ILi1EEESI_SI_EEESC_SE_Li256ELb0ELb1ELb1ELb0EEENS1_19SingleTileSchedulerILb0ELb1ELb1ELi128EEEEEEEEEvNT_6ParamsE)
        /*01ac*/ 	.word	0x00000000


	//----- nvinfo : EIATTR_REGCOUNT
	.align		4
.L_82:
        /*01b0*/ 	.byte	0x04, 0x2f
        /*01b2*/ 	.short	(.L_84 - .L_83)
	.align		4
.L_83:
        /*01b4*/ 	.word	index@(_ZN7cutlass13device_kernelIN5flash19enable_sm80_to_sm89INS1_16FlashAttnFwdSm80INS1_25CollectiveMainloopFwdSm80ILi8ELi1ELb0EN4cute5tupleIJNS5_1CILi128EEENS7_ILi48EEENS7_ILi256EEEEEELi256ENS_10bfloat16_tEfNS_4arch4Sm80ELb1ELb0ELb1ELb1ELb0ELb1ELb1ELb1EEENS1_21CollectiveEpilogueFwdINS6_IJS8_SA_S9_EEENS6_IJNS7_ILi1EEESI_SI_EEESC_SE_Li256ELb1ELb1ELb1ELb0EEENS1_36VarlenDynamicPersistentTileSchedulerILi128ELi48ELi256ELi256ELb1ELb1ELb0ELb1ELb1ELb1EEEEEEEEEvNT_6ParamsE)
        /*01b8*/ 	.word	0x00000004


	//----- nvinfo : EIATTR_FRAME_SIZE
	.align		4
.L_84:
        /*01bc*/ 	.byte	0x04, 0x11
        /*01be*/ 	.short	(.L_86 - .L_85)
	.align		4
.L_85:
        /*01c0*/ 	.word	index@(_ZN7cutlass13device_kernelIN5flash19enable_sm80_to_sm89INS1_16FlashAttnFwdSm80INS1_25CollectiveMainloopFwdSm80ILi8ELi1ELb0EN4cute5tupleIJNS5_1CILi128EEENS7_ILi48EEENS7_ILi256EEEEEELi256ENS_10bfloat16_tEfNS_4arch4Sm80ELb1ELb0ELb1ELb1ELb0ELb1ELb1ELb1EEENS1_21CollectiveEpilogueFwdINS6_IJS8_SA_S9_EEENS6_IJNS7_ILi1EEESI_SI_EEESC_SE_Li256ELb1ELb1ELb1ELb0EEENS1_36VarlenDynamicPersistentTileSchedulerILi128ELi48ELi256ELi256ELb1ELb1ELb0ELb1ELb1ELb1EEEEEEEEEvNT_6ParamsE)
        /*01c4*/ 	.word	0x00000000


	//----- nvinfo : EIATTR_REGCOUNT
	.align		4
.L_86:
        /*01c8*/ 	.byte	0x04, 0x2f
        /*01ca*/ 	.short	(.L_88 - .L_87)
	.align		4
.L_87:
        /*01cc*/ 	.word	index@(_ZN7cutlass13device_kernelIN5flash19enable_sm80_to_sm89INS1_16FlashAttnFwdSm80INS1_25CollectiveMainloopFwdSm80ILi8ELi1ELb0EN4cute5tupleIJNS5_1CILi128EEENS7_ILi64EEENS7_ILi256EEEEEELi256ENS_10bfloat16_tEfNS_4arch4Sm80ELb1ELb0ELb1ELb1ELb0ELb0ELb1ELb1EEENS1_21CollectiveEpilogueFwdINS6_IJS8_SA_S9_EEENS6_IJNS7_ILi1EEESI_SI_EEESC_SE_Li256ELb1ELb1ELb1ELb0EEENS1_36VarlenDynamicPersistentTileSchedulerILi128ELi64ELi256ELi256ELb1ELb1ELb0ELb1ELb1ELb1EEEEEEEEEvNT_6ParamsE)
        /*01d0*/ 	.word	0x00000004


	//----- nvinfo : EIATTR_FRAME_SIZE
	.align		4
.L_88:
        /*01d4*/ 	.byte	0x04, 0x11
        /*01d6*/ 	.short	(.L_90 - .L_89)
	.align		4
.L_89:
        /*01d8*/ 	.word	index@(_ZN7cutlass13device_kernelIN5flash19enable_sm80_to_sm89INS1_16FlashAttnFwdSm80INS1_25CollectiveMainloopFwdSm80ILi8ELi1ELb0EN4cute5tupleIJNS5_1CILi128EEENS7_ILi64EEENS7_ILi256EEEEEELi256ENS_10bfloat16_tEfNS_4arch4Sm80ELb1ELb0ELb1ELb1ELb0ELb0ELb1ELb1EEENS1_21CollectiveEpilogueFwdINS6_IJS8_SA_S9_EEENS6_IJNS7_ILi1EEESI_SI_EEESC_SE_Li256ELb1ELb1ELb1ELb0EEENS1_36VarlenDynamicPersistentTileSchedulerILi128ELi64ELi256ELi256ELb1ELb1ELb0ELb1ELb1ELb1EEEEEEEEEvNT_6ParamsE)
        /*01dc*/ 	.word	0x00000000


	//----- nvinfo : EIATTR_REGCOUNT
	.align		4
.L_90:
        /*01e0*/ 	.byte	0x04, 0x2f
        /*01e2*/ 	.short	(.L_92 - .L_91)
	.align		4
.L_91:
        /*01e4*/ 	.word	index@(_ZN7cutlass13device_kernelIN5flash19enable_sm80_to_sm89INS1_16FlashAttnFwdSm80INS1_25CollectiveMainloopFwdSm80ILi8ELi1ELb0EN4cute5tupleIJNS5_1CILi128EEENS7_ILi96EEENS7_ILi256EEEEEELi256ENS_10bfloat16_tEfNS_4arch4Sm80ELb1ELb0ELb1ELb0ELb0ELb0ELb1ELb1EEENS1_21CollectiveEpilogueFwdINS6_IJS8_SA_S9_EEENS6_IJNS7_ILi1EEESI_SI_EEESC_SE_Li256ELb0ELb1ELb1ELb0EEENS1_30DynamicPersistentTileSchedulerILi256ELi256ELb1ELb1ELb0EEEEEEEEEvNT_6ParamsE)
        /*01e8*/ 	.word	0x00000004


	//----- nvinfo : EIATTR_FRAME_SIZE
	.align		4
.L_92:
        /*01ec*/ 	.byte	0x04, 0x11
        /*01ee*/ 	.short	(.L_94 - .L_93)
	.align		4
.L_93:
        /*01f0*/ 	.word	index@(_ZN7cutlass13device_kernelIN5flash19enable_sm80_to_sm89INS1_16FlashAttnFwdSm80INS1_25CollectiveMainloopFwdSm80ILi8ELi1ELb0EN4cute5tupleIJNS5_1CILi128EEENS7_ILi96EEENS7_ILi256EEEEEELi256ENS_10bfloat16_tEfNS_4arch4Sm80ELb1ELb0ELb1ELb0ELb0ELb0ELb1ELb1EEENS1_21CollectiveEpilogueFwdINS6_IJS8_SA_S9_EEENS6_IJNS7_ILi1EEESI_SI_EEESC_SE_Li256ELb0ELb1ELb1ELb0EEENS1_30DynamicPersistentTileSchedulerILi256ELi256ELb1ELb1ELb0EEEEEEEEEvNT_6ParamsE)
        /*01f4*/ 	.word	0x00000000


	//----- nvinfo : EIATTR_REGCOUNT
	.align		4
.L_94:
        /*01f8*/ 	.byte	0x04, 0x2f
        /*01fa*/ 	.short	(.L_96 - .L_95)
	.align		4
.L_95:
        /*01fc*/ 	.word	index@(_ZN7cutlass13device_kernelIN5flash19enable_sm80_to_sm89INS1_16FlashAttnFwdSm80INS1_25CollectiveMainloopFwdSm80ILi8ELi1ELb0EN4cute5tupleIJNS5_1CILi128EEENS7_ILi48EEENS7_ILi256EEEEEELi256ENS_10bfloat16_tEfNS_4arch4Sm80ELb0ELb1ELb1ELb1ELb0ELb1ELb1ELb1EEENS1_21CollectiveEpilogueFwdINS6_IJS8_SA_S9_EEENS6_IJNS7_ILi1EEESI_SI_EEESC_SE_Li256ELb1ELb1ELb1ELb0EEENS1_36VarlenDynamicPersistentTileSchedulerILi128ELi48ELi256ELi256ELb1ELb1ELb0ELb1ELb0ELb1EEEEEEEEEvNT_6ParamsE)
        /*0200*/ 	.word	0x00000004


	//----- nvinfo : EIATTR_FRAME_SIZE
	.align		4
.L_96:
        /*0204*/ 	.byte	0x04, 0x11
        /*0206*/ 	.short	(.L_98 - .L_97)
	.align		4
.L_97:
        /*0208*/ 	.word	index@(_ZN7cutlass13device_kernelIN5flash19enable_sm80_to_sm89INS1_16FlashAttnFwdSm80INS1_25CollectiveMainloopFwdSm80ILi8ELi1ELb0EN4cute5tupleIJNS5_1CILi128EEENS7_ILi48EEENS7_ILi256EEEEEELi256ENS_10bfloat16_tEfNS_4arch4Sm80ELb0ELb1ELb1ELb1ELb0ELb1ELb1ELb1EEENS1_21CollectiveEpilogueFwdINS6_IJS8_SA_S9_EEENS6_IJNS7_ILi1EEESI_SI_EEESC_SE_Li256ELb1ELb1ELb1ELb0EEENS1_36VarlenDynamicPersistentTileSchedulerILi128ELi48ELi256ELi256ELb1ELb1ELb0ELb1ELb0ELb1EEEEEEEEEvNT_6ParamsE)
        /*020c*/ 	.word	0x00000000


	//----- nvinfo : EIATTR_REGCOUNT
	.align		4
.L_98:
        /*0210*/ 	.byte	0x04, 0x2f
        /*0212*/ 	.short	(.L_100 - .L_99)
	.align		4
.L_99:
        /*0214*/ 	.word	index@(_ZN7cutlass13device_kernelIN5flash19enable_sm80_to_sm89INS1_16FlashAttnFwdSm80INS1_25CollectiveMainloopFwdSm80ILi8ELi1ELb0EN4cute5tupleIJNS5_1CILi128EEENS7_ILi64EEENS7_ILi256EEEEEELi256ENS_10bfloat16_tEfNS_4arch4Sm80ELb0ELb1ELb1ELb1ELb0ELb0ELb1ELb1EEENS1_21CollectiveEpilogueFwdINS6_IJS8_SA_S9_EEENS6_IJNS7_ILi1EEESI_SI_EEESC_SE_Li256ELb1ELb1ELb1ELb0EEENS1_36VarlenDynamicPersistentTileSchedulerILi128ELi64ELi256ELi256ELb1ELb1ELb0ELb1ELb0ELb1EEEEEEEEEvNT_6ParamsE)
        /*0218*/ 	.word	0x00000004


	//----- nvinfo : EIATTR_FRAME_SIZE
	.align		4
.L_100:
        /*021c*/ 	.byte	0x04, 0x11
        /*021e*/ 	.short	(.L_102 - .L_101)
	.align		4
.L_101:
        /*0220*/ 	.word	index@(_ZN7cutlass13device_kernelIN5flash19enable_sm80_to_sm89INS1_16FlashAttnFwdSm80INS1_25CollectiveMainloopFwdSm80ILi8ELi1ELb0EN4cute5tupleIJNS5_1CILi128EEENS7_ILi64EEENS7_ILi256EEEEEELi256ENS_10bfloat16_tEfNS_4arch4Sm80ELb0ELb1ELb1ELb1ELb0ELb0ELb1ELb1EEENS1_21CollectiveEpilogueFwdINS6_IJS8_SA_S9_EEENS6_IJNS7_ILi1EEESI_SI_EEESC_SE_Li256ELb1ELb1ELb1ELb0EEENS1_36VarlenDynamicPersistentTileSchedulerILi128ELi64ELi256ELi256ELb1ELb1ELb0ELb1ELb0ELb1EEEEEEEEEvNT_6ParamsE)
        /*0224*/ 	.word	0x00000000


	//----- nvinfo : EIATTR_REGCOUNT
	.align		4
.L_102:
        /*0228*/ 	.byte	0x04, 0x2f
        /*022a*/ 	.short	(.L_104 - .L_103)
	.align		4
.L_103:
        /*022c*/ 	.word	index@(_ZN7cutlass13device_kernelIN5flash19enable_sm80_to_sm89INS1_16FlashAttnFwdSm80INS1_25CollectiveMainloopFwdSm80ILi8ELi1ELb0EN4cute5tupleIJNS5_1CILi128EEENS7_ILi64EEENS7_ILi256EEEEEELi256ENS_10bfloat16_tEfNS_4arch4Sm80ELb0ELb1ELb1ELb0ELb0ELb0ELb1ELb1EEENS1_21CollectiveEpilogueFwdINS6_IJS8_SA_S9_EEENS6_IJNS7_ILi1EEESI_SI_EEESC_SE_Li256ELb0ELb1ELb1ELb0EEENS1_19SingleTileSchedulerILb0ELb1ELb1ELi128EEEEEEEEEvNT_6ParamsE)
        /*0230*/ 	.word	0x00000004


	//----- nvinfo : EIATTR_FRAME_SIZE
	.align		4
.L_104:
        /*0234*/ 	.byte	0x04, 0x11
        /*0236*/ 	.short	(.L_106 - .L_105)
	.align		4
.L_105:
        /*0238*/ 	.word	index@(_ZN7cutlass13device_kernelIN5flash19enable_sm80_to_sm89INS1_16FlashAttnFwdSm80INS1_25CollectiveMainloopFwdSm80ILi8ELi1ELb0EN4cute5tupleIJNS5_1CILi128EEENS7_ILi64EEENS7_ILi256EEEEEELi256ENS_10bfloat16_tEfNS_4arch4Sm80ELb0ELb1ELb1ELb0ELb0ELb0ELb1ELb1EEENS1_21CollectiveEpilogueFwdINS6_IJS8_SA_S9_EEENS6_IJNS7_ILi1EEESI_SI_EEESC_SE_Li256ELb0ELb1ELb1ELb0EEENS1_19SingleTileSchedulerILb0ELb1ELb1ELi128EEEEEEEEEvNT_6ParamsE)
        /*023c*/ 	.word	0x00000000


	//----- nvinfo : EIATTR_REGCOUNT
	.align		4
.L_106:
        /*0240*/ 	.byte	0x04, 0x2f
        /*0242*/ 	.short	(.L_108 - .L_107)
	.align		4
.L_107:
        /*0244*/ 	.word	index@(_ZN7cutlass13device_kernelIN5flash19enable_sm80_to_sm89INS1_16FlashAttnFwdSm80INS1_25CollectiveMainloopFwdSm80ILi8ELi1ELb0EN4cute5tupleIJNS5_1CILi128EEENS7_ILi48EEENS7_ILi256EEEEEELi256ENS_10bfloat16_tEfNS_4arch4Sm80ELb0ELb0ELb1ELb1ELb0ELb1ELb1ELb1EEENS1_21CollectiveEpilogueFwdINS6_IJS8_SA_S9_EEENS6_IJNS7_ILi1EEESI_SI_EEESC_SE_Li256ELb1ELb1ELb1ELb0EEENS1_36VarlenDynamicPersistentTileSchedulerILi128ELi48ELi256ELi256ELb1ELb1ELb0ELb0ELb1ELb1EEEEEEEEEvNT_6ParamsE)
        /*0248*/ 	.word	0x00000004


	//----- nvinfo : EIATTR_FRAME_SIZE
	.align		4
.L_108:
        /*024c*/ 	.byte	0x04, 0x11
        /*024e*/ 	.short	(.L_110 - .L_109)
	.align		4
.L_109:
        /*0250*/ 	.word	index@(_ZN7cutlass13device_kernelIN5flash19enable_sm80_to_sm89INS1_16FlashAttnFwdSm80INS1_25CollectiveMainloopFwdSm80ILi8ELi1ELb0EN4cute5tupleIJNS5_1CILi128EEENS7_ILi48EEENS7_ILi256EEEEEELi256ENS_10bfloat16_tEfNS_4arch4Sm80ELb0ELb0ELb1ELb1ELb0ELb1ELb1ELb1EEENS1_21CollectiveEpilogueFwdINS6_IJS8_SA_S9_EEENS6_IJNS7_ILi1EEESI_SI_EEESC_SE_Li256ELb1ELb1ELb1ELb0EEENS1_36VarlenDynamicPersistentTileSchedulerILi128ELi48ELi256ELi256ELb1ELb1ELb0ELb0ELb1ELb1EEEEEEEEEvNT_6ParamsE)
        /*0254*/ 	.word	0x00000000


	//----- nvinfo : EIATTR_REGCOUNT
	.align		4
.L_110:
        /*0258*/ 	.byte	0x04, 0x2f
        /*025a*/ 	.short	(.L_112 - .L_111)
	.align		4
.L_111:
        /*025c*/ 	.word	index@(_ZN7cutlass13device_kernelIN5flash19enable_sm80_to_sm89INS1_16FlashAttnFwdSm80INS1_25CollectiveMainloopFwdSm80ILi8ELi1ELb0EN4cute5tupleIJNS5_1CILi128EEENS7_ILi64EEENS7_ILi256EEEEEELi256ENS_10bfloat16_tEfNS_4arch4Sm80ELb0ELb0ELb1ELb1ELb0ELb0ELb1ELb1EEENS1_21CollectiveEpilogueFwdINS6_IJS8_SA_S9_EEENS6_IJNS7_ILi1EEESI_SI_EEESC_SE_Li256ELb1ELb1ELb1ELb0EEENS1_36VarlenDynamicPersistentTileSchedulerILi128ELi64ELi256ELi256ELb1ELb1ELb0ELb0ELb1ELb1EEEEEEEEEvNT_6ParamsE)
        /*0260*/ 	.word	0x00000004


	//----- nvinfo : EIATTR_FRAME_SIZE
	.align		4
.L_112:
        /*0264*/ 	.byte	0x04, 0x11
        /*0266*/ 	.short	(.L_114 - .L_113)
	.align		4
.L_113:
        /*0268*/ 	.word	index@(_ZN7cutlass13device_kernelIN5flash19enable_sm80_to_sm89INS1_16FlashAttnFwdSm80INS1_25CollectiveMainloopFwdSm80ILi8ELi1ELb0EN4cute5tupleIJNS5_1CILi128EEENS7_ILi64EEENS7_ILi256EEEEEELi256ENS_10bfloat16_tEfNS_4arch4Sm80ELb0ELb0ELb1ELb1ELb0ELb0ELb1ELb1EEENS1_21CollectiveEpilogueFwdINS6_IJS8_SA_S9_EEENS6_IJNS7_ILi1EEESI_SI_EEESC_SE_Li256ELb1ELb1ELb1ELb0EEENS1_36VarlenDynamicPersistentTileSchedulerILi128ELi64ELi256ELi256ELb1ELb1ELb0ELb0ELb1ELb1EEEEEEEEEvNT_6ParamsE)
        /*026c*/ 	.word	0x00000000


	//----- nvinfo : EIATTR_REGCOUNT
	.align		4
.L_114:
        /*0270*/ 	.byte	0x04, 0x2f
        /*0272*/ 	.short	(.L_116 - .L_115)
	.align		4
.L_115:
        /*0274*/ 	.word	index@(_ZN7cutlass13device_kernelIN5flash19enable_sm80_to_sm89INS1_16FlashAttnFwdSm80INS1_25CollectiveMainloopFwdSm80ILi8ELi1ELb0EN4cute5tupleIJNS5_1CILi128EEENS7_ILi96EEENS7_ILi256EEEEEELi256ENS_10bfloat16_tEfNS_4arch4Sm80ELb0ELb0ELb1ELb0ELb0ELb0ELb1ELb1EEENS1_21CollectiveEpilogueFwdINS6_IJS8_SA_S9_EEENS6_IJNS7_ILi1EEESI_SI_EEESC_SE_Li256ELb0ELb1ELb1ELb0EEENS1_19SingleTileSchedulerILb0ELb1ELb1ELi128EEEEEEEEEvNT_6ParamsE)
        /*0278*/ 	.word	0x00000004


	//----- nvinfo : EIATTR_FRAME_SIZE
	.align		4
.L_116:
        /*027c*/ 	.byte	0x04, 0x11
        /*027e*/ 	.short	(.L_118 - .L_117)
	.align		4
.L_117:
        /*0280*/ 	.word	index@(_ZN7cutlass13device_kernelIN5flash19enable_sm80_to_sm89INS1_16FlashAttnFwdSm80INS1_25CollectiveMainloopFwdSm80ILi8ELi1ELb0EN4cute5tupleIJNS5_1CILi128EEENS7_ILi96EEENS7_ILi256EEEEEELi256ENS_10bfloat16_tEfNS_4arch4Sm80ELb0ELb0ELb1ELb0ELb0ELb0ELb1ELb1EEENS1_21CollectiveEpilogueFwdINS6_IJS8_SA_S9_EEENS6_IJNS7_ILi1EEESI_SI_EEESC_SE_Li256ELb0ELb1ELb1ELb0EEENS1_19SingleTileSchedulerILb0ELb1ELb1ELi128EEEEEEEEEvNT_6ParamsE)
        /*0284*/ 	.word	0x00000000


	//----- nvinfo : EIATTR_REGCOUNT
	.align		4
.L_118:
        /*0288*/ 	.byte	0x04, 0x2f
        /*028a*/ 	.short	(.L_120 - .L_119)
	.align		4
.L_119:
        /*028c*/ 	.word	index@(_ZN7cutlass13device_kernelIN5flash19enable_sm80_to_sm89INS1_16FlashAttnFwdSm80INS1_25CollectiveMainloopFwdSm80ILi8ELi1ELb0EN4cute5tupleIJNS5_1CILi128EEENS7_ILi32EEENS7_ILi256EEEEEELi256ENS_10bfloat16_tEfNS_4arch4Sm80ELb1ELb0ELb1ELb1ELb0ELb1ELb1ELb1EEENS1_21CollectiveEpilogueFwdINS6_IJS8_SA_S9_EEENS6_IJNS7_ILi1EEESI_SI_EEESC_SE_Li256ELb1ELb1ELb1ELb0EEENS1_36VarlenDynamicPersistentTileSchedulerILi128ELi32ELi256ELi256ELb1ELb1ELb0ELb1ELb1ELb1EEEEEEEEEvNT_6ParamsE)
        /*0290*/ 	.word	0x00000004


	//----- nvinfo : EIATTR_FRAME_SIZE
	.align		4
.L_120:
        /*0294*/ 	.byte	0x04, 0x11
        /*0296*/ 	.short	(.L_122 - .L_121)
	.align		4
.L_121:
        /*0298*/ 	.word	index@(_ZN7cutlass13device_kernelIN5flash19enable_sm80_to_sm89INS1_16FlashAttnFwdSm80INS1_25CollectiveMainloopFwdSm80ILi8ELi1ELb0EN4cute5tupleIJNS5_1CILi128EEENS7_ILi32EEENS7_ILi256EEEEEELi256ENS_10bfloat16_tEfNS_4arch4Sm80ELb1ELb0ELb1ELb1ELb0ELb1ELb1ELb1EEENS1_21CollectiveEpilogueFwdINS6_IJS8_SA_S9_EEENS6_IJNS7_ILi1EEESI_SI_EEESC_SE_Li256ELb1ELb1ELb1ELb0EEENS1_36VarlenDynamicPersistentTileSchedulerILi128ELi32ELi256ELi256ELb1ELb1ELb0ELb1ELb1ELb1EEEEEEEEEvNT_6ParamsE)
        /*029c*/ 	.word	0x00000000


	//----- nvinfo : EIATTR_REGCOUNT
	.align		4
.L_122:
        /*02a0*/ 	.byte	0x04, 0x2f
        /*02a2*/ 	.short	(.L_124 - .L_123)
	.align		4
.L_123:
        /*02a4*/ 	.word	index@(_ZN7cutlass13device_kernelIN5flash19enable_sm80_to_sm89INS1_16FlashAttnFwdSm80INS1_25CollectiveMainloopFwdSm80ILi8ELi1ELb1EN4cute5tupleIJNS5_1CILi128EEENS7_ILi48EEENS7_ILi256EEEEEELi256ENS_10bfloat16_tEfNS_4arch4Sm80ELb1ELb0ELb1ELb1ELb0ELb0ELb1ELb1EEENS1_21CollectiveEpilogueFwdINS6_IJS8_SA_S9_EEENS6_IJNS7_ILi1EEESI_SI_EEESC_SE_Li256ELb1ELb1ELb1ELb0EEENS1_36VarlenDynamicPersistentTileSchedulerILi128ELi48ELi256ELi256ELb1ELb1ELb0ELb1ELb1ELb1EEEEEEEEEvNT_6ParamsE)
        /*02a8*/ 	.word	0x00000004


	//----- nvinfo : EIATTR_FRAME_SIZE
	.align		4
.L_124:
        /*02ac*/ 	.byte	0x04, 0x11
        /*02ae*/ 	.short	(.L_126 - .L_125)
	.align		4
.L_125:
        /*02b0*/ 	.word	index@(_ZN7cutlass13device_kernelIN5flash19enable_sm80_to_sm89INS1_16FlashAttnFwdSm80INS1_25CollectiveMainloopFwdSm80ILi8ELi1ELb1EN4cute5tupleIJNS5_1CILi128EEENS7_ILi48EEENS7_ILi256EEEEEELi256ENS_10bfloat16_tEfNS_4arch4Sm80ELb1ELb0ELb1ELb1ELb0ELb0ELb1ELb1EEENS1_21CollectiveEpilogueFwdINS6_IJS8_SA_S9_EEENS6_IJNS7_ILi1EEESI_SI_EEESC_SE_Li256ELb1ELb1ELb1ELb0EEENS1_36VarlenDynamicPersistentTileSchedulerILi128ELi48ELi256ELi256ELb1ELb1ELb0ELb1ELb1ELb1EEEEEEEEEvNT_6ParamsE)
        /*02b4*/ 	.word	0x00000000


	//----- nvinfo : EIATTR_REGCOUNT
	.align		4
.L_126:
        /*02b8*/ 	.byte	0x04, 0x2f
        /*02ba*/ 	.short	(.L_128 - .L_127)
	.align		4
.L_127:
        /*02bc*/ 	.word	index@(_ZN7cutlass13device_kernelIN5flash19enable_sm80_to_sm89INS1_16FlashAttnFwdSm80INS1_25CollectiveMainloopFwdSm80ILi8ELi1ELb1EN4cute5tupleIJNS5_1CILi128EEENS7_ILi64EEENS7_ILi256EEEEEELi256ENS_10bfloat16_tEfNS_4arch4Sm80ELb1ELb0ELb1ELb0ELb0ELb0ELb1ELb1EEENS1_21CollectiveEpilogueFwdINS6_IJS8_SA_S9_EEENS6_IJNS7_ILi1EEESI_SI_EEESC_SE_Li256ELb0ELb1ELb1ELb0EEENS1_30DynamicPersistentTileSchedulerILi256ELi256ELb1ELb1ELb0EEEEEEEEEvNT_6ParamsE)
        /*02c0*/ 	.word	0x00000004


	//----- nvinfo : EIATTR_FRAME_SIZE
	.align		4
.L_128:
        /*02c4*/ 	.byte	0x04, 0x11
        /*02c6*/ 	.short	(.L_130 - .L_129)
	.align		4
.L_129:
        /*02c8*/ 	.word	index@(_ZN7cutlass13device_kernelIN5flash19enable_sm80_to_sm89INS1_16FlashAttnFwdSm80INS1_25CollectiveMainloopFwdSm80ILi8ELi1ELb1EN4cute5tupleIJNS5_1CILi128EEENS7_ILi64EEENS7_ILi256EEEEEELi256ENS_10bfloat16_tEfNS_4arch4Sm80ELb1ELb0ELb1ELb0ELb0ELb0ELb1ELb1EEENS1_21CollectiveEpilogueFwdINS6_IJS8_SA_S9_EEENS6_IJNS7_ILi1EEESI_SI_EEESC_SE_Li256ELb0ELb1ELb1ELb0EEENS1_30DynamicPersistentTileSchedulerILi256ELi256ELb1ELb1ELb0EEEEEEEEEvNT_6ParamsE)
        /*02cc*/ 	.word	0x00000000


	//----- nvinfo : EIATTR_REGCOUNT
	.align		4
.L_130:
        /*02d0*/ 	.byte	0x04, 0x2f
        /*02d2*/ 	.short	(.L_132 - .L_131)
	.align		4
.L_131:
        /*02d4*/ 	.word	index@(_ZN7cutlass13device_kernelIN5flash19enable_sm80_to_sm89INS1_16FlashAttnFwdSm80INS1_25CollectiveMainloopFwdSm80ILi8ELi1ELb0EN4cute5tupleIJNS5_1CILi128EEENS7_ILi32EEENS7_ILi256EEEEEELi256ENS_10bfloat16_tEfNS_4arch4Sm80ELb0ELb1ELb1ELb1ELb0ELb1ELb1ELb1EEENS1_21CollectiveEpilogueFwdINS6_IJS8_SA_S9_EEENS6_IJNS7_ILi1EEESI_SI_EEESC_SE_Li256ELb1ELb1ELb1ELb0EEENS1_36VarlenDynamicPersistentTileSchedulerILi128ELi32ELi256ELi256ELb1ELb1ELb0ELb1ELb0ELb1EEEEEEEEEvNT_6ParamsE)
        /*02d8*/ 	.word	0x00000004


	//----- nvinfo : EIATTR_FRAME_SIZE
	.align		4
.L_132:
        /*02dc*/ 	.byte	0x04, 0x11
        /*02de*/ 	.short	(.L_134 - .L_133)
	.align		4
.L_133:
        /*02e0*/ 	.word	index@(_ZN7cutlass13device_kernelIN5flash19enable_sm80_to_sm89INS1_16FlashAttnFwdSm80INS1_25CollectiveMainloopFwdSm80ILi8ELi1ELb0EN4cute5tupleIJNS5_1CILi128EEENS7_ILi32EEENS7_ILi256EEEEEELi256ENS_10bfloat16_tEfNS_4arch4Sm80ELb0ELb1ELb1ELb1ELb0ELb1ELb1ELb1EEENS1_21CollectiveEpilogueFwdINS6_IJS8_SA_S9_EEENS6_IJNS7_ILi1EEESI_SI_EEESC_SE_Li256ELb1ELb1ELb1ELb0EEENS1_36VarlenDynamicPersistentTileSchedulerILi128ELi32ELi256ELi256ELb1ELb1ELb0ELb1ELb0ELb1EEEEEEEEEvNT_6ParamsE)
        /*02e4*/ 	.word	0x00000000


	//----- nvinfo : EIATTR_REGCOUNT
	.align		4
.L_134:
        /*02e8*/ 	.byte	0x04, 0x2f
        /*02ea*/ 	.short	(.L_136 - .L_135)
	.align		4
.L_135:
        /*02ec*/ 	.word	index@(_ZN7cutlass13device_kernelIN5flash19enable_sm80_to_sm89INS1_16FlashAttnFwdSm80INS1_25CollectiveMainloopFwdSm80ILi8ELi1ELb1EN4cute5tupleIJNS5_1CILi128EEENS7_ILi48EEENS7_ILi256EEEEEELi256ENS_10bfloat16_tEfNS_4arch4Sm80ELb0ELb1ELb1ELb1ELb0ELb0ELb1ELb1EEENS1_21CollectiveEpilogueFwdINS6_IJS8_SA_S9_EEENS6_IJNS7_ILi1EEESI_SI_EEESC_SE_Li256ELb1ELb1ELb1ELb0EEENS1_36VarlenDynamicPersistentTileSchedulerILi128ELi48ELi256ELi256ELb1ELb1ELb0ELb1ELb0ELb1EEEEEEEEEvNT_6ParamsE)
        /*02f0*/ 	.word	0x00000004


	//----- nvinfo : EIATTR_FRAME_SIZE
	.align		4
.L_136:
        /*02f4*/ 	.byte	0x04, 0x11
        /*02f6*/ 	.short	(.L_138 - .L_137)
	.align		4
.L_137:
        /*02f8*/ 	.word	index@(_ZN7cutlass13device_kernelIN5flash19enable_sm80_to_sm89INS1_16FlashAttnFwdSm80INS1_25CollectiveMainloopFwdSm80ILi8ELi1ELb1EN4cute5tupleIJNS5_1CILi128EEENS7_ILi48EEENS7_ILi256EEEEEELi256ENS_10bfloat16_tEfNS_4arch4Sm80ELb0ELb1ELb1ELb1ELb0ELb0ELb1ELb1EEENS1_21CollectiveEpilogueFwdINS6_IJS8_SA_S9_EEENS6_IJNS7_ILi1EEESI_SI_EEESC_SE_Li256ELb1ELb1ELb1ELb0EEENS1_36VarlenDynamicPersistentTileSchedulerILi128ELi48ELi256ELi256ELb1ELb1ELb0ELb1ELb0ELb1EEEEEEEEEvNT_6ParamsE)
        /*02fc*/ 	.word	0x00000000


	//----- nvinfo : EIATTR_REGCOUNT
	.align		4
.L_138:
        /*0300*/ 	.byte	0x04, 0x2f
        /*0302*/ 	.short	(.L_140 - .L_139)
	.align		4
.L_139:
        /*0304*/ 	.word	index@(_ZN7cutlass13device_kernelIN5flash19enable_sm80_to_sm89INS1_16FlashAttnFwdSm80INS1_25CollectiveMainloopFwdSm80ILi8ELi1ELb1EN4cute5tupleIJNS5_1CILi128EEENS7_ILi48EEENS7_ILi256EEEEEELi256ENS_10bfloat16_tEfNS_4arch4Sm80ELb0ELb1ELb1ELb0ELb0ELb0ELb1ELb1EEENS1_21CollectiveEpilogueFwdINS6_IJS8_SA_S9_EEENS6_IJNS7_ILi1EEESI_SI_EEESC_SE_Li256ELb0ELb1ELb1ELb0EEENS1_19SingleTileSchedulerILb0ELb1ELb1ELi128EEEEEEEEEvNT_6ParamsE)
        /*0308*/ 	.word	0x00000004


	//----- nvinfo : EIATTR_FRAME_SIZE
	.align		4
.L_140:
        /*030c*/ 	.byte	0x04, 0x11
        /*030e*/ 	.short	(.L_142 - .L_141)
	.align		4
.L_141:
        /*0310*/ 	.word	index@(_ZN7cutlass13device_kernelIN5flash19enable_sm80_to_sm89INS1_16FlashAttnFwdSm80INS1_25CollectiveMainloopFwdSm80ILi8ELi1ELb1EN4cute5tupleIJNS5_1CILi128EEENS7_ILi48EEENS7_ILi256EEEEEELi256ENS_10bfloat16_tEfNS_4arch4Sm80ELb0ELb1ELb1ELb0ELb0ELb0ELb1ELb1EEENS1_21CollectiveEpilogueFwdINS6_IJS8_SA_S9_EEENS6_IJNS7_ILi1EEESI_SI_EEESC_SE_Li256ELb0ELb1ELb1ELb0EEENS1_19SingleTileSchedulerILb0ELb1ELb1ELi128EEEEEEEEEvNT_6ParamsE)
        /*0314*/ 	.word	0x00000000


	//----- nvinfo : EIATTR_REGCOUNT
	.align		4
.L_142:
        /*0318*/ 	.byte	0x04, 0x2f
        /*031a*/ 	.short	(.L_144 - .L_143)
	.align		4
.L_143:
        /*031c*/ 	.word	index@(_ZN7cutlass13device_kernelIN5flash19enable_sm80_to_sm89INS1_16FlashAttnFwdSm80INS1_25CollectiveMainloopFwdSm80ILi8ELi1ELb0EN4cute5tupleIJNS5_1CILi128EEENS7_ILi32EEENS7_ILi256EEEEEELi256ENS_10bfloat16_tEfNS_4arch4Sm80ELb0ELb0ELb1ELb1ELb0ELb1ELb1ELb1EEENS1_21CollectiveEpilogueFwdINS6_IJS8_SA_S9_EEENS6_IJNS7_ILi1EEESI_SI_EEESC_SE_Li256ELb1ELb1ELb1ELb0EEENS1_36VarlenDynamicPersistentTileSchedulerILi128ELi32ELi256ELi256ELb1ELb1ELb0ELb0ELb1ELb1EEEEEEEEEvNT_6ParamsE)
        /*0320*/ 	.word	0x00000004


	//----- nvinfo : EIATTR_FRAME_SIZE
	.align		4
.L_144:
        /*0324*/ 	.byte	0x04, 0x11
        /*0326*/ 	.short	(.L_146 - .L_145)
	.align		4
.L_145:
        /*0328*/ 	.word	index@(_ZN7cutlass13device_kernelIN5flash19enable_sm80_to_sm89INS1_16FlashAttnFwdSm80INS1_25CollectiveMainloopFwdSm80ILi8ELi1ELb0EN4cute5tupleIJNS5_1CILi128EEENS7_ILi32EEENS7_ILi256EEEEEELi256ENS_10bfloat16_tEfNS_4arch4Sm80ELb0ELb0ELb1ELb1ELb0ELb1ELb1ELb1EEENS1_21CollectiveEpilogueFwdINS6_IJS8_SA_S9_EEENS6_IJNS7_ILi1EEESI_SI_EEESC_SE_Li256ELb1ELb1ELb1ELb0EEENS1_36VarlenDynamicPersistentTileSchedulerILi128ELi32ELi256ELi256ELb1ELb1ELb0ELb0ELb1ELb1EEEEEEEEEvNT_6ParamsE)
        /*032c*/ 	.word	0x00000000


	//----- nvinfo : EIATTR_REGCOUNT
	.align		4
.L_146:
        /*0330*/ 	.byte	0x04, 0x2f
        /*0332*/ 	.short	(.L_148 - .L_147)
	.align		4
.L_147:
        /*0334*/ 	.word	index@(_ZN7cutlass13device_kernelIN5flash19enable_sm80_to_sm89INS1_16FlashAttnFwdSm80INS1_25CollectiveMainloopFwdSm80ILi8ELi1ELb1EN4cute5tupleIJNS5_1CILi128EEENS7_ILi48EEENS7_ILi256EEEEEELi256ENS_10bfloat16_tEfNS_4arch4Sm80ELb0ELb0ELb1ELb1ELb0ELb0ELb1ELb1EEENS1_21CollectiveEpilogueFwdINS6_IJS8_SA_S9_EEENS6_IJNS7_ILi1EEESI_SI_EEESC_SE_Li256ELb1ELb1ELb1ELb0EEENS1_36VarlenDynamicPersistentTileSchedulerILi128ELi48ELi256ELi256ELb1ELb1ELb0ELb0ELb1ELb1EEEEEEEEEvNT_6ParamsE)
        /*0338*/ 	.word	0x00000004


	//----- nvinfo : EIATTR_FRAME_SIZE
	.align		4
.L_148:
        /*033c*/ 	.byte	0x04, 0x11
        /*033e*/ 	.short	(.L_150 - .L_149)
	.align		4
.L_149:
        /*0340*/ 	.word	index@(_ZN7cutlass13device_kernelIN5flash19enable_sm80_to_sm89INS1_16FlashAttnFwdSm80INS1_25CollectiveMainloopFwdSm80ILi8ELi1ELb1EN4cute5tupleIJNS5_1CILi128EEENS7_ILi48EEENS7_ILi256EEEEEELi256ENS_10bfloat16_tEfNS_4arch4Sm80ELb0ELb0ELb1ELb1ELb0ELb0ELb1ELb1EEENS1_21CollectiveEpilogueFwdINS6_IJS8_SA_S9_EEENS6_IJNS7_ILi1EEESI_SI_EEESC_SE_Li256ELb1ELb1ELb1ELb0EEENS1_36VarlenDynamicPersistentTileSchedulerILi128ELi48ELi256ELi256ELb1ELb1ELb0ELb0ELb1ELb1EEEEEEEEEvNT_6ParamsE)
        /*0344*/ 	.word	0x00000000


	//----- nvinfo : EIATTR_REGCOUNT
	.align		4
.L_150:
        /*0348*/ 	.byte	0x04, 0x2f
        /*034a*/ 	.short	(.L_152 - .L_151)
	.align		4
.L_151:
        /*034c*/ 	.word	index@(_ZN7cutlass13device_kernelIN5flash19enable_sm80_to_sm89INS1_16FlashAttnFwdSm80INS1_25CollectiveMainloopFwdSm80ILi8ELi1ELb1EN4cute5tupleIJNS5_1CILi128EEENS7_ILi64EEENS7_ILi256EEEEEELi256ENS_10bfloat16_tEfNS_4arch4Sm80ELb0ELb0ELb1ELb0ELb0ELb0ELb1ELb1EEENS1_21CollectiveEpilogueFwdINS6_IJS8_SA_S9_EEENS6_IJNS7_ILi1EEESI_SI_EEESC_SE_Li256ELb0ELb1ELb1ELb0EEENS1_19SingleTileSchedulerILb0ELb1ELb1ELi128EEEEEEEEEvNT_6ParamsE)
        /*0350*/ 	.word	0x00000004


	//----- nvinfo : EIATTR_FRAME_SIZE
	.align		4
.L_152:
        /*0354*/ 	.byte	0x04, 0x11
        /*0356*/ 	.short	(.L_154 - .L_153)
	.align		4
.L_153:
        /*0358*/ 	.word	index@(_ZN7cutlass13device_kernelIN5flash19enable_sm80_to_sm89INS1_16FlashAttnFwdSm80INS1_25CollectiveMainloopFwdSm80ILi8ELi1ELb1EN4cute5tupleIJNS5_1CILi128EEENS7_ILi64EEENS7_ILi256EEEEEELi256ENS_10bfloat16_tEfNS_4arch4Sm80ELb0ELb0ELb1ELb0ELb0ELb0ELb1ELb1EEENS1_21CollectiveEpilogueFwdINS6_IJS8_SA_S9_EEENS6_IJNS7_ILi1EEESI_SI_EEESC_SE_Li256ELb0ELb1ELb1ELb0EEENS1_19SingleTileSchedulerILb0ELb1ELb1ELi128EEEEEEEEEvNT_6ParamsE)
        /*035c*/ 	.word	0x00000000


	//----- nvinfo : EIATTR_MIN_STACK_SIZE
	.align		4
.L_154:
        /*0360*/ 	.byte	0x04, 0x12
        /*0362*/ 	.short	(.L_156 - .L_155)
	.align		4
.L_155:
        /*0364*/ 	.word	index@(_ZN7cutlass13device_kernelIN5flash19enable_sm80_to_sm89INS1_16FlashAttnFwdSm80INS1_25CollectiveMainloopFwdSm80ILi8ELi1ELb1EN4cute5tupleIJNS5_1CILi128EEENS7_ILi64EEENS7_ILi256EEEEEELi256ENS_10bfloat16_tEfNS_4arch4Sm80ELb0ELb0ELb1ELb0ELb0ELb0ELb1ELb1EEENS1_21CollectiveEpilogueFwdINS6_IJS8_SA_S9_EEENS6_IJNS7_ILi1EEESI_SI_EEESC_SE_Li256ELb0ELb1ELb1ELb0EEENS1_19SingleTileSchedulerILb0ELb1ELb1ELi128EEEEEEEEEvNT_6ParamsE)
        /*0368*/ 	.word	0x00000000


	//----- nvinfo : EIATTR_MIN_STACK_SIZE
	.align		4
.L_156:
        /*036c*/ 	.byte	0x04, 0x12
        /*036e*/ 	.short	(.L_158 - .L_157)
	.align		4
.L_157:
        /*0370*/ 	.word	index@(_ZN7cutlass13device_kernelIN5flash19enable_sm80_to_sm89INS1_16FlashAttnFwdSm80INS1_25CollectiveMainloopFwdSm80ILi8ELi1ELb1EN4cute5tupleIJNS5_1CILi128EEENS7_ILi48EEENS7_ILi256EEEEEELi256ENS_10bfloat16_tEfNS_4arch4Sm80ELb0ELb0ELb1ELb1ELb0ELb0ELb1ELb1EEENS1_21CollectiveEpilogueFwdINS6_IJS8_SA_S9_EEENS6_IJNS7_ILi1EEESI_SI_EEESC_SE_Li256ELb1ELb1ELb1ELb0EEENS1_36VarlenDynamicPersistentTileSchedulerILi128ELi48ELi256ELi256ELb1ELb1ELb0ELb0ELb1ELb1EEEEEEEEEvNT_6ParamsE)
        /*0374*/ 	.word	0x00000000


	//----- nvinfo : EIATTR_MIN_STACK_SIZE
	.align		4
.L_158:
        /*0378*/ 	.byte	0x04, 0x12
        /*037a*/ 	.short	(.L_160 - .L_159)
	.align		4
.L_159:
        /*037c*/ 	.word	index@(_ZN7cutlass13device_kernelIN5flash19enable_sm80_to_sm89INS1_16FlashAttnFwdSm80INS1_25CollectiveMainloopFwdSm80ILi8ELi1ELb0EN4cute5tupleIJNS5_1CILi128EEENS7_ILi32EEENS7_ILi256EEEEEELi256ENS_10bfloat16_tEfNS_4arch4Sm80ELb0ELb0ELb1ELb1ELb0ELb1ELb1ELb1EEENS1_21CollectiveEpilogueFwdINS6_IJS8_SA_S9_EEENS6_IJNS7_ILi1EEESI_SI_EEESC_SE_Li256ELb1ELb1ELb1ELb0EEENS1_36VarlenDynamicPersistentTileSchedulerILi128ELi32ELi256ELi256ELb1ELb1ELb0ELb0ELb1ELb1EEEEEEEEEvNT_6ParamsE)
        /*0380*/ 	.word	0x00000000


	//----- nvinfo : EIATTR_MIN_STACK_SIZE
	.align		4
.L_160:
        /*0384*/ 	.byte	0x04, 0x12
        /*0386*/ 	.short	(.L_162 - .L_161)
	.align		4
.L_161:
        /*0388*/ 	.word	index@(_ZN7cutlass13device_kernelIN5flash19enable_sm80_to_sm89INS1_16FlashAttnFwdSm80INS1_25CollectiveMainloopFwdSm80ILi8ELi1ELb1EN4cute5tupleIJNS5_1CILi128EEENS7_ILi48EEENS7_ILi256EEEEEELi256ENS_10bfloat16_tEfNS_4arch4Sm80ELb0ELb1ELb1ELb0ELb0ELb0ELb1ELb1EEENS1_21CollectiveEpilogueFwdINS6_IJS8_SA_S9_EEENS6_IJNS7_ILi1EEESI_SI_EEESC_SE_Li256ELb0ELb1ELb1ELb0EEENS1_19SingleTileSchedulerILb0ELb1ELb1ELi128EEEEEEEEEvNT_6ParamsE)
        /*038c*/ 	.word	0x00000000


	//----- nvinfo : EIATTR_MIN_STACK_SIZE
	.align		4
.L_162:
        /*0390*/ 	.byte	0x04, 0x12
        /*0392*/ 	.short	(.L_164 - .L_163)
	.align		4
.L_163:
        /*0394*/ 	.word	index@(_ZN7cutlass13device_kernelIN5flash19enable_sm80_to_sm89INS1_16FlashAttnFwdSm80INS1_25CollectiveMainloopFwdSm80ILi8ELi1ELb1EN4cute5tupleIJNS5_1CILi128EEENS7_ILi48EEENS7_ILi256EEEEEELi256ENS_10bfloat16_tEfNS_4arch4Sm80ELb0ELb1ELb1ELb1ELb0ELb0ELb1ELb1EEENS1_21CollectiveEpilogueFwdINS6_IJS8_SA_S9_EEENS6_IJNS7_ILi1EEESI_SI_EEESC_SE_Li256ELb1ELb1ELb1ELb0EEENS1_36VarlenDynamicPersistentTileSchedulerILi128ELi48ELi256ELi256ELb1ELb1ELb0ELb1ELb0ELb1EEEEEEEEEvNT_6ParamsE)
        /*0398*/ 	.word	0x00000000


	//----- nvinfo : EIATTR_MIN_STACK_SIZE
	.align		4
.L_164:
        /*039c*/ 	.byte	0x04, 0x12
        /*039e*/ 	.short	(.L_166 - .L_165)
	.align		4
.L_165:
        /*03a0*/ 	.word	index@(_ZN7cutlass13device_kernelIN5flash19enable_sm80_to_sm89INS1_16FlashAttnFwdSm80INS1_25CollectiveMainloopFwdSm80ILi8ELi1ELb0EN4cute5tupleIJNS5_1CILi128EEENS7_ILi32EEENS7_ILi256EEEEEELi256ENS_10bfloat16_tEfNS_4arch4Sm80ELb0ELb1ELb1ELb1ELb0ELb1ELb1ELb1EEENS1_21CollectiveEpilogueFwdINS6_IJS8_SA_S9_EEENS6_IJNS7_ILi1EEESI_SI_EEESC_SE_Li256ELb1ELb1ELb1ELb0EEENS1_36VarlenDynamicPersistentTileSchedulerILi128ELi32ELi256ELi256ELb1ELb1ELb0ELb1ELb0ELb1EEEEEEEEEvNT_6ParamsE)
        /*03a4*/ 	.word	0x00000000


	//----- nvinfo : EIATTR_MIN_STACK_SIZE
	.align		4
.L_166:
        /*03a8*/ 	.byte	0x04, 0x12
        /*03aa*/ 	.short	(.L_168 - .L_167)
	.align		4
.L_167:
        /*03ac*/ 	.word	index@(_ZN7cutlass13device_kernelIN5flash19enable_sm80_to_sm89INS1_16FlashAttnFwdSm80INS1_25CollectiveMainloopFwdSm80ILi8ELi1ELb1EN4cute5tupleIJNS5_1CILi128EEENS7_ILi64EEENS7_ILi256EEEEEELi256ENS_10bfloat16_tEfNS_4arch4Sm80ELb1ELb0ELb1ELb0ELb0ELb0ELb1ELb1EEENS1_21CollectiveEpilogueFwdINS6_IJS8_SA_S9_EEENS6_IJNS7_ILi1EEESI_SI_EEESC_SE_Li256ELb0ELb1ELb1ELb0EEENS1_30DynamicPersistentTileSchedulerILi256ELi256ELb1ELb1ELb0EEEEEEEEEvNT_6ParamsE)
        /*03b0*/ 	.word	0x00000000


	//----- nvinfo : EIATTR_MIN_STACK_SIZE
	.align		4
.L_168:
        /*03b4*/ 	.byte	0x04, 0x12
        /*03b6*/ 	.short	(.L_170 - .L_169)
	.align		4
.L_169:
        /*03b8*/ 	.word	index@(_ZN7cutlass13device_kernelIN5flash19enable_sm80_to_sm89INS1_16FlashAttnFwdSm80INS1_25CollectiveMainloopFwdSm80ILi8ELi1ELb1EN4cute5tupleIJNS5_1CILi128EEENS7_ILi48EEENS7_ILi256EEEEEELi256ENS_10bfloat16_tEfNS_4arch4Sm80ELb1ELb0ELb1ELb1ELb0ELb0ELb1ELb1EEENS1_21CollectiveEpilogueFwdINS6_IJS8_SA_S9_EEENS6_IJNS7_ILi1EEESI_SI_EEESC_SE_Li256ELb1ELb1ELb1ELb0EEENS1_36VarlenDynamicPersistentTileSchedulerILi128ELi48ELi256ELi256ELb1ELb1ELb0ELb1ELb1ELb1EEEEEEEEEvNT_6ParamsE)
        /*03bc*/ 	.word	0x00000000


	//----- nvinfo : EIATTR_MIN_STACK_SIZE
	.align		4
.L_170:
        /*03c0*/ 	.byte	0x04, 0x12
        /*03c2*/ 	.short	(.L_172 - .L_171)
	.align		4
.L_171:
        /*03c4*/ 	.word	index@(_ZN7cutlass13device_kernelIN5flash19enable_sm80_to_sm89INS1_16FlashAttnFwdSm80INS1_25CollectiveMainloopFwdSm80ILi8ELi1ELb0EN4cute5tupleIJNS5_1CILi128EEENS7_ILi32EEENS7_ILi256EEEEEELi256ENS_10bfloat16_tEfNS_4arch4Sm80ELb1ELb0ELb1ELb1ELb0ELb1ELb1ELb1EEENS1_21CollectiveEpilogueFwdINS6_IJS8_SA_S9_EEENS6_IJNS7_ILi1EEESI_SI_EEESC_SE_Li256ELb1ELb1ELb1ELb0EEENS1_36VarlenDynamicPersistentTileSchedulerILi128ELi32ELi256ELi256ELb1ELb1ELb0ELb1ELb1ELb1EEEEEEEEEvNT_6ParamsE)
        /*03c8*/ 	.word	0x00000000


	//----- nvinfo : EIATTR_MIN_STACK_SIZE
	.align		4
.L_172:
        /*03cc*/ 	.byte	0x04, 0x12
        /*03ce*/ 	.short	(.L_174 - .L_173)
	.align		4
.L_173:
        /*03d0*/ 	.word	index@(_ZN7cutlass13device_kernelIN5flash19enable_sm80_to_sm89INS1_16FlashAttnFwdSm80INS1_25CollectiveMainloopFwdSm80ILi8ELi1ELb0EN4cute5tupleIJNS5_1CILi128EEENS7_ILi96EEENS7_ILi256EEEEEELi256ENS_10bfloat16_tEfNS_4arch4Sm80ELb0ELb0ELb1ELb0ELb0ELb0ELb1ELb1EEENS1_21CollectiveEpilogueFwdINS6_IJS8_SA_S9_EEENS6_IJNS7_ILi1EEESI_SI_EEESC_SE_Li256ELb0ELb1ELb1ELb0EEENS1_19SingleTileSchedulerILb0ELb1ELb1ELi128EEEEEEEEEvNT_6ParamsE)
        /*03d4*/ 	.word	0x00000000


	//----- nvinfo : EIATTR_MIN_STACK_SIZE
	.align		4
.L_174:
        /*03d8*/ 	.byte	0x04, 0x12
        /*03da*/ 	.short	(.L_176 - .L_175)
	.align		4
.L_175:
        /*03dc*/ 	.word	index@(_ZN7cutlass13device_kernelIN5flash19enable_sm80_to_sm89INS1_16FlashAttnFwdSm80INS1_25CollectiveMainloopFwdSm80ILi8ELi1ELb0EN4cute5tupleIJNS5_1CILi128EEENS7_ILi64EEENS7_ILi256EEEEEELi256ENS_10bfloat16_tEfNS_4arch4Sm80ELb0ELb0ELb1ELb1ELb0ELb0ELb1ELb1EEENS1_21CollectiveEpilogueFwdINS6_IJS8_SA_S9_EEENS6_IJNS7_ILi1EEESI_SI_EEESC_SE_Li256ELb1ELb1ELb1ELb0EEENS1_36VarlenDynamicPersistentTileSchedulerILi128ELi64ELi256ELi256ELb1ELb1ELb0ELb0ELb1ELb1EEEEEEEEEvNT_6ParamsE)
        /*03e0*/ 	.word	0x00000000


	//----- nvinfo : EIATTR_MIN_STACK_SIZE
	.align		4
.L_176:
        /*03e4*/ 	.byte	0x04, 0x12
        /*03e6*/ 	.short	(.L_178 - .L_177)
	.align		4
.L_177:
        /*03e8*/ 	.word	index@(_ZN7cutlass13device_kernelIN5flash19enable_sm80_to_sm89INS1_16FlashAttnFwdSm80INS1_25CollectiveMainloopFwdSm80ILi8ELi1ELb0EN4cute5tupleIJNS5_1CILi128EEENS7_ILi48EEENS7_ILi256EEEEEELi256ENS_10bfloat16_tEfNS_4arch4Sm80ELb0ELb0ELb1ELb1ELb0ELb1ELb1ELb1EEENS1_21CollectiveEpilogueFwdINS6_IJS8_SA_S9_EEENS6_IJNS7_ILi1EEESI_SI_EEESC_SE_Li256ELb1ELb1ELb1ELb0EEENS1_36VarlenDynamicPersistentTileSchedulerILi128ELi48ELi256ELi256ELb1ELb1ELb0ELb0ELb1ELb1EEEEEEEEEvNT_6ParamsE)
        /*03ec*/ 	.word	0x00000000


	//----- nvinfo : EIATTR_MIN_STACK_SIZE
	.align		4
.L_178:
        /*03f0*/ 	.byte	0x04, 0x12
        /*03f2*/ 	.short	(.L_180 - .L_179)
	.align		4
.L_179:
        /*03f4*/ 	.word	index@(_ZN7cutlass13device_kernelIN5flash19enable_sm80_to_sm89INS1_16FlashAttnFwdSm80INS1_25CollectiveMainloopFwdSm80ILi8ELi1ELb0EN4cute5tupleIJNS5_1CILi128EEENS7_ILi64EEENS7_ILi256EEEEEELi256ENS_10bfloat16_tEfNS_4arch4Sm80ELb0ELb1ELb1ELb0ELb0ELb0ELb1ELb1EEENS1_21CollectiveEpilogueFwdINS6_IJS8_SA_S9_EEENS6_IJNS7_ILi1EEESI_SI_EEESC_SE_Li256ELb0ELb1ELb1ELb0EEENS1_19SingleTileSchedulerILb0ELb1ELb1ELi128EEEEEEEEEvNT_6ParamsE)
        /*03f8*/ 	.word	0x00000000


	//----- nvinfo : EIATTR_MIN_STACK_SIZE
	.align		4
.L_180:
        /*03fc*/ 	.byte	0x04, 0x12
        /*03fe*/ 	.short	(.L_182 - .L_181)
	.align		4
.L_181:
        /*0400*/ 	.word	index@(_ZN7cutlass13device_kernelIN5flash19enable_sm80_to_sm89INS1_16FlashAttnFwdSm80INS1_25CollectiveMainloopFwdSm80ILi8ELi1ELb0EN4cute5tupleIJNS5_1CILi128EEENS7_ILi64EEENS7_ILi256EEEEEELi256ENS_10bfloat16_tEfNS_4arch4Sm80ELb0ELb1ELb1ELb1ELb0ELb0ELb1ELb1EEENS1_21CollectiveEpilogueFwdINS6_IJS8_SA_S9_EEENS6_IJNS7_ILi1EEESI_SI_EEESC_SE_Li256ELb1ELb1ELb1ELb0EEENS1_36VarlenDynamicPersistentTileSchedulerILi128ELi64ELi256ELi256ELb1ELb1ELb0ELb1ELb0ELb1EEEEEEEEEvNT_6ParamsE)
        /*0404*/ 	.word	0x00000000


	//----- nvinfo : EIATTR_MIN_STACK_SIZE
	.align		4
.L_182:
        /*0408*/ 	.byte	0x04, 0x12
        /*040a*/ 	.short	(.L_184 - .L_183)
	.align		4
.L_183:
        /*040c*/ 	.word	index@(_ZN7cutlass13device_kernelIN5flash19enable_sm80_to_sm89INS1_16FlashAttnFwdSm80INS1_25CollectiveMainloopFwdSm80ILi8ELi1ELb0EN4cute5tupleIJNS5_1CILi128EEENS7_ILi48EEENS7_ILi256EEEEEELi256ENS_10bfloat16_tEfNS_4arch4Sm80ELb0ELb1ELb1ELb1ELb0ELb1ELb1ELb1EEENS1_21CollectiveEpilogueFwdINS6_IJS8_SA_S9_EEENS6_IJNS7_ILi1EEESI_SI_EEESC_SE_Li256ELb1ELb1ELb1ELb0EEENS1_36VarlenDynamicPersistentTileSchedulerILi128ELi48ELi256ELi256ELb1ELb1ELb0ELb1ELb0ELb1EEEEEEEEEvNT_6ParamsE)
        /*0410*/ 	.word	0x00000000


	//----- nvinfo : EIATTR_MIN_STACK_SIZE
	.align		4
.L_184:
        /*0414*/ 	.byte	0x04, 0x12
        /*0416*/ 	.short	(.L_186 - .L_185)
	.align		4
.L_185:
        /*0418*/ 	.word	index@(_ZN7cutlass13device_kernelIN5flash19enable_sm80_to_sm89INS1_16FlashAttnFwdSm80INS1_25CollectiveMainloopFwdSm80ILi8ELi1ELb0EN4cute5tupleIJNS5_1CILi128EEENS7_ILi96EEENS7_ILi256EEEEEELi256ENS_10bfloat16_tEfNS_4arch4Sm80ELb1ELb0ELb1ELb0ELb0ELb0ELb1ELb1EEENS1_21CollectiveEpilogueFwdINS6_IJS8_SA_S9_EEENS6_IJNS7_ILi1EEESI_SI_EEESC_SE_Li256ELb0ELb1ELb1ELb0EEENS1_30DynamicPersistentTileSchedulerILi256ELi256ELb1ELb1ELb0EEEEEEEEEvNT_6ParamsE)
        /*041c*/ 	.word	0x00000000


	//----- nvinfo : EIATTR_MIN_STACK_SIZE
	.align		4
.L_186:
        /*0420*/ 	.byte	0x04, 0x12
        /*0422*/ 	.short	(.L_188 - .L_187)
	.align		4
.L_187:
        /*0424*/ 	.word	index@(_ZN7cutlass13device_kernelIN5flash19enable_sm80_to_sm89INS1_16FlashAttnFwdSm80INS1_25CollectiveMainloopFwdSm80ILi8ELi1ELb0EN4cute5tupleIJNS5_1CILi128EEENS7_ILi64EEENS7_ILi256EEEEEELi256ENS_10bfloat16_tEfNS_4arch4Sm80ELb1ELb0ELb1ELb1ELb0ELb0ELb1ELb1EEENS1_21CollectiveEpilogueFwdINS6_IJS8_SA_S9_EEENS6_IJNS7_ILi1EEESI_SI_EEESC_SE_Li256ELb1ELb1ELb1ELb0EEENS1_36VarlenDynamicPersistentTileSchedulerILi128ELi64ELi256ELi256ELb1ELb1ELb0ELb1ELb1ELb1EEEEEEEEEvNT_6ParamsE)
        /*0428*/ 	.word	0x00000000


	//----- nvinfo : EIATTR_MIN_STACK_SIZE
	.align		4
.L_188:
        /*042c*/ 	.byte	0x04, 0x12
        /*042e*/ 	.short	(.L_190 - .L_189)
	.align		4
.L_189:
        /*0430*/ 	.word	index@(_ZN7cutlass13device_kernelIN5flash19enable_sm80_to_sm89INS1_16FlashAttnFwdSm80INS1_25CollectiveMainloopFwdSm80ILi8ELi1ELb0EN4cute5tupleIJNS5_1CILi128EEENS7_ILi48EEENS7_ILi256EEEEEELi256ENS_10bfloat16_tEfNS_4arch4Sm80ELb1ELb0ELb1ELb1ELb0ELb1ELb1ELb1EEENS1_21CollectiveEpilogueFwdINS6_IJS8_SA_S9_EEENS6_IJNS7_ILi1EEESI_SI_EEESC_SE_Li256ELb1ELb1ELb1ELb0EEENS1_36VarlenDynamicPersistentTileSchedulerILi128ELi48ELi256ELi256ELb1ELb1ELb0ELb1ELb1ELb1EEEEEEEEEvNT_6ParamsE)
        /*0434*/ 	.word	0x00000000


	//----- nvinfo : EIATTR_MIN_STACK_SIZE
	.align		4
.L_190:
        /*0438*/ 	.byte	0x04, 0x12
        /*043a*/ 	.short	(.L_192 - .L_191)
	.align		4
.L_191:
        /*043c*/ 	.word	index@(_ZN7cutlass13device_kernelIN5flash19enable_sm80_to_sm89INS1_16FlashAttnFwdSm80INS1_25CollectiveMainloopFwdSm80ILi8ELi1ELb1EN4cute5tupleIJNS5_1CILi128EEENS7_ILi64EEENS7_ILi256EEEEEELi256ENS_10bfloat16_tEfNS_4arch4Sm80ELb0ELb0ELb0ELb0ELb0ELb0ELb1ELb1EEENS1_21CollectiveEpilogueFwdINS6_IJS8_SA_S9_EEENS6_IJNS7_ILi1EEESI_SI_EEESC_SE_Li256ELb0ELb1ELb1ELb0EEENS1_19SingleTileSchedulerILb0ELb1ELb1ELi128EEEEEEEEEvNT_6ParamsE)
        /*0440*/ 	.word	0x00000000


	//----- nvinfo : EIATTR_MIN_STACK_SIZE
	.align		4
.L_192:
        /*0444*/ 	.byte	0x04, 0x12
        /*0446*/ 	.short	(.L_194 - .L_193)
	.align		4
.L_193:
        /*0448*/ 	.word	index@(_ZN7cutlass13device_kernelIN5flash19enable_sm80_to_sm89INS1_16FlashAttnFwdSm80INS1_25CollectiveMainloopFwdSm80ILi8ELi1ELb1EN4cute5tupleIJNS5_1CILi128EEENS7_ILi48EEENS7_ILi256EEEEEELi256ENS_10bfloat16_tEfNS_4arch4Sm80ELb0ELb0ELb0ELb1ELb0ELb0ELb1ELb1EEENS1_21CollectiveEpilogueFwdINS6_IJS8_SA_S9_EEENS6_IJNS7_ILi1EEESI_SI_EEESC_SE_Li256ELb1ELb1ELb1ELb0EEENS1_36VarlenDynamicPersistentTileSchedulerILi128ELi48ELi256ELi256ELb1ELb1ELb0ELb0ELb1ELb1EEEEEEEEEvNT_6ParamsE)
        /*044c*/ 	.word	0x00000000


	//----- nvinfo : EIATTR_MIN_STACK_SIZE
	.align		4
.L_194:
        /*0450*/ 	.byte	0x04, 0x12
        /*0452*/ 	.short	(.L_196 - .L_195)
	.align		4
.L_195:
        /*0454*/ 	.word	index@(_ZN7cutlass13device_kernelIN5flash19enable_sm80_to_sm89INS1_16FlashAttnFwdSm80INS1_25CollectiveMainloopFwdSm80ILi8ELi1ELb0EN4cute5tupleIJNS5_1CILi128EEENS7_ILi32EEENS7_ILi256EEEEEELi256ENS_10bfloat16_tEfNS_4arch4Sm80ELb0ELb0ELb0ELb1ELb0ELb1ELb1ELb1EEENS1_21CollectiveEpilogueFwdINS6_IJS8_SA_S9_EEENS6_IJNS7_ILi1EEESI_SI_EEESC_SE_Li256ELb1ELb1ELb1ELb0EEENS1_36VarlenDynamicPersistentTileSchedulerILi128ELi32ELi256ELi256ELb1ELb1ELb0ELb0ELb1ELb1EEEEEEEEEvNT_6ParamsE)
        /*0458*/ 	.word	0x00000000


	//----- nvinfo : EIATTR_MIN_STACK_SIZE
	.align		4
.L_196:
        /*045c*/ 	.byte	0x04, 0x12
        /*045e*/ 	.short	(.L_198 - .L_197)
	.align		4
.L_197:
        /*0460*/ 	.word	index@(_ZN7cutlass13device_kernelIN5flash19enable_sm80_to_sm89INS1_16FlashAttnFwdSm80INS1_25CollectiveMainloopFwdSm80ILi8ELi1ELb1EN4cute5tupleIJNS5_1CILi128EEENS7_ILi48EEENS7_ILi256EEEEEELi256ENS_10bfloat16_tEfNS_4arch4Sm80ELb0ELb1ELb0ELb0ELb0ELb0ELb1ELb1EEENS1_21CollectiveEpilogueFwdINS6_IJS8_SA_S9_EEENS6_IJNS7_ILi1EEESI_SI_EEESC_SE_Li256ELb0ELb1ELb1ELb0EEENS1_19SingleTileSchedulerILb0ELb1ELb1ELi128EEEEEEEEEvNT_6ParamsE)
        /*0464*/ 	.word	0x00000000


	//----- nvinfo : EIATTR_MIN_STACK_SIZE
	.align		4
.L_198:
        /*0468*/ 	.byte	0x04, 0x12
        /*046a*/ 	.short	(.L_200 - .L_199)
	.align		4
.L_199:
        /*046c*/ 	.word	index@(_ZN7cutlass13device_kernelIN5flash19enable_sm80_to_sm89INS1_16FlashAttnFwdSm80INS1_25CollectiveMainloopFwdSm80ILi8ELi1ELb1EN4cute5tupleIJNS5_1CILi128EEENS7_ILi48EEENS7_ILi256EEEEEELi256ENS_10bfloat16_tEfNS_4arch4Sm80ELb0ELb1ELb0ELb1ELb0ELb0ELb1ELb1EEENS1_21CollectiveEpilogueFwdINS6_IJS8_SA_S9_EEENS6_IJNS7_ILi1EEESI_SI_EEESC_SE_Li256ELb1ELb1ELb1ELb0EEENS1_36VarlenDynamicPersistentTileSchedulerILi128ELi48ELi256ELi256ELb1ELb1ELb0ELb1ELb0ELb1EEEEEEEEEvNT_6ParamsE)
        /*0470*/ 	.word	0x00000000


	//----- nvinfo : EIATTR_MIN_STACK_SIZE
	.align		4
.L_200:
        /*0474*/ 	.byte	0x04, 0x12
        /*0476*/ 	.short	(.L_202 - .L_201)
	.align		4
.L_201:
        /*0478*/ 	.word	index@(_ZN7cutlass13device_kernelIN5flash19enable_sm80_to_sm89INS1_16FlashAttnFwdSm80INS1_25CollectiveMainloopFwdSm80ILi8ELi1ELb0EN4cute5tupleIJNS5_1CILi128EEENS7_ILi32EEENS7_ILi256EEEEEELi256ENS_10bfloat16_tEfNS_4arch4Sm80ELb0ELb1ELb0ELb1ELb0ELb1ELb1ELb1EEENS1_21CollectiveEpilogueFwdINS6_IJS8_SA_S9_EEENS6_IJNS7_ILi1EEESI_SI_EEESC_SE_Li256ELb1ELb1ELb1ELb0EEENS1_36VarlenDynamicPersistentTileSchedulerILi128ELi32ELi256ELi256ELb1ELb1ELb0ELb1ELb0ELb1EEEEEEEEEvNT_6ParamsE)
        /*047c*/ 	.word	0x00000000


	//----- nvinfo : EIATTR_MIN_STACK_SIZE
	.align		4
.L_202:
        /*0480*/ 	.byte	0x04, 0x12
        /*0482*/ 	.short	(.L_204 - .L_203)
	.align		4
.L_203:
        /*0484*/ 	.word	index@(_ZN7cutlass13device_kernelIN5flash19enable_sm80_to_sm89INS1_16FlashAttnFwdSm80INS1_25CollectiveMainloopFwdSm80ILi8ELi1ELb1EN4cute5tupleIJNS5_1CILi128EEENS7_ILi64EEENS7_ILi256EEEEEELi256ENS_10bfloat16_tEfNS_4arch4Sm80ELb1ELb0ELb0ELb0ELb0ELb0ELb1ELb1EEENS1_21CollectiveEpilogueFwdINS6_IJS8_SA_S9_EEENS6_IJNS7_ILi1EEESI_SI_EEESC_SE_Li256ELb0ELb1ELb1ELb0EEENS1_30DynamicPersistentTileSchedulerILi256ELi256ELb1ELb1ELb0EEEEEEEEEvNT_6ParamsE)
        /*0488*/ 	.word	0x00000000


	//----- nvinfo : EIATTR_MIN_STACK_SIZE
	.align		4
.L_204:
        /*048c*/ 	.byte	0x04, 0x12
        /*048e*/ 	.short	(.L_206 - .L_205)
	.align		4
.L_205:
        /*0490*/ 	.word	index@(_ZN7cutlass13device_kernelIN5flash19enable_sm80_to_sm89INS1_16FlashAttnFwdSm80INS1_25CollectiveMainloopFwdSm80ILi8ELi1ELb1EN4cute5tupleIJNS5_1CILi128EEENS7_ILi48EEENS7_ILi256EEEEEELi256ENS_10bfloat16_tEfNS_4arch4Sm80ELb1ELb0ELb0ELb1ELb0ELb0ELb1ELb1EEENS1_21CollectiveEpilogueFwdINS6_IJS8_SA_S9_EEENS6_IJNS7_ILi1EEESI_SI_EEESC_SE_Li256ELb1ELb1ELb1ELb0EEENS1_36VarlenDynamicPersistentTileSchedulerILi128ELi48ELi256ELi256ELb1ELb1ELb0ELb1ELb1ELb1EEEEEEEEEvNT_6ParamsE)
        /*0494*/ 	.word	0x00000000


	//----- nvinfo : EIATTR_MIN_STACK_SIZE
	.align		4
.L_206:
        /*0498*/ 	.byte	0x04, 0x12
        /*049a*/ 	.short	(.L_208 - .L_207)
	.align		4
.L_207:
        /*049c*/ 	.word	index@(_ZN7cutlass13device_kernelIN5flash19enable_sm80_to_sm89INS1_16FlashAttnFwdSm80INS1_25CollectiveMainloopFwdSm80ILi8ELi1ELb0EN4cute5tupleIJNS5_1CILi128EEENS7_ILi32EEENS7_ILi256EEEEEELi256ENS_10bfloat16_tEfNS_4arch4Sm80ELb1ELb0ELb0ELb1ELb0ELb1ELb1ELb1EEENS1_21CollectiveEpilogueFwdINS6_IJS8_SA_S9_EEENS6_IJNS7_ILi1EEESI_SI_EEESC_SE_Li256ELb1ELb1ELb1ELb0EEENS1_36VarlenDynamicPersistentTileSchedulerILi128ELi32ELi256ELi256ELb1ELb1ELb0ELb1ELb1ELb1EEEEEEEEEvNT_6ParamsE)
        /*04a0*/ 	.word	0x00000000


	//----- nvinfo : EIATTR_MIN_STACK_SIZE
	.align		4
.L_208:
        /*04a4*/ 	.byte	0x04, 0x12
        /*04a6*/ 	.short	(.L_210 - .L_209)
	.align		4
.L_209:
        /*04a8*/ 	.word	index@(_ZN7cutlass13device_kernelIN5flash19enable_sm80_to_sm89INS1_16FlashAttnFwdSm80INS1_25CollectiveMainloopFwdSm80ILi8ELi1ELb0EN4cute5tupleIJNS5_1CILi128EEENS7_ILi96EEENS7_ILi256EEEEEELi256ENS_10bfloat16_tEfNS_4arch4Sm80ELb0ELb0ELb0ELb0ELb0ELb0ELb1ELb1EEENS1_21CollectiveEpilogueFwdINS6_IJS8_SA_S9_EEENS6_IJNS7_ILi1EEESI_SI_EEESC_SE_Li256ELb0ELb1ELb1ELb0EEENS1_19SingleTileSchedulerILb0ELb1ELb1ELi128EEEEEEEEEvNT_6ParamsE)
        /*04ac*/ 	.word	0x00000000


	//----- nvinfo : EIATTR_MIN_STACK_SIZE
	.align		4
.L_210:
        /*04b0*/ 	.byte	0x04, 0x12
        /*04b2*/ 	.short	(.L_212 - .L_211)
	.align		4
.L_211:
        /*04b4*/ 	.word	index@(_ZN7cutlass13device_kernelIN5flash19enable_sm80_to_sm89INS1_16FlashAttnFwdSm80INS1_25CollectiveMainloopFwdSm80ILi8ELi1ELb0EN4cute5tupleIJNS5_1CILi128EEENS7_ILi64EEENS7_ILi256EEEEEELi256ENS_10bfloat16_tEfNS_4arch4Sm80ELb0ELb0ELb0ELb1ELb0ELb0ELb1ELb1EEENS1_21CollectiveEpilogueFwdINS6_IJS8_SA_S9_EEENS6_IJNS7_ILi1EEESI_SI_EEESC_SE_Li256ELb1ELb1ELb1ELb0EEENS1_36VarlenDynamicPersistentTileSchedulerILi128ELi64ELi256ELi256ELb1ELb1ELb0ELb0ELb1ELb1EEEEEEEEEvNT_6ParamsE)
        /*04b8*/ 	.word	0x00000000


	//----- nvinfo : EIATTR_MIN_STACK_SIZE
	.align		4
.L_212:
        /*04bc*/ 	.byte	0x04, 0x12
        /*04be*/ 	.short	(.L_214 - .L_213)
	.align		4
.L_213:
        /*04c0*/ 	.word	index@(_ZN7cutlass13device_kernelIN5flash19enable_sm80_to_sm89INS1_16FlashAttnFwdSm80INS1_25CollectiveMainloopFwdSm80ILi8ELi1ELb0EN4cute5tupleIJNS5_1CILi128EEENS7_ILi48EEENS7_ILi256EEEEEELi256ENS_10bfloat16_tEfNS_4arch4Sm80ELb0ELb0ELb0ELb1ELb0ELb1ELb1ELb1EEENS1_21CollectiveEpilogueFwdINS6_IJS8_SA_S9_EEENS6_IJNS7_ILi1EEESI_SI_EEESC_SE_Li256ELb1ELb1ELb1ELb0EEENS1_36VarlenDynamicPersistentTileSchedulerILi128ELi48ELi256ELi256ELb1ELb1ELb0ELb0ELb1ELb1EEEEEEEEEvNT_6ParamsE)
        /*04c4*/ 	.word	0x00000000


	//----- nvinfo : EIATTR_MIN_STACK_SIZE
	.align		4
.L_214:
        /*04c8*/ 	.byte	0x04, 0x12
        /*04ca*/ 	.short	(.L_216 - .L_215)
	.align		4
.L_215:
        /*04cc*/ 	.word	index@(_ZN7cutlass13device_kernelIN5flash19enable_sm80_to_sm89INS1_16FlashAttnFwdSm80INS1_25CollectiveMainloopFwdSm80ILi8ELi1ELb0EN4cute5tupleIJNS5_1CILi128EEENS7_ILi64EEENS7_ILi256EEEEEELi256ENS_10bfloat16_tEfNS_4arch4Sm80ELb0ELb1ELb0ELb0ELb0ELb0ELb1ELb1EEENS1_21CollectiveEpilogueFwdINS6_IJS8_SA_S9_EEENS6_IJNS7_ILi1EEESI_SI_EEESC_SE_Li256ELb0ELb1ELb1ELb0EEENS1_19SingleTileSchedulerILb0ELb1ELb1ELi128EEEEEEEEEvNT_6ParamsE)
        /*04d0*/ 	.word	0x00000000


	//----- nvinfo : EIATTR_MIN_STACK_SIZE
	.align		4
.L_216:
        /*04d4*/ 	.byte	0x04, 0x12
        /*04d6*/ 	.short	(.L_218 - .L_217)
	.align		4
.L_217:
        /*04d8*/ 	.word	index@(_ZN7cutlass13device_kernelIN5flash19enable_sm80_to_sm89INS1_16FlashAttnFwdSm80INS1_25CollectiveMainloopFwdSm80ILi8ELi1ELb0EN4cute5tupleIJNS5_1CILi128EEENS7_ILi64EEENS7_ILi256EEEEEELi256ENS_10bfloat16_tEfNS_4arch4Sm80ELb0ELb1ELb0ELb1ELb0ELb0ELb1ELb1EEENS1_21CollectiveEpilogueFwdINS6_IJS8_SA_S9_EEENS6_IJNS7_ILi1EEESI_SI_EEESC_SE_Li256ELb1ELb1ELb1ELb0EEENS1_36VarlenDynamicPersistentTileSchedulerILi128ELi64ELi256ELi256ELb1ELb1ELb0ELb1ELb0ELb1EEEEEEEEEvNT_6ParamsE)
        /*04dc*/ 	.word	0x00000000


	//----- nvinfo : EIATTR_MIN_STACK_SIZE
	.align		4
.L_218:
        /*04e0*/ 	.byte	0x04, 0x12
        /*04e2*/ 	.short	(.L_220 - .L_219)
	.align		4
.L_219:
        /*04e4*/ 	.word	index@(_ZN7cutlass13device_kernelIN5flash19enable_sm80_to_sm89INS1_16FlashAttnFwdSm80INS1_25CollectiveMainloopFwdSm80ILi8ELi1ELb0EN4cute5tupleIJNS5_1CILi128EEENS7_ILi48EEENS7_ILi256EEEEEELi256ENS_10bfloat16_tEfNS_4arch4Sm80ELb0ELb1ELb0ELb1ELb0ELb1ELb1ELb1EEENS1_21CollectiveEpilogueFwdINS6_IJS8_SA_S9_EEENS6_IJNS7_ILi1EEESI_SI_EEESC_SE_Li256ELb1ELb1ELb1ELb0EEENS1_36VarlenDynamicPersistentTileSchedulerILi128ELi48ELi256ELi256ELb1ELb1ELb0ELb1ELb0ELb1EEEEEEEEEvNT_6ParamsE)
        /*04e8*/ 	.word	0x00000000


	//----- nvinfo : EIATTR_MIN_STACK_SIZE
	.align		4
.L_220:
        /*04ec*/ 	.byte	0x04, 0x12
        /*04ee*/ 	.short	(.L_222 - .L_221)
	.align		4
.L_221:
        /*04f0*/ 	.word	index@(_ZN7cutlass13device_kernelIN5flash19enable_sm80_to_sm89INS1_16FlashAttnFwdSm80INS1_25CollectiveMainloopFwdSm80ILi8ELi1ELb0EN4cute5tupleIJNS5_1CILi128EEENS7_ILi96EEENS7_ILi256EEEEEELi256ENS_10bfloat16_tEfNS_4arch4Sm80ELb1ELb0ELb0ELb0ELb0ELb0ELb1ELb1EEENS1_21CollectiveEpilogueFwdINS6_IJS8_SA_S9_EEENS6_IJNS7_ILi1EEESI_SI_EEESC_SE_Li256ELb0ELb1ELb1ELb0EEENS1_30DynamicPersistentTileSchedulerILi256ELi256ELb1ELb1ELb0EEEEEEEEEvNT_6ParamsE)
        /*04f4*/ 	.word	0x00000000


	//----- nvinfo : EIATTR_MIN_STACK_SIZE
	.align		4
.L_222:
        /*04f8*/ 	.byte	0x04, 0x12
        /*04fa*/ 	.short	(.L_224 - .L_223)
	.align		4
.L_223:
        /*04fc*/ 	.word	index@(_ZN7cutlass13device_kernelIN5flash19enable_sm80_to_sm89INS1_16FlashAttnFwdSm80INS1_25CollectiveMainloopFwdSm80ILi8ELi1ELb0EN4cute5tupleIJNS5_1CILi128EEENS7_ILi64EEENS7_ILi256EEEEEELi256ENS_10bfloat16_tEfNS_4arch4Sm80ELb1ELb0ELb0ELb1ELb0ELb0ELb1ELb1EEENS1_21CollectiveEpilogueFwdINS6_IJS8_SA_S9_EEENS6_IJNS7_ILi1EEESI_SI_EEESC_SE_Li256ELb1ELb1ELb1ELb0EEENS1_36VarlenDynamicPersistentTileSchedulerILi128ELi64ELi256ELi256ELb1ELb1ELb0ELb1ELb1ELb1EEEEEEEEEvNT_6ParamsE)
        /*0500*/ 	.word	0x00000000


	//----- nvinfo : EIATTR_MIN_STACK_SIZE
	.align		4
.L_224:
        /*0504*/ 	.byte	0x04, 0x12
        /*0506*/ 	.short	(.L_226 - .L_225)
	.align		4
.L_225:
        /*0508*/ 	.word	index@(_ZN7cutlass13device_kernelIN5flash19enable_sm80_to_sm89INS1_16FlashAttnFwdSm80INS1_25CollectiveMainloopFwdSm80ILi8ELi1ELb0EN4cute5tupleIJNS5_1CILi128EEENS7_ILi48EEENS7_ILi256EEEEEELi256ENS_10bfloat16_tEfNS_4arch4Sm80ELb1ELb0ELb0ELb1ELb0ELb1ELb1ELb1EEENS1_21CollectiveEpilogueFwdINS6_IJS8_SA_S9_EEENS6_IJNS7_ILi1EEESI_SI_EEESC_SE_Li256ELb1ELb1ELb1ELb0EEENS1_36VarlenDynamicPersistentTileSchedulerILi128ELi48ELi256ELi256ELb1ELb1ELb0ELb1ELb1ELb1EEEEEEEEEvNT_6ParamsE)
        /*050c*/ 	.word	0x00000000
.L_226:


//--------------------- .nv.compat                --------------------------
	.section	.nv.compat,"",@"SHT_CUDA_COMPAT_INFO"
	.align	4
        /*0000*/ 	.byte	0x02, 0x09, 0x01, 0x00, 0x02, 0x02, 0x01, 0x00, 0x02, 0x05, 0x05, 0x00, 0x03, 0x07, 0x01, 0x01
        /*0010*/ 	.byte	0x02, 0x03, 0x00, 0x00, 0x02, 0x06, 0x01, 0x00, 0x04, 0x0b, 0x08, 0x00, 0x09, 0x00, 0x00, 0x00
        /*0020*/ 	.byte	0x00, 0x00, 0x00, 0x00


//--------------------- .nv.info._ZN7cutlass13device_kernelIN5flash19enable_sm80_to_sm89INS1_16FlashAttnFwdSm80INS1_25CollectiveMainloopFwdSm80ILi8ELi1ELb1EN4cute5tupleIJNS5_1CILi128EEENS7_ILi64EEENS7_ILi256EEEEEELi256ENS_10bfloat16_tEfNS_4arch4Sm80ELb0ELb0ELb1ELb0ELb0ELb0ELb1ELb1EEENS1_21CollectiveEpilogueFwdINS6_IJS8_SA_S9_EEENS6_IJNS7_ILi1EEESI_SI_EEESC_SE_Li256ELb0ELb1ELb1ELb0EEENS1_19SingleTileSchedulerILb0ELb1ELb1ELi128EEEEEEEEEvNT_6ParamsE --------------------------
	.section	.nv.info._ZN7cutlass13device_kernelIN5flash19enable_sm80_to_sm89INS1_16FlashAttnFwdSm80INS1_25CollectiveMainloopFwdSm80ILi8ELi1ELb1EN4cute5tupleIJNS5_1CILi128EEENS7_ILi64EEENS7_ILi256EEEEEELi256ENS_10bfloat16_tEfNS_4arch4Sm80ELb0ELb0ELb1ELb0ELb0ELb0ELb1ELb1EEENS1_21CollectiveEpilogueFwdINS6_IJS8_SA_S9_EEENS6_IJNS7_ILi1EEESI_SI_EEESC_SE_Li256ELb0ELb1ELb1ELb0EEENS1_19SingleTileSchedulerILb0ELb1ELb1ELi128EEEEEEEEEvNT_6ParamsE,"",@"SHT_CUDA_INFO"
	.sectionflags	@""
	.align	4


	//----- nvinfo : EIATTR_CUDA_API_VERSION
	.align		4
        /*0000*/ 	.byte	0x04, 0x37
        /*0002*/ 	.short	(.L_228 - .L_227)
.L_227:
        /*0004*/ 	.word	0x00000082


	//----- nvinfo : EIATTR_KPARAM_INFO
	.align		4
.L_228:
        /*0008*/ 	.byte	0x04, 0x17
        /*000a*/ 	.short	(.L_230 - .L_229)
.L_229:
        /*000c*/ 	.word	0x00000000
        /*0010*/ 	.short	0x0000
        /*0012*/ 	.short	0x0000
        /*0014*/ 	.byte	0x00, 0xf0, 0x61, 0x10


	//----- nvinfo : EIATTR_SPARSE_MMA_MASK
	.align		4
.L_230:
        /*0018*/ 	.byte	0x03, 0x50
        /*001a*/ 	.short	0x0000


	//----- nvinfo : EIATTR_MAXREG_COUNT
	.align		4
        /*001c*/ 	.byte	0x03, 0x1b
        /*001e*/ 	.short	0x00ff


	//----- nvinfo : EIATTR_MERCURY_ISA_VERSION
	.align		4
        /*0020*/ 	.byte	0x03, 0x5f
        /*0022*/ 	.short	0x0101


	//----- nvinfo : EIATTR_VRC_CTA_INIT_COUNT
	.align		4
        /*0024*/ 	.byte	0x02, 0x4a
	.zero		1
	.zero		1


	//----- nvinfo : EIATTR_EXIT_INSTR_OFFSETS
	.align		4
        /*0028*/ 	.byte	0x04, 0x1c
        /*002a*/ 	.short	(.L_232 - .L_231)


	//   ....[0]....
.L_231:
        /*002c*/ 	.word	0x00000010


	//----- nvinfo : EIATTR_MAX_THREADS
	.align		4
.L_232:
        /*0030*/ 	.byte	0x04, 0x05
        /*0032*/ 	.short	(.L_234 - .L_233)
.L_233:
        /*0034*/ 	.word	0x00000100
        /*0038*/ 	.word	0x00000001
        /*003c*/ 	.word	0x00000001


	//----- nvinfo : EIATTR_CBANK_PARAM_SIZE
	.align		4
.L_234:
        /*0040*/ 	.byte	0x03, 0x19
        /*0042*/ 	.short	0x0418


	//----- nvinfo : EIATTR_PARAM_CBANK
	.align		4
        /*0044*/ 	.byte	0x04, 0x0a
        /*0046*/ 	.short	(.L_236 - .L_235)
	.align		4
.L_235:
        /*0048*/ 	.word	index@(.nv.constant0._ZN7cutlass13device_kernelIN5flash19enable_sm80_to_sm89INS1_16FlashAttnFwdSm80INS1_25CollectiveMainloopFwdSm80ILi8ELi1ELb1EN4cute5tupleIJNS5_1CILi128EEENS7_ILi64EEENS7_ILi256EEEEEELi256ENS_10bfloat16_tEfNS_4arch4Sm80ELb0ELb0ELb1ELb0ELb0ELb0ELb1ELb1EEENS1_21CollectiveEpilogueFwdINS6_IJS8_SA_S9_EEENS6_IJNS7_ILi1EEESI_SI_EEESC_SE_Li256ELb0ELb1ELb1ELb0EEENS1_19SingleTileSchedulerILb0ELb1ELb1ELi128EEEEEEEEEvNT_6ParamsE)
        /*004c*/ 	.short	0x0380
        /*004e*/ 	.short	0x0418


	//----- nvinfo : EIATTR_SW_WAR
	.align		4
.L_236:
        /*0050*/ 	.byte	0x04, 0x36
        /*0052*/ 	.short	(.L_238 - .L_237)
.L_237:
        /*0054*/ 	.word	0x00000008
.L_238:


//--------------------- .nv.info._ZN7cutlass13device_kernelIN5flash19enable_sm80_to_sm89INS1_16FlashAttnFwdSm80INS1_25CollectiveMainloopFwdSm80ILi8ELi1ELb1EN4cute5tupleIJNS5_1CILi128EEENS7_ILi48EEENS7_ILi256EEEEEELi256ENS_10bfloat16_tEfNS_4arch4Sm80ELb0ELb0ELb1ELb1ELb0ELb0ELb1ELb1EEENS1_21CollectiveEpilogueFwdINS6_IJS8_SA_S9_EEENS6_IJNS7_ILi1EEESI_SI_EEESC_SE_Li256ELb1ELb1ELb1ELb0EEENS1_36VarlenDynamicPersistentTileSchedulerILi128ELi48ELi256ELi256ELb1ELb1ELb0ELb0ELb1ELb1EEEEEEEEEvNT_6ParamsE --------------------------
	.section	.nv.info._ZN7cutlass13device_kernelIN5flash19enable_sm80_to_sm89INS1_16FlashAttnFwdSm80INS1_25CollectiveMainloopFwdSm80ILi8ELi1ELb1EN4cute5tupleIJNS5_1CILi128EEENS7_ILi48EEENS7_ILi256EEEEEELi256ENS_10bfloat16_tEfNS_4arch4Sm80ELb0ELb0ELb1ELb1ELb0ELb0ELb1ELb1EEENS1_21CollectiveEpilogueFwdINS6_IJS8_SA_S9_EEENS6_IJNS7_ILi1EEESI_SI_EEESC_SE_Li256ELb1ELb1ELb1ELb0EEENS1_36VarlenDynamicPersistentTileSchedulerILi128ELi48ELi256ELi256ELb1ELb1ELb0ELb0ELb1ELb1EEEEEEEEEvNT_6ParamsE,"",@"SHT_CUDA_INFO"
	.sectionflags	@""
	.align	4


	//----- nvinfo : EIATTR_CUDA_API_VERSION
	.align		4
        /*0000*/ 	.byte	0x04, 0x37
        /*0002*/ 	.short	(.L_240 - .L_239)
.L_239:
        /*0004*/ 	.word	0x00000082


	//----- nvinfo : EIATTR_KPARAM_INFO
	.align		4
.L_240:
        /*0008*/ 	.byte	0x04, 0x17
        /*000a*/ 	.short	(.L_242 - .L_241)
.L_241:
        /*000c*/ 	.word	0x00000000
        /*0010*/ 	.short	0x0000
        /*0012*/ 	.short	0x0000
        /*0014*/ 	.byte	0x00, 0xf0, 0xe1, 0x10


	//----- nvinfo : EIATTR_SPARSE_MMA_MASK
	.align		4
.L_242:
        /*0018*/ 	.byte	0x03, 0x50
        /*001a*/ 	.short	0x0000


	//----- nvinfo : EIATTR_MAXREG_COUNT
	.align		4
        /*001c*/ 	.byte	0x03, 0x1b
        /*001e*/ 	.short	0x00ff


	//----- nvinfo : EIATTR_MERCURY_ISA_VERSION
	.align		4
        /*0020*/ 	.byte	0x03, 0x5f
        /*0022*/ 	.short	0x0101


	//----- nvinfo : EIATTR_VRC_CTA_INIT_COUNT
	.align		4
        /*0024*/ 	.byte	0x02, 0x4a
	.zero		1
	.zero		1


	//----- nvinfo : EIATTR_EXIT_INSTR_OFFSETS
	.align		4
        /*0028*/ 	.byte	0x04, 0x1c
        /*002a*/ 	.short	(.L_244 - .L_243)


	//   ....[0]....
.L_243:
        /*002c*/ 	.word	0x00000010


	//----- nvinfo : EIATTR_MAX_THREADS
	.align		4
.L_244:
        /*0030*/ 	.byte	0x04, 0x05
        /*0032*/ 	.short	(.L_246 - .L_245)
.L_245:
        /*0034*/ 	.word	0x00000100
        /*0038*/ 	.word	0x00000001
        /*003c*/ 	.word	0x00000001


	//----- nvinfo : EIATTR_CBANK_PARAM_SIZE
	.align		4
.L_246:
        /*0040*/ 	.byte	0x03, 0x19
        /*0042*/ 	.short	0x0438


	//----- nvinfo : EIATTR_PARAM_CBANK
	.align		4
        /*0044*/ 	.byte	0x04, 0x0a
        /*0046*/ 	.short	(.L_248 - .L_247)
	.align		4
.L_247:
        /*0048*/ 	.word	index@(.nv.constant0._ZN7cutlass13device_kernelIN5flash19enable_sm80_to_sm89INS1_16FlashAttnFwdSm80INS1_25CollectiveMainloopFwdSm80ILi8ELi1ELb1EN4cute5tupleIJNS5_1CILi128EEENS7_ILi48EEENS7_ILi256EEEEEELi256ENS_10bfloat16_tEfNS_4arch4Sm80ELb0ELb0ELb1ELb1ELb0ELb0ELb1ELb1EEENS1_21CollectiveEpilogueFwdINS6_IJS8_SA_S9_EEENS6_IJNS7_ILi1EEESI_SI_EEESC_SE_Li256ELb1ELb1ELb1ELb0EEENS1_36VarlenDynamicPersistentTileSchedulerILi128ELi48ELi256ELi256ELb1ELb1ELb0ELb0ELb1ELb1EEEEEEEEEvNT_6ParamsE)
        /*004c*/ 	.short	0x0380
        /*004e*/ 	.short	0x0438


	//----- nvinfo : EIATTR_SW_WAR
	.align		4
.L_248:
        /*0050*/ 	.byte	0x04, 0x36
        /*0052*/ 	.short	(.L_250 - .L_249)
.L_249:
        /*0054*/ 	.word	0x00000008
.L_250:


//--------------------- .nv.info._ZN7cutlass13device_kernelIN5flash19enable_sm80_to_sm89INS1_16FlashAttnFwdSm80INS1_25CollectiveMainloopFwdSm80ILi8ELi1ELb0EN4cute5tupleIJNS5_1CILi128EEENS7_ILi32EEENS7_ILi256EEEEEELi256ENS_10bfloat16_tEfNS_4arch4Sm80ELb0ELb0ELb1ELb1ELb0ELb1ELb1ELb1EEENS1_21CollectiveEpilogueFwdINS6_IJS8_SA_S9_EEENS6_IJNS7_ILi1EEESI_SI_EEESC_SE_Li256ELb1ELb1ELb1ELb0EEENS1_36VarlenDynamicPersistentTileSchedulerILi128ELi32ELi256ELi256ELb1ELb1ELb0ELb0ELb1ELb1EEEEEEEEEvNT_6ParamsE --------------------------
	.section	.nv.info._ZN7cutlass13device_kernelIN5flash19enable_sm80_to_sm89INS1_16FlashAttnFwdSm80INS1_25CollectiveMainloopFwdSm80ILi8ELi1ELb0EN4cute5tupleIJNS5_1CILi128EEENS7_ILi32EEENS7_ILi256EEEEEELi256ENS_10bfloat16_tEfNS_4arch4Sm80ELb0ELb0ELb1ELb1ELb0ELb1ELb1ELb1EEENS1_21CollectiveEpilogueFwdINS6_IJS8_SA_S9_EEENS6_IJNS7_ILi1EEESI_SI_EEESC_SE_Li256ELb1ELb1ELb1ELb0EEENS1_36VarlenDynamicPersistentTileSchedulerILi128ELi32ELi256ELi256ELb1ELb1ELb0ELb0ELb1ELb1EEEEEEEEEvNT_6ParamsE,"",@"SHT_CUDA_INFO"
	.sectionflags	@""
	.align	4


	//----- nvinfo : EIATTR_CUDA_API_VERSION
	.align		4
        /*0000*/ 	.byte	0x04, 0x37
        /*0002*/ 	.short	(.L_252 - .L_251)
.L_251:
        /*0004*/ 	.word	0x00000082


	//----- nvinfo : EIATTR_KPARAM_INFO
	.align		4
.L_252:
        /*0008*/ 	.byte	0x04, 0x17
        /*000a*/ 	.short	(.L_254 - .L_253)
.L_253:
        /*000c*/ 	.word	0x00000000
        /*0010*/ 	.short	0x0000
        /*0012*/ 	.short	0x0000
        /*0014*/ 	.byte	0x00, 0xf0, 0xe1, 0x10


	//----- nvinfo : EIATTR_SPARSE_MMA_MASK
	.align		4
.L_254:
        /*0018*/ 	.byte	0x03, 0x50
        /*001a*/ 	.short	0x0000


	//----- nvinfo : EIATTR_MAXREG_COUNT
	.align		4
        /*001c*/ 	.byte	0x03, 0x1b
        /*001e*/ 	.short	0x00ff


	//----- nvinfo : EIATTR_MERCURY_ISA_VERSION
	.align		4
        /*0020*/ 	.byte	0x03, 0x5f
        /*0022*/ 	.short	0x0101


	//----- nvinfo : EIATTR_VRC_CTA_INIT_COUNT
	.align		4
        /*0024*/ 	.byte	0x02, 0x4a
	.zero		1
	.zero		1


	//----- nvinfo : EIATTR_EXIT_INSTR_OFFSETS
	.align		4
        /*0028*/ 	.byte	0x04, 0x1c
        /*002a*/ 	.short	(.L_256 - .L_255)


	//   ....[0]....
.L_255:
        /*002c*/ 	.word	0x00000010


	//----- nvinfo : EIATTR_MAX_THREADS
	.align		4
.L_256:
        /*0030*/ 	.byte	0x04, 0x05
        /*0032*/ 	.short	(.L_258 - .L_257)
.L_257:
        /*0034*/ 	.word	0x00000100
        /*0038*/ 	.word	0x00000001
        /*003c*/ 	.word	0x00000001


	//----- nvinfo : EIATTR_CBANK_PARAM_SIZE
	.align		4
.L_258:
        /*0040*/ 	.byte	0x03, 0x19
        /*0042*/ 	.short	0x0438


	//----- nvinfo : EIATTR_PARAM_CBANK
	.align		4
        /*0044*/ 	.byte	0x04, 0x0a
        /*0046*/ 	.short	(.L_260 - .L_259)
	.align		4
.L_259:
        /*0048*/ 	.word	index@(.nv.constant0._ZN7cutlass13device_kernelIN5flash19enable_sm80_to_sm89INS1_16FlashAttnFwdSm80INS1_25CollectiveMainloopFwdSm80ILi8ELi1ELb0EN4cute5tupleIJNS5_1CILi128EEENS7_ILi32EEENS7_ILi256EEEEEELi256ENS_10bfloat16_tEfNS_4arch4Sm80ELb0ELb0ELb1ELb1ELb0ELb1ELb1ELb1EEENS1_21CollectiveEpilogueFwdINS6_IJS8_SA_S9_EEENS6_IJNS7_ILi1EEESI_SI_EEESC_SE_Li256ELb1ELb1ELb1ELb0EEENS1_36VarlenDynamicPersistentTileSchedulerILi128ELi32ELi256ELi256ELb1ELb1ELb0ELb0ELb1ELb1EEEEEEEEEvNT_6ParamsE)
        /*004c*/ 	.short	0x0380
        /*004e*/ 	.short	0x0438


	//----- nvinfo : EIATTR_SW_WAR
	.align		4
.L_260:
        /*0050*/ 	.byte	0x04, 0x36
        /*0052*/ 	.short	(.L_262 - .L_261)
.L_261:
        /*0054*/ 	.word	0x00000008
.L_262:


//--------------------- .nv.info._ZN7cutlass13device_kernelIN5flash19enable_sm80_to_sm89INS1_16FlashAttnFwdSm80INS1_25CollectiveMainloopFwdSm80ILi8ELi1ELb1EN4cute5tupleIJNS5_1CILi128EEENS7_ILi48EEENS7_ILi256EEEEEELi256ENS_10bfloat16_tEfNS_4arch4Sm80ELb0ELb1ELb1ELb0ELb0ELb0ELb1ELb1EEENS1_21CollectiveEpilogueFwdINS6_IJS8_SA_S9_EEENS6_IJNS7_ILi1EEESI_SI_EEESC_SE_Li256ELb0ELb1ELb1ELb0EEENS1_19SingleTileSchedulerILb0ELb1ELb1ELi128EEEEEEEEEvNT_6ParamsE --------------------------
	.section	.nv.info._ZN7cutlass13device_kernelIN5flash19enable_sm80_to_sm89INS1_16FlashAttnFwdSm80INS1_25CollectiveMainloopFwdSm80ILi8ELi1ELb1EN4cute5tupleIJNS5_1CILi128EEENS7_ILi48EEENS7_ILi256EEEEEELi256ENS_10bfloat16_tEfNS_4arch4Sm80ELb0ELb1ELb1ELb0ELb0ELb0ELb1ELb1EEENS1_21CollectiveEpilogueFwdINS6_IJS8_SA_S9_EEENS6_IJNS7_ILi1EEESI_SI_EEESC_SE_Li256ELb0ELb1ELb1ELb0EEENS1_19SingleTileSchedulerILb0ELb1ELb1ELi128EEEEEEEEEvNT_6ParamsE,"",@"SHT_CUDA_INFO"
	.sectionflags	@""
	.align	4


	//----- nvinfo : EIATTR_CUDA_API_VERSION
	.align		4
        /*0000*/ 	.byte	0x04, 0x37
        /*0002*/ 	.short	(.L_264 - .L_263)
.L_263:
        /*0004*/ 	.word	0x00000082


	//----- nvinfo : EIATTR_KPARAM_INFO
	.align		4
.L_264:
        /*0008*/ 	.byte	0x04, 0x17
        /*000a*/ 	.short	(.L_266 - .L_265)
.L_265:
        /*000c*/ 	.word	0x00000000
        /*0010*/ 	.short	0x0000
        /*0012*/ 	.short	0x0000
        /*0014*/ 	.byte	0x00, 0xf0, 0x61, 0x10


	//----- nvinfo : EIATTR_SPARSE_MMA_MASK
	.align		4
.L_266:
        /*0018*/ 	.byte	0x03, 0x50
        /*001a*/ 	.short	0x0000


	//----- nvinfo : EIATTR_MAXREG_COUNT
	.align		4
        /*001c*/ 	.byte	0x03, 0x1b
        /*001e*/ 	.short	0x00ff


	//----- nvinfo : EIATTR_MERCURY_ISA_VERSION
	.align		4
        /*0020*/ 	.byte	0x03, 0x5f
        /*0022*/ 	.short	0x0101


	//----- nvinfo : EIATTR_VRC_CTA_INIT_COUNT
	.align		4
        /*0024*/ 	.byte	0x02, 0x4a
	.zero		1
	.zero		1


	//----- nvinfo : EIATTR_EXIT_INSTR_OFFSETS
	.align		4
        /*0028*/ 	.byte	0x04, 0x1c
        /*002a*/ 	.short	(.L_268 - .L_267)


	//   ....[0]....
.L_267:
        /*002c*/ 	.word	0x00000010


	//----- nvinfo : EIATTR_MAX_THREADS
	.align		4
.L_268:
        /*0030*/ 	.byte	0x04, 0x05
        /*0032*/ 	.short	(.L_270 - .L_269)
.L_269:
        /*0034*/ 	.word	0x00000100
        /*0038*/ 	.word	0x00000001
        /*003c*/ 	.word	0x00000001


	//----- nvinfo : EIATTR_CBANK_PARAM_SIZE
	.align		4
.L_270:
        /*0040*/ 	.byte	0x03, 0x19
        /*0042*/ 	.short	0x0418


	//----- nvinfo : EIATTR_PARAM_CBANK
	.align		4
        /*0044*/ 	.byte	0x04, 0x0a
        /*0046*/ 	.short	(.L_272 - .L_271)
	.align		4
.L_271:
        /*0048*/ 	.word	index@(.nv.constant0._ZN7cutlass13device_kernelIN5flash19enable_sm80_to_sm89INS1_16FlashAttnFwdSm80INS1_25CollectiveMainloopFwdSm80ILi8ELi1ELb1EN4cute5tupleIJNS5_1CILi128EEENS7_ILi48EEENS7_ILi256EEEEEELi256ENS_10bfloat16_tEfNS_4arch4Sm80ELb0ELb1ELb1ELb0ELb0ELb0ELb1ELb1EEENS1_21CollectiveEpilogueFwdINS6_IJS8_SA_S9_EEENS6_IJNS7_ILi1EEESI_SI_EEESC_SE_Li256ELb0ELb1ELb1ELb0EEENS1_19SingleTileSchedulerILb0ELb1ELb1ELi128EEEEEEEEEvNT_6ParamsE)
        /*004c*/ 	.short	0x0380
        /*004e*/ 	.short	0x0418


	//----- nvinfo : EIATTR_SW_WAR
	.align		4
.L_272:
        /*0050*/ 	.byte	0x04, 0x36
        /*0052*/ 	.short	(.L_274 - .L_273)
.L_273:
        /*0054*/ 	.word	0x00000008
.L_274:


//--------------------- .nv.info._ZN7cutlass13device_kernelIN5flash19enable_sm80_to_sm89INS1_16FlashAttnFwdSm80INS1_25CollectiveMainloopFwdSm80ILi8ELi1ELb1EN4cute5tupleIJNS5_1CILi128EEENS7_ILi48EEENS7_ILi256EEEEEELi256ENS_10bfloat16_tEfNS_4arch4Sm80ELb0ELb1ELb1ELb1ELb0ELb0ELb1ELb1EEENS1_21CollectiveEpilogueFwdINS6_IJS8_SA_S9_EEENS6_IJNS7_ILi1EEESI_SI_EEESC_SE_Li256ELb1ELb1ELb1ELb0EEENS1_36VarlenDynamicPersistentTileSchedulerILi128ELi48ELi256ELi256ELb1ELb1ELb0ELb1ELb0ELb1EEEEEEEEEvNT_6ParamsE --------------------------
	.section	.nv.info._ZN7cutlass13device_kernelIN5flash19enable_sm80_to_sm89INS1_16FlashAttnFwdSm80INS1_25CollectiveMainloopFwdSm80ILi8ELi1ELb1EN4cute5tupleIJNS5_1CILi128EEENS7_ILi48EEENS7_ILi256EEEEEELi256ENS_10bfloat16_tEfNS_4arch4Sm80ELb0ELb1ELb1ELb1ELb0ELb0ELb1ELb1EEENS1_21CollectiveEpilogueFwdINS6_IJS8_SA_S9_EEENS6_IJNS7_ILi1EEESI_SI_EEESC_SE_Li256ELb1ELb1ELb1ELb0EEENS1_36VarlenDynamicPersistentTileSchedulerILi128ELi48ELi256ELi256ELb1ELb1ELb0ELb1ELb0ELb1EEEEEEEEEvNT_6ParamsE,"",@"SHT_CUDA_INFO"
	.sectionflags	@""
	.align	4


	//----- nvinfo : EIATTR_CUDA_API_VERSION
	.align		4
        /*0000*/ 	.byte	0x04, 0x37
        /*0002*/ 	.short	(.L_276 - .L_275)
.L_275:
        /*0004*/ 	.word	0x00000082


	//----- nvinfo : EIATTR_KPARAM_INFO
	.align		4
.L_276:
        /*0008*/ 	.byte	0x04, 0x17
        /*000a*/ 	.short	(.L_278 - .L_277)
.L_277:
        /*000c*/ 	.word	0x00000000
        /*0010*/ 	.short	0x0000
        /*0012*/ 	.short	0x0000
        /*0014*/ 	.byte	0x00, 0xf0, 0xe1, 0x10


	//----- nvinfo : EIATTR_SPARSE_MMA_MASK
	.align		4
.L_278:
        /*0018*/ 	.byte	0x03, 0x50
        /*001a*/ 	.short	0x0000


	//----- nvinfo : EIATTR_MAXREG_COUNT
	.align		4
        /*001c*/ 	.byte	0x03, 0x1b
        /*001e*/ 	.short	0x00ff


	//----- nvinfo : EIATTR_MERCURY_ISA_VERSION
	.align		4
        /*0020*/ 	.byte	0x03, 0x5f
        /*0022*/ 	.short	0x0101


	//----- nvinfo : EIATTR_VRC_CTA_INIT_COUNT
	.align		4
        /*0024*/ 	.byte	0x02, 0x4a
	.zero		1
	.zero		1


	//----- nvinfo : EIATTR_EXIT_INSTR_OFFSETS
	.align		4
        /*0028*/ 	.byte	0x04, 0x1c
        /*002a*/ 	.short	(.L_280 - .L_279)


	//   ....[0]....
.L_279:
        /*002c*/ 	.word	0x00000010


	//----- nvinfo : EIATTR_MAX_THREADS
	.align		4
.L_280:
        /*0030*/ 	.byte	0x04, 0x05
        /*0032*/ 	.short	(.L_282 - .L_281)
.L_281:
        /*0034*/ 	.word	0x00000100
        /*0038*/ 	.word	0x00000001
        /*003c*/ 	.word	0x00000001


	//----- nvinfo : EIATTR_CBANK_PARAM_SIZE
	.align		4
.L_282:
        /*0040*/ 	.byte	0x03, 0x19
        /*0042*/ 	.short	0x0438


	//----- nvinfo : EIATTR_PARAM_CBANK
	.align		4
        /*0044*/ 	.byte	0x04, 0x0a
        /*0046*/ 	.short	(.L_284 - .L_283)
	.align		4
.L_283:
        /*0048*/ 	.word	index@(.nv.constant0._ZN7cutlass13device_kernelIN5flash19enable_sm80_to_sm89INS1_16FlashAttnFwdSm80INS1_25CollectiveMainloopFwdSm80ILi8ELi1ELb1EN4cute5tupleIJNS5_1CILi128EEENS7_ILi48EEENS7_ILi256EEEEEELi256ENS_10bfloat16_tEfNS_4arch4Sm80ELb0ELb1ELb1ELb1ELb0ELb0ELb1ELb1EEENS1_21CollectiveEpilogueFwdINS6_IJS8_SA_S9_EEENS6_IJNS7_ILi1EEESI_SI_EEESC_SE_Li256ELb1ELb1ELb1ELb0EEENS1_36VarlenDynamicPersistentTileSchedulerILi128ELi48ELi256ELi256ELb1ELb1ELb0ELb1ELb0ELb1EEEEEEEEEvNT_6ParamsE)
        /*004c*/ 	.short	0x0380
        /*004e*/ 	.short	0x0438


	//----- nvinfo : EIATTR_SW_WAR
	.align		4
.L_284:
        /*0050*/ 	.byte	0x04, 0x36
        /*0052*/ 	.short	(.L_286 - .L_285)
.L_285:
        /*0054*/ 	.word	0x00000008
.L_286:


//--------------------- .nv.info._ZN7cutlass13device_kernelIN5flash19enable_sm80_to_sm89INS1_16FlashAttnFwdSm80INS1_25CollectiveMainloopFwdSm80ILi8ELi1ELb0EN4cute5tupleIJNS5_1CILi128EEENS7_ILi32EEENS7_ILi256EEEEEELi256ENS_10bfloat16_tEfNS_4arch4Sm80ELb0ELb1ELb1ELb1ELb0ELb1ELb1ELb1EEENS1_21CollectiveEpilogueFwdINS6_IJS8_SA_S9_EEENS6_IJNS7_ILi1EEESI_SI_EEESC_SE_Li256ELb1ELb1ELb1ELb0EEENS1_36VarlenDynamicPersistentTileSchedulerILi128ELi32ELi256ELi256ELb1ELb1ELb0ELb1ELb0ELb1EEEEEEEEEvNT_6ParamsE --------------------------
	.section	.nv.info._ZN7cutlass13device_kernelIN5flash19enable_sm80_to_sm89INS1_16FlashAttnFwdSm80INS1_25CollectiveMainloopFwdSm80ILi8ELi1ELb0EN4cute5tupleIJNS5_1CILi128EEENS7_ILi32EEENS7_ILi256EEEEEELi256ENS_10bfloat16_tEfNS_4arch4Sm80ELb0ELb1ELb1ELb1ELb0ELb1ELb1ELb1EEENS1_21CollectiveEpilogueFwdINS6_IJS8_SA_S9_EEENS6_IJNS7_ILi1EEESI_SI_EEESC_SE_Li256ELb1ELb1ELb1ELb0EEENS1_36VarlenDynamicPersistentTileSchedulerILi128ELi32ELi256ELi256ELb1ELb1ELb0ELb1ELb0ELb1EEEEEEEEEvNT_6ParamsE,"",@"SHT_CUDA_INFO"
	.sectionflags	@""
	.align	4


	//----- nvinfo : EIATTR_CUDA_API_VERSION
	.align		4
        /*0000*/ 	.byte	0x04, 0x37
        /*0002*/ 	.short	(.L_288 - .L_287)
.L_287:
        /*0004*/ 	.word	0x00000082


	//----- nvinfo : EIATTR_KPARAM_INFO
	.align		4
.L_288:
        /*0008*/ 	.byte	0x04, 0x17
        /*000a*/ 	.short	(.L_290 - .L_289)
.L_289:
        /*000c*/ 	.word	0x00000000
        /*0010*/ 	.short	0x0000
        /*0012*/ 	.short	0x0000
        /*0014*/ 	.byte	0x00, 0xf0, 0xe1, 0x10


	//----- nvinfo : EIATTR_SPARSE_MMA_MASK
	.align		4
.L_290:
        /*0018*/ 	.byte	0x03, 0x50
        /*001a*/ 	.short	0x0000


	//----- nvinfo : EIATTR_MAXREG_COUNT
	.align		4
        /*001c*/ 	.byte	0x03, 0x1b
        /*001e*/ 	.short	0x00ff


	//----- nvinfo : EIATTR_MERCURY_ISA_VERSION
	.align		4
        /*0020*/ 	.byte	0x03, 0x5f
        /*0022*/ 	.short	0x0101


	//----- nvinfo : EIATTR_VRC_CTA_INIT_COUNT
	.align		4
        /*0024*/ 	.byte	0x02, 0x4a
	.zero		1
	.zero		1


	//----- nvinfo : EIATTR_EXIT_INSTR_OFFSETS
	.align		4
        /*0028*/ 	.byte	0x04, 0x1c
        /*002a*/ 	.short	(.L_292 - .L_291)


	//   ....[0]....
.L_291:
        /*002c*/ 	.word	0x00000010


	//----- nvinfo : EIATTR_MAX_THREADS
	.align		4
.L_292:
        /*0030*/ 	.byte	0x04, 0x05
        /*0032*/ 	.short	(.L_294 - .L_293)
.L_293:
        /*0034*/ 	.word	0x00000100
        /*0038*/ 	.word	0x00000001
        /*003c*/ 	.word	0x00000001


	//----- nvinfo : EIATTR_CBANK_PARAM_SIZE
	.align		4
.L_294:
        /*0040*/ 	.byte	0x03, 0x19
        /*0042*/ 	.short	0x0438


	//----- nvinfo : EIATTR_PARAM_CBANK
	.align		4
        /*0044*/ 	.byte	0x04, 0x0a
        /*0046*/ 	.short	(.L_296 - .L_295)
	.align		4
.L_295:
        /*0048*/ 	.word	index@(.nv.constant0._ZN7cutlass13device_kernelIN5flash19enable_sm80_to_sm89INS1_16FlashAttnFwdSm80INS1_25CollectiveMainloopFwdSm80ILi8ELi1ELb0EN4cute5tupleIJNS5_1CILi128EEENS7_ILi32EEENS7_ILi256EEEEEELi256ENS_10bfloat16_tEfNS_4arch4Sm80ELb0ELb1ELb1ELb1ELb0ELb1ELb1ELb1EEENS1_21CollectiveEpilogueFwdINS6_IJS8_SA_S9_EEENS6_IJNS7_ILi1EEESI_SI_EEESC_SE_Li256ELb1ELb1ELb1ELb0EEENS1_36VarlenDynamicPersistentTileSchedulerILi128ELi32ELi256ELi256ELb1ELb1ELb0ELb1ELb0ELb1EEEEEEEEEvNT_6ParamsE)
        /*004c*/ 	.short	0x0380
        /*004e*/ 	.short	0x0438


	//----- nvinfo : EIATTR_SW_WAR
	.align		4
.L_296:
        /*0050*/ 	.byte	0x04, 0x36
        /*0052*/ 	.short	(.L_298 - .L_297)
.L_297:
        /*0054*/ 	.word	0x00000008
.L_298:


//--------------------- .nv.info._ZN7cutlass13device_kernelIN5flash19enable_sm80_to_sm89INS1_16FlashAttnFwdSm80INS1_25CollectiveMainloopFwdSm80ILi8ELi1ELb1EN4cute5tupleIJNS5_1CILi128EEENS7_ILi64EEENS7_ILi256EEEEEELi256ENS_10bfloat16_tEfNS_4arch4Sm80ELb1ELb0ELb1ELb0ELb0ELb0ELb1ELb1EEENS1_21CollectiveEpilogueFwdINS6_IJS8_SA_S9_EEENS6_IJNS7_ILi1EEESI_SI_EEESC_SE_Li256ELb0ELb1ELb1ELb0EEENS1_30DynamicPersistentTileSchedulerILi256ELi256ELb1ELb1ELb0EEEEEEEEEvNT_6ParamsE --------------------------
	.section	.nv.info._ZN7cutlass13device_kernelIN5flash19enable_sm80_to_sm89INS1_16FlashAttnFwdSm80INS1_25CollectiveMainloopFwdSm80ILi8ELi1ELb1EN4cute5tupleIJNS5_1CILi128EEENS7_ILi64EEENS7_ILi256EEEEEELi256ENS_10bfloat16_tEfNS_4arch4Sm80ELb1ELb0ELb1ELb0ELb0ELb0ELb1ELb1EEENS1_21CollectiveEpilogueFwdINS6_IJS8_SA_S9_EEENS6_IJNS7_ILi1EEESI_SI_EEESC_SE_Li256ELb0ELb1ELb1ELb0EEENS1_30DynamicPersistentTileSchedulerILi256ELi256ELb1ELb1ELb0EEEEEEEEEvNT_6ParamsE,"",@"SHT_CUDA_INFO"
	.sectionflags	@""
	.align	4


	//----- nvinfo : EIATTR_CUDA_API_VERSION
	.align		4
        /*0000*/ 	.byte	0x04, 0x37
        /*0002*/ 	.short	(.L_300 - .L_299)
.L_299:
        /*0004*/ 	.word	0x00000082


	//----- nvinfo : EIATTR_KPARAM_INFO
	.align		4
.L_300:
        /*0008*/ 	.byte	0x04, 0x17
        /*000a*/ 	.short	(.L_302 - .L_301)
.L_301:
        /*000c*/ 	.word	0x00000000
        /*0010*/ 	.short	0x0000
        /*0012*/ 	.short	0x0000
        /*0014*/ 	.byte	0x00, 0xf0, 0xa1, 0x10


	//----- nvinfo : EIATTR_SPARSE_MMA_MASK
	.align		4
.L_302:
        /*0018*/ 	.byte	0x03, 0x50
        /*001a*/ 	.short	0x0000


	//----- nvinfo : EIATTR_MAXREG_COUNT
	.align		4
        /*001c*/ 	.byte	0x03, 0x1b
        /*001e*/ 	.short	0x00ff


	//----- nvinfo : EIATTR_MERCURY_ISA_VERSION
	.align		4
        /*0020*/ 	.byte	0x03, 0x5f
        /*0022*/ 	.short	0x0101


	//----- nvinfo : EIATTR_VRC_CTA_INIT_COUNT
	.align		4
        /*0024*/ 	.byte	0x02, 0x4a
	.zero		1
	.zero		1


	//----- nvinfo : EIATTR_EXIT_INSTR_OFFSETS
	.align		4
        /*0028*/ 	.byte	0x04, 0x1c
        /*002a*/ 	.short	(.L_304 - .L_303)


	//   ....[0]....
.L_303:
        /*002c*/ 	.word	0x00000010


	//----- nvinfo : EIATTR_MAX_THREADS
	.align		4
.L_304:
        /*0030*/ 	.byte	0x04, 0x05
        /*0032*/ 	.short	(.L_306 - .L_305)
.L_305:
        /*0034*/ 	.word	0x00000100
        /*0038*/ 	.word	0x00000001
        /*003c*/ 	.word	0x00000001


	//----- nvinfo : EIATTR_CBANK_PARAM_SIZE
	.align		4
.L_306:
        /*0040*/ 	.byte	0x03, 0x19
        /*0042*/ 	.short	0x0428


	//----- nvinfo : EIATTR_PARAM_CBANK
	.align		4
        /*0044*/ 	.byte	0x04, 0x0a
        /*0046*/ 	.short	(.L_308 - .L_307)
	.align		4
.L_307:
        /*0048*/ 	.word	index@(.nv.constant0._ZN7cutlass13device_kernelIN5flash19enable_sm80_to_sm89INS1_16FlashAttnFwdSm80INS1_25CollectiveMainloopFwdSm80ILi8ELi1ELb1EN4cute5tupleIJNS5_1CILi128EEENS7_ILi64EEENS7_ILi256EEEEEELi256ENS_10bfloat16_tEfNS_4arch4Sm80ELb1ELb0ELb1ELb0ELb0ELb0ELb1ELb1EEENS1_21CollectiveEpilogueFwdINS6_IJS8_SA_S9_EEENS6_IJNS7_ILi1EEESI_SI_EEESC_SE_Li256ELb0ELb1ELb1ELb0EEENS1_30DynamicPersistentTileSchedulerILi256ELi256ELb1ELb1ELb0EEEEEEEEEvNT_6ParamsE)
        /*004c*/ 	.short	0x0380
        /*004e*/ 	.short	0x0428


	//----- nvinfo : EIATTR_SW_WAR
	.align		4
.L_308:
        /*0050*/ 	.byte	0x04, 0x36
        /*0052*/ 	.short	(.L_310 - .L_309)
.L_309:
        /*0054*/ 	.word	0x00000008
.L_310:


//--------------------- .nv.info._ZN7cutlass13device_kernelIN5flash19enable_sm80_to_sm89INS1_16FlashAttnFwdSm80INS1_25CollectiveMainloopFwdSm80ILi8ELi1ELb1EN4cute5tupleIJNS5_1CILi128EEENS7_ILi48EEENS7_ILi256EEEEEELi256ENS_10bfloat16_tEfNS_4arch4Sm80ELb1ELb0ELb1ELb1ELb0ELb0ELb1ELb1EEENS1_21CollectiveEpilogueFwdINS6_IJS8_SA_S9_EEENS6_IJNS7_ILi1EEESI_SI_EEESC_SE_Li256ELb1ELb1ELb1ELb0EEENS1_36VarlenDynamicPersistentTileSchedulerILi128ELi48ELi256ELi256ELb1ELb1ELb0ELb1ELb1ELb1EEEEEEEEEvNT_6ParamsE --------------------------
	.section	.nv.info._ZN7cutlass13device_kernelIN5flash19enable_sm80_to_sm89INS1_16FlashAttnFwdSm80INS1_25CollectiveMainloopFwdSm80ILi8ELi1ELb1EN4cute5tupleIJNS5_1CILi128EEENS7_ILi48EEENS7_ILi256EEEEEELi256ENS_10bfloat16_tEfNS_4arch4Sm80ELb1ELb0ELb1ELb1ELb0ELb0ELb1ELb1EEENS1_21CollectiveEpilogueFwdINS6_IJS8_SA_S9_EEENS6_IJNS7_ILi1EEESI_SI_EEESC_SE_Li256ELb1ELb1ELb1ELb0EEENS1_36VarlenDynamicPersistentTileSchedulerILi128ELi48ELi256ELi256ELb1ELb1ELb0ELb1ELb1ELb1EEEEEEEEEvNT_6ParamsE,"",@"SHT_CUDA_INFO"
	.sectionflags	@""
	.align	4


	//----- nvinfo : EIATTR_CUDA_API_VERSION
	.align		4
        /*0000*/ 	.byte	0x04, 0x37
        /*0002*/ 	.short	(.L_312 - .L_311)
.L_311:
        /*0004*/ 	.word	0x00000082


	//----- nvinfo : EIATTR_KPARAM_INFO
	.align		4
.L_312:
        /*0008*/ 	.byte	0x04, 0x17
        /*000a*/ 	.short	(.L_314 - .L_313)
.L_313:
        /*000c*/ 	.word	0x00000000
        /*0010*/ 	.short	0x0000
        /*0012*/ 	.short	0x0000
        /*0014*/ 	.byte	0x00, 0xf0, 0xe1, 0x10


	//----- nvinfo : EIATTR_SPARSE_MMA_MASK
	.align		4
.L_314:
        /*0018*/ 	.byte	0x03, 0x50
        /*001a*/ 	.short	0x0000


	//----- nvinfo : EIATTR_MAXREG_COUNT
	.align		4
        /*001c*/ 	.byte	0x03, 0x1b
        /*001e*/ 	.short	0x00ff


	//----- nvinfo : EIATTR_MERCURY_ISA_VERSION
	.align		4
        /*0020*/ 	.byte	0x03, 0x5f
        /*0022*/ 	.short	0x0101


	//----- nvinfo : EIATTR_VRC_CTA_INIT_COUNT
	.align		4
        /*0024*/ 	.byte	0x02, 0x4a
	.zero		1
	.zero		1


	//----- nvinfo : EIATTR_EXIT_INSTR_OFFSETS
	.align		4
        /*0028*/ 	.byte	0x04, 0x1c
        /*002a*/ 	.short	(.L_316 - .L_315)


	//   ....[0]....
.L_315:
        /*002c*/ 	.word	0x00000010


	//----- nvinfo : EIATTR_MAX_THREADS
	.align		4
.L_316:
        /*0030*/ 	.byte	0x04, 0x05
        /*0032*/ 	.short	(.L_318 - .L_317)
.L_317:
        /*0034*/ 	.word	0x00000100
        /*0038*/ 	.word	0x00000001
        /*003c*/ 	.word	0x00000001


	//----- nvinfo : EIATTR_CBANK_PARAM_SIZE
	.align		4
.L_318:
        /*0040*/ 	.byte	0x03, 0x19
        /*0042*/ 	.short	0x0438


	//----- nvinfo : EIATTR_PARAM_CBANK
	.align		4
        /*0044*/ 	.byte	0x04, 0x0a
        /*0046*/ 	.short	(.L_320 - .L_319)
	.align		4
.L_319:
        /*0048*/ 	.word	index@(.nv.constant0._ZN7cutlass13device_kernelIN5flash19enable_sm80_to_sm89INS1_16FlashAttnFwdSm80INS1_25CollectiveMainloopFwdSm80ILi8ELi1ELb1EN4cute5tupleIJNS5_1CILi128EEENS7_ILi48EEENS7_ILi256EEEEEELi256ENS_10bfloat16_tEfNS_4arch4Sm80ELb1ELb0ELb1ELb1ELb0ELb0ELb1ELb1EEENS1_21CollectiveEpilogueFwdINS6_IJS8_SA_S9_EEENS6_IJNS7_ILi1EEESI_SI_EEESC_SE_Li256ELb1ELb1ELb1ELb0EEENS1_36VarlenDynamicPersistentTileSchedulerILi128ELi48ELi256ELi256ELb1ELb1ELb0ELb1ELb1ELb1EEEEEEEEEvNT_6ParamsE)
        /*004c*/ 	.short	0x0380
        /*004e*/ 	.short	0x0438


	//----- nvinfo : EIATTR_SW_WAR
	.align		4
.L_320:
        /*0050*/ 	.byte	0x04, 0x36
        /*0052*/ 	.short	(.L_322 - .L_321)
.L_321:
        /*0054*/ 	.word	0x00000008
.L_322:


//--------------------- .nv.info._ZN7cutlass13device_kernelIN5flash19enable_sm80_to_sm89INS1_16FlashAttnFwdSm80INS1_25CollectiveMainloopFwdSm80ILi8ELi1ELb0EN4cute5tupleIJNS5_1CILi128EEENS7_ILi32EEENS7_ILi256EEEEEELi256ENS_10bfloat16_tEfNS_4arch4Sm80ELb1ELb0ELb1ELb1ELb0ELb1ELb1ELb1EEENS1_21CollectiveEpilogueFwdINS6_IJS8_SA_S9_EEENS6_IJNS7_ILi1EEESI_SI_EEESC_SE_Li256ELb1ELb1ELb1ELb0EEENS1_36VarlenDynamicPersistentTileSchedulerILi128ELi32ELi256ELi256ELb1ELb1ELb0ELb1ELb1ELb1EEEEEEEEEvNT_6ParamsE --------------------------
	.section	.nv.info._ZN7cutlass13device_kernelIN5flash19enable_sm80_to_sm89INS1_16FlashAttnFwdSm80INS1_25CollectiveMainloopFwdSm80ILi8ELi1ELb0EN4cute5tupleIJNS5_1CILi128EEENS7_ILi32EEENS7_ILi256EEEEEELi256ENS_10bfloat16_tEfNS_4arch4Sm80ELb1ELb0ELb1ELb1ELb0ELb1ELb1ELb1EEENS1_21CollectiveEpilogueFwdINS6_IJS8_SA_S9_EEENS6_IJNS7_ILi1EEESI_SI_EEESC_SE_Li256ELb1ELb1ELb1ELb0EEENS1_36VarlenDynamicPersistentTileSchedulerILi128ELi32ELi256ELi256ELb1ELb1ELb0ELb1ELb1ELb1EEEEEEEEEvNT_6ParamsE,"",@"SHT_CUDA_INFO"
	.sectionflags	@""
	.align	4


	//----- nvinfo : EIATTR_CUDA_API_VERSION
	.align		4
        /*0000*/ 	.byte	0x04, 0x37
        /*0002*/ 	.short	(.L_324 - .L_323)
.L_323:
        /*0004*/ 	.word	0x00000082


	//----- nvinfo : EIATTR_KPARAM_INFO
	.align		4
.L_324:
        /*0008*/ 	.byte	0x04, 0x17
        /*000a*/ 	.short	(.L_326 - .L_325)
.L_325:
        /*000c*/ 	.word	0x00000000
        /*0010*/ 	.short	0x0000
        /*0012*/ 	.short	0x0000
        /*0014*/ 	.byte	0x00, 0xf0, 0xe1, 0x10


	//----- nvinfo : EIATTR_SPARSE_MMA_MASK
	.align		4
.L_326:
        /*0018*/ 	.byte	0x03, 0x50
        /*001a*/ 	.short	0x0000


	//----- nvinfo : EIATTR_MAXREG_COUNT
	.align		4
        /*001c*/ 	.byte	0x03, 0x1b
        /*001e*/ 	.short	0x00ff


	//----- nvinfo : EIATTR_MERCURY_ISA_VERSION
	.align		4
        /*0020*/ 	.byte	0x03, 0x5f
        /*0022*/ 	.short	0x0101


	//----- nvinfo : EIATTR_VRC_CTA_INIT_COUNT
	.align		4
        /*0024*/ 	.byte	0x02, 0x4a
	.zero		1
	.zero		1


	//----- nvinfo : EIATTR_EXIT_INSTR_OFFSETS
	.align		4
        /*0028*/ 	.byte	0x04, 0x1c
        /*002a*/ 	.short	(.L_328 - .L_327)


	//   ....[0]....
.L_327:
        /*002c*/ 	.word	0x00000010


	//----- nvinfo : EIATTR_MAX_THREADS
	.align		4
.L_328:
        /*0030*/ 	.byte	0x04, 0x05
        /*0032*/ 	.short	(.L_330 - .L_329)
.L_329:
        /*0034*/ 	.word	0x00000100
        /*0038*/ 	.word	0x00000001
        /*003c*/ 	.word	0x00000001


	//----- nvinfo : EIATTR_CBANK_PARAM_SIZE
	.align		4
.L_330:
        /*0040*/ 	.byte	0x03, 0x19
        /*0042*/ 	.short	0x0438


	//----- nvinfo : EIATTR_PARAM_CBANK
	.align		4
        /*0044*/ 	.byte	0x04, 0x0a
        /*0046*/ 	.short	(.L_332 - .L_331)
	.align		4
.L_331:
        /*0048*/ 	.word	index@(.nv.constant0._ZN7cutlass13device_kernelIN5flash19enable_sm80_to_sm89INS1_16FlashAttnFwdSm80INS1_25CollectiveMainloopFwdSm80ILi8ELi1ELb0EN4cute5tupleIJNS5_1CILi128EEENS7_ILi32EEENS7_ILi256EEEEEELi256ENS_10bfloat16_tEfNS_4arch4Sm80ELb1ELb0ELb1ELb1ELb0ELb1ELb1ELb1EEENS1_21CollectiveEpilogueFwdINS6_IJS8_SA_S9_EEENS6_IJNS7_ILi1EEESI_SI_EEESC_SE_Li256ELb1ELb1ELb1ELb0EEENS1_36VarlenDynamicPersistentTileSchedulerILi128ELi32ELi256ELi256ELb1ELb1ELb0ELb1ELb1ELb1EEEEEEEEEvNT_6ParamsE)
        /*004c*/ 	.short	0x0380
        /*004e*/ 	.short	0x0438


	//----- nvinfo : EIATTR_SW_WAR
	.align		4
.L_332:
        /*0050*/ 	.byte	0x04, 0x36
        /*0052*/ 	.short	(.L_334 - .L_333)
.L_333:
        /*0054*/ 	.word	0x00000008
.L_334:


//--------------------- .nv.info._ZN7cutlass13device_kernelIN5flash19enable_sm80_to_sm89INS1_16FlashAttnFwdSm80INS1_25CollectiveMainloopFwdSm80ILi8ELi1ELb0EN4cute5tupleIJNS5_1CILi128EEENS7_ILi96EEENS7_ILi256EEEEEELi256ENS_10bfloat16_tEfNS_4arch4Sm80ELb0ELb0ELb1ELb0ELb0ELb0ELb1ELb1EEENS1_21CollectiveEpilogueFwdINS6_IJS8_SA_S9_EEENS6_IJNS7_ILi1EEESI_SI_EEESC_SE_Li256ELb0ELb1ELb1ELb0EEENS1_19SingleTileSchedulerILb0ELb1ELb1ELi128EEEEEEEEEvNT_6ParamsE --------------------------
	.section	.nv.info._ZN7cutlass13device_kernelIN5flash19enable_sm80_to_sm89INS1_16FlashAttnFwdSm80INS1_25CollectiveMainloopFwdSm80ILi8ELi1ELb0EN4cute5tupleIJNS5_1CILi128EEENS7_ILi96EEENS7_ILi256EEEEEELi256ENS_10bfloat16_tEfNS_4arch4Sm80ELb0ELb0ELb1ELb0ELb0ELb0ELb1ELb1EEENS1_21CollectiveEpilogueFwdINS6_IJS8_SA_S9_EEENS6_IJNS7_ILi1EEESI_SI_EEESC_SE_Li256ELb0ELb1ELb1ELb0EEENS1_19SingleTileSchedulerILb0ELb1ELb1ELi128EEEEEEEEEvNT_6ParamsE,"",@"SHT_CUDA_INFO"
	.sectionflags	@""
	.align	4


	//----- nvinfo : EIATTR_CUDA_API_VERSION
	.align		4
        /*0000*/ 	.byte	0x04, 0x37
        /*0002*/ 	.short	(.L_336 - .L_335)
.L_335:
        /*0004*/ 	.word	0x00000082


	//----- nvinfo : EIATTR_KPARAM_INFO
	.align		4
.L_336:
        /*0008*/ 	.byte	0x04, 0x17
        /*000a*/ 	.short	(.L_338 - .L_337)
.L_337:
        /*000c*/ 	.word	0x00000000
        /*0010*/ 	.short	0x0000
        /*0012*/ 	.short	0x0000
        /*0014*/ 	.byte	0x00, 0xf0, 0x61, 0x10


	//----- nvinfo : EIATTR_SPARSE_MMA_MASK
	.align		4
.L_338:
        /*0018*/ 	.byte	0x03, 0x50
        /*001a*/ 	.short	0x0000


	//----- nvinfo : EIATTR_MAXREG_COUNT
	.align		4
        /*001c*/ 	.byte	0x03, 0x1b
        /*001e*/ 	.short	0x00ff


	//----- nvinfo : EIATTR_MERCURY_ISA_VERSION
	.align		4
        /*0020*/ 	.byte	0x03, 0x5f
        /*0022*/ 	.short	0x0101


	//----- nvinfo : EIATTR_VRC_CTA_INIT_COUNT
	.align		4
        /*0024*/ 	.byte	0x02, 0x4a
	.zero		1
	.zero		1


	//----- nvinfo : EIATTR_EXIT_INSTR_OFFSETS
	.align		4
        /*0028*/ 	.byte	0x04, 0x1c
        /*002a*/ 	.short	(.L_340 - .L_339)


	//   ....[0]....
.L_339:
        /*002c*/ 	.word	0x00000010


	//----- nvinfo : EIATTR_MAX_THREADS
	.align		4
.L_340:
        /*0030*/ 	.byte	0x04, 0x05
        /*0032*/ 	.short	(.L_342 - .L_341)
.L_341:
        /*0034*/ 	.word	0x00000100
        /*0038*/ 	.word	0x00000001
        /*003c*/ 	.word	0x00000001


	//----- nvinfo : EIATTR_CBANK_PARAM_SIZE
	.align		4
.L_342:
        /*0040*/ 	.byte	0x03, 0x19
        /*0042*/ 	.short	0x0418


	//----- nvinfo : EIATTR_PARAM_CBANK
	.align		4
        /*0044*/ 	.byte	0x04, 0x0a
        /*0046*/ 	.short	(.L_344 - .L_343)
	.align		4
.L_343:
        /*0048*/ 	.word	index@(.nv.constant0._ZN7cutlass13device_kernelIN5flash19enable_sm80_to_sm89INS1_16FlashAttnFwdSm80INS1_25CollectiveMainloopFwdSm80ILi8ELi1ELb0EN4cute5tupleIJNS5_1CILi128EEENS7_ILi96EEENS7_ILi256EEEEEELi256ENS_10bfloat16_tEfNS_4arch4Sm80ELb0ELb0ELb1ELb0ELb0ELb0ELb1ELb1EEENS1_21CollectiveEpilogueFwdINS6_IJS8_SA_S9_EEENS6_IJNS7_ILi1EEESI_SI_EEESC_SE_Li256ELb0ELb1ELb1ELb0EEENS1_19SingleTileSchedulerILb0ELb1ELb1ELi128EEEEEEEEEvNT_6ParamsE)
        /*004c*/ 	.short	0x0380
        /*004e*/ 	.short	0x0418


	//----- nvinfo : EIATTR_SW_WAR
	.align		4
.L_344:
        /*0050*/ 	.byte	0x04, 0x36
        /*0052*/ 	.short	(.L_346 - .L_345)
.L_345:
        /*0054*/ 	.word	0x00000008
.L_346:


//--------------------- .nv.info._ZN7cutlass13device_kernelIN5flash19enable_sm80_to_sm89INS1_16FlashAttnFwdSm80INS1_25CollectiveMainloopFwdSm80ILi8ELi1ELb0EN4cute5tupleIJNS5_1CILi128EEENS7_ILi64EEENS7_ILi256EEEEEELi256ENS_10bfloat16_tEfNS_4arch4Sm80ELb0ELb0ELb1ELb1ELb0ELb0ELb1ELb1EEENS1_21CollectiveEpilogueFwdINS6_IJS8_SA_S9_EEENS6_IJNS7_ILi1EEESI_SI_EEESC_SE_Li256ELb1ELb1ELb1ELb0EEENS1_36VarlenDynamicPersistentTileSchedulerILi128ELi64ELi256ELi256ELb1ELb1ELb0ELb0ELb1ELb1EEEEEEEEEvNT_6ParamsE --------------------------
	.section	.nv.info._ZN7cutlass13device_kernelIN5flash19enable_sm80_to_sm89INS1_16FlashAttnFwdSm80INS1_25CollectiveMainloopFwdSm80ILi8ELi1ELb0EN4cute5tupleIJNS5_1CILi128EEENS7_ILi64EEENS7_ILi256EEEEEELi256ENS_10bfloat16_tEfNS_4arch4Sm80ELb0ELb0ELb1ELb1ELb0ELb0ELb1ELb1EEENS1_21CollectiveEpilogueFwdINS6_IJS8_SA_S9_EEENS6_IJNS7_ILi1EEESI_SI_EEESC_SE_Li256ELb1ELb1ELb1ELb0EEENS1_36VarlenDynamicPersistentTileSchedulerILi128ELi64ELi256ELi256ELb1ELb1ELb0ELb0ELb1ELb1EEEEEEEEEvNT_6ParamsE,"",@"SHT_CUDA_INFO"
	.sectionflags	@""
	.align	4


	//----- nvinfo : EIATTR_CUDA_API_VERSION
	.align		4
        /*0000*/ 	.byte	0x04, 0x37
        /*0002*/ 	.short	(.L_348 - .L_347)
.L_347:
        /*0004*/ 	.word	0x00000082


	//----- nvinfo : EIATTR_KPARAM_INFO
	.align		4
.L_348:
        /*0008*/ 	.byte	0x04, 0x17
        /*000a*/ 	.short	(.L_350 - .L_349)
.L_349:
        /*000c*/ 	.word	0x00000000
        /*0010*/ 	.short	0x0000
        /*0012*/ 	.short	0x0000
        /*0014*/ 	.byte	0x00, 0xf0, 0xe1, 0x10


	//----- nvinfo : EIATTR_SPARSE_MMA_MASK
	.align		4
.L_350:
        /*0018*/ 	.byte	0x03, 0x50
        /*001a*/ 	.short	0x0000


	//----- nvinfo : EIATTR_MAXREG_COUNT
	.align		4
        /*001c*/ 	.byte	0x03, 0x1b
        /*001e*/ 	.short	0x00ff


	//----- nvinfo : EIATTR_MERCURY_ISA_VERSION
	.align		4
        /*0020*/ 	.byte	0x03, 0x5f
        /*0022*/ 	.short	0x0101


	//----- nvinfo : EIATTR_VRC_CTA_INIT_COUNT
	.align		4
        /*0024*/ 	.byte	0x02, 0x4a
	.zero		1
	.zero		1


	//----- nvinfo : EIATTR_EXIT_INSTR_OFFSETS
	.align		4
        /*0028*/ 	.byte	0x04, 0x1c
        /*002a*/ 	.short	(.L_352 - .L_351)


	//   ....[0]....
.L_351:
        /*002c*/ 	.word	0x00000010


	//----- nvinfo : EIATTR_MAX_THREADS
	.align		4
.L_352:
        /*0030*/ 	.byte	0x04, 0x05
        /*0032*/ 	.short	(.L_354 - .L_353)
.L_353:
        /*0034*/ 	.word	0x00000100
        /*0038*/ 	.word	0x00000001
        /*003c*/ 	.word	0x00000001


	//----- nvinfo : EIATTR_CBANK_PARAM_SIZE
	.align		4
.L_354:
        /*0040*/ 	.byte	0x03, 0x19
        /*0042*/ 	.short	0x0438


	//----- nvinfo : EIATTR_PARAM_CBANK
	.align		4
        /*0044*/ 	.byte	0x04, 0x0a
        /*0046*/ 	.short	(.L_356 - .L_355)
	.align		4
.L_355:
        /*0048*/ 	.word	index@(.nv.constant0._ZN7cutlass13device_kernelIN5flash19enable_sm80_to_sm89INS1_16FlashAttnFwdSm80INS1_25CollectiveMainloopFwdSm80ILi8ELi1ELb0EN4cute5tupleIJNS5_1CILi128EEENS7_ILi64EEENS7_ILi256EEEEEELi256ENS_10bfloat16_tEfNS_4arch4Sm80ELb0ELb0ELb1ELb1ELb0ELb0ELb1ELb1EEENS1_21CollectiveEpilogueFwdINS6_IJS8_SA_S9_EEENS6_IJNS7_ILi1EEESI_SI_EEESC_SE_Li256ELb1ELb1ELb1ELb0EEENS1_36VarlenDynamicPersistentTileSchedulerILi128ELi64ELi256ELi256ELb1ELb1ELb0ELb0ELb1ELb1EEEEEEEEEvNT_6ParamsE)
        /*004c*/ 	.short	0x0380
        /*004e*/ 	.short	0x0438


	//----- nvinfo : EIATTR_SW_WAR
	.align		4
.L_356:
        /*0050*/ 	.byte	0x04, 0x36
        /*0052*/ 	.short	(.L_358 - .L_357)
.L_357:
        /*0054*/ 	.word	0x00000008
.L_358:


//--------------------- .nv.info._ZN7cutlass13device_kernelIN5flash19enable_sm80_to_sm89INS1_16FlashAttnFwdSm80INS1_25CollectiveMainloopFwdSm80ILi8ELi1ELb0EN4cute5tupleIJNS5_1CILi128EEENS7_ILi48EEENS7_ILi256EEEEEELi256ENS_10bfloat16_tEfNS_4arch4Sm80ELb0ELb0ELb1ELb1ELb0ELb1ELb1ELb1EEENS1_21CollectiveEpilogueFwdINS6_IJS8_SA_S9_EEENS6_IJNS7_ILi1EEESI_SI_EEESC_SE_Li256ELb1ELb1ELb1ELb0EEENS1_36VarlenDynamicPersistentTileSchedulerILi128ELi48ELi256ELi256ELb1ELb1ELb0ELb0ELb1ELb1EEEEEEEEEvNT_6ParamsE --------------------------
	.section	.nv.info._ZN7cutlass13device_kernelIN5flash19enable_sm80_to_sm89INS1_16FlashAttnFwdSm80INS1_25CollectiveMainloopFwdSm80ILi8ELi1ELb0EN4cute5tupleIJNS5_1CILi128EEENS7_ILi48EEENS7_ILi256EEEEEELi256ENS_10bfloat16_tEfNS_4arch4Sm80ELb0ELb0ELb1ELb1ELb0ELb1ELb1ELb1EEENS1_21CollectiveEpilogueFwdINS6_IJS8_SA_S9_EEENS6_IJNS7_ILi1EEESI_SI_EEESC_SE_Li256ELb1ELb1ELb1ELb0EEENS1_36VarlenDynamicPersistentTileSchedulerILi128ELi48ELi256ELi256ELb1ELb1ELb0ELb0ELb1ELb1EEEEEEEEEvNT_6ParamsE,"",@"SHT_CUDA_INFO"
	.sectionflags	@""
	.align	4


	//----- nvinfo : EIATTR_CUDA_API_VERSION
	.align		4
        /*0000*/ 	.byte	0x04, 0x37
        /*0002*/ 	.short	(.L_360 - .L_359)
.L_359:
        /*0004*/ 	.word	0x00000082


	//----- nvinfo : EIATTR_KPARAM_INFO
	.align		4
.L_360:
        /*0008*/ 	.byte	0x04, 0x17
        /*000a*/ 	.short	(.L_362 - .L_361)
.L_361:
        /*000c*/ 	.word	0x00000000
        /*0010*/ 	.short	0x0000
        /*0012*/ 	.short	0x0000
        /*0014*/ 	.byte	0x00, 0xf0, 0xe1, 0x10


	//----- nvinfo : EIATTR_SPARSE_MMA_MASK
	.align		4
.L_362:
        /*0018*/ 	.byte	0x03, 0x50
        /*001a*/ 	.short	0x0000


	//----- nvinfo : EIATTR_MAXREG_COUNT
	.align		4
        /*001c*/ 	.byte	0x03, 0x1b
        /*001e*/ 	.short	0x00ff


	//----- nvinfo : EIATTR_MERCURY_ISA_VERSION
	.align		4
        /*0020*/ 	.byte	0x03, 0x5f
        /*0022*/ 	.short	0x0101


	//----- nvinfo : EIATTR_VRC_CTA_INIT_COUNT
	.align		4
        /*0024*/ 	.byte	0x02, 0x4a
	.zero		1
	.zero		1


	//----- nvinfo : EIATTR_EXIT_INSTR_OFFSETS
	.align		4
        /*0028*/ 	.byte	0x04, 0x1c
        /*002a*/ 	.short	(.L_364 - .L_363)


	//   ....[0]....
.L_363:
        /*002c*/ 	.word	0x00000010


	//----- nvinfo : EIATTR_MAX_THREADS
	.align		4
.L_364:
        /*0030*/ 	.byte	0x04, 0x05
        /*0032*/ 	.short	(.L_366 - .L_365)
.L_365:
        /*0034*/ 	.word	0x00000100
        /*0038*/ 	.word	0x00000001
        /*003c*/ 	.word	0x00000001


	//----- nvinfo : EIATTR_CBANK_PARAM_SIZE
	.align		4
.L_366:
        /*0040*/ 	.byte	0x03, 0x19
        /*0042*/ 	.short	0x0438


	//----- nvinfo : EIATTR_PARAM_CBANK
	.align		4
        /*0044*/ 	.byte	0x04, 0x0a
        /*0046*/ 	.short	(.L_368 - .L_367)
	.align		4
.L_367:
        /*0048*/ 	.word	index@(.nv.constant0._ZN7cutlass13device_kernelIN5flash19enable_sm80_to_sm89INS1_16FlashAttnFwdSm80INS1_25CollectiveMainloopFwdSm80ILi8ELi1ELb0EN4cute5tupleIJNS5_1CILi128EEENS7_ILi48EEENS7_ILi256EEEEEELi256ENS_10bfloat16_tEfNS_4arch4Sm80ELb0ELb0ELb1ELb1ELb0ELb1ELb1ELb1EEENS1_21CollectiveEpilogueFwdINS6_IJS8_SA_S9_EEENS6_IJNS7_ILi1EEESI_SI_EEESC_SE_Li256ELb1ELb1ELb1ELb0EEENS1_36VarlenDynamicPersistentTileSchedulerILi128ELi48ELi256ELi256ELb1ELb1ELb0ELb0ELb1ELb1EEEEEEEEEvNT_6ParamsE)
        /*004c*/ 	.short	0x0380
        /*004e*/ 	.short	0x0438


	//----- nvinfo : EIATTR_SW_WAR
	.align		4
.L_368:
        /*0050*/ 	.byte	0x04, 0x36
        /*0052*/ 	.short	(.L_370 - .L_369)
.L_369:
        /*0054*/ 	.word	0x00000008
.L_370:


//--------------------- .nv.info._ZN7cutlass13device_kernelIN5flash19enable_sm80_to_sm89INS1_16FlashAttnFwdSm80INS1_25CollectiveMainloopFwdSm80ILi8ELi1ELb0EN4cute5tupleIJNS5_1CILi128EEENS7_ILi64EEENS7_ILi256EEEEEELi256ENS_10bfloat16_tEfNS_4arch4Sm80ELb0ELb1ELb1ELb0ELb0ELb0ELb1ELb1EEENS1_21CollectiveEpilogueFwdINS6_IJS8_SA_S9_EEENS6_IJNS7_ILi1EEESI_SI_EEESC_SE_Li256ELb0ELb1ELb1ELb0EEENS1_19SingleTileSchedulerILb0ELb1ELb1ELi128EEEEEEEEEvNT_6ParamsE --------------------------
	.section	.nv.info._ZN7cutlass13device_kernelIN5flash19enable_sm80_to_sm89INS1_16FlashAttnFwdSm80INS1_25CollectiveMainloopFwdSm80ILi8ELi1ELb0EN4cute5tupleIJNS5_1CILi128EEENS7_ILi64EEENS7_ILi256EEEEEELi256ENS_10bfloat16_tEfNS_4arch4Sm80ELb0ELb1ELb1ELb0ELb0ELb0ELb1ELb1EEENS1_21CollectiveEpilogueFwdINS6_IJS8_SA_S9_EEENS6_IJNS7_ILi1EEESI_SI_EEESC_SE_Li256ELb0ELb1ELb1ELb0EEENS1_19SingleTileSchedulerILb0ELb1ELb1ELi128EEEEEEEEEvNT_6ParamsE,"",@"SHT_CUDA_INFO"
	.sectionflags	@""
	.align	4


	//----- nvinfo : EIATTR_CUDA_API_VERSION
	.align		4
        /*0000*/ 	.byte	0x04, 0x37
        /*0002*/ 	.short	(.L_372 - .L_371)
.L_371:
        /*0004*/ 	.word	0x00000082


	//----- nvinfo : EIATTR_KPARAM_INFO
	.align		4
.L_372:
        /*0008*/ 	.byte	0x04, 0x17
        /*000a*/ 	.short	(.L_374 - .L_373)
.L_373:
        /*000c*/ 	.word	0x00000000
        /*0010*/ 	.short	0x0000
        /*0012*/ 	.short	0x0000
        /*0014*/ 	.byte	0x00, 0xf0, 0x61, 0x10


	//----- nvinfo : EIATTR_SPARSE_MMA_MASK
	.align		4
.L_374:
        /*0018*/ 	.byte	0x03, 0x50
        /*001a*/ 	.short	0x0000


	//----- nvinfo : EIATTR_MAXREG_COUNT
	.align		4
        /*001c*/ 	.byte	0x03, 0x1b
        /*001e*/ 	.short	0x00ff


	//----- nvinfo : EIATTR_MERCURY_ISA_VERSION
	.align		4
        /*0020*/ 	.byte	0x03, 0x5f
        /*0022*/ 	.short	0x0101


	//----- nvinfo : EIATTR_VRC_CTA_INIT_COUNT
	.align		4
        /*0024*/ 	.byte	0x02, 0x4a
	.zero		1
	.zero		1


	//----- nvinfo : EIATTR_EXIT_INSTR_OFFSETS
	.align		4
        /*0028*/ 	.byte	0x04, 0x1c
        /*002a*/ 	.short	(.L_376 - .L_375)


	//   ....[0]....
.L_375:
        /*002c*/ 	.word	0x00000010


	//----- nvinfo : EIATTR_MAX_THREADS
	.align		4
.L_376:
        /*0030*/ 	.byte	0x04, 0x05
        /*0032*/ 	.short	(.L_378 - .L_377)
.L_377:
        /*0034*/ 	.word	0x00000100
        /*0038*/ 	.word	0x00000001
        /*003c*/ 	.word	0x00000001


	//----- nvinfo : EIATTR_CBANK_PARAM_SIZE
	.align		4
.L_378:
        /*0040*/ 	.byte	0x03, 0x19
        /*0042*/ 	.short	0x0418


	//----- nvinfo : EIATTR_PARAM_CBANK
	.align		4
        /*0044*/ 	.byte	0x04, 0x0a
        /*0046*/ 	.short	(.L_380 - .L_379)
	.align		4
.L_379:
        /*0048*/ 	.word	index@(.nv.constant0._ZN7cutlass13device_kernelIN5flash19enable_sm80_to_sm89INS1_16FlashAttnFwdSm80INS1_25CollectiveMainloopFwdSm80ILi8ELi1ELb0EN4cute5tupleIJNS5_1CILi128EEENS7_ILi64EEENS7_ILi256EEEEEELi256ENS_10bfloat16_tEfNS_4arch4Sm80ELb0ELb1ELb1ELb0ELb0ELb0ELb1ELb1EEENS1_21CollectiveEpilogueFwdINS6_IJS8_SA_S9_EEENS6_IJNS7_ILi1EEESI_SI_EEESC_SE_Li256ELb0ELb1ELb1ELb0EEENS1_19SingleTileSchedulerILb0ELb1ELb1ELi128EEEEEEEEEvNT_6ParamsE)
        /*004c*/ 	.short	0x0380
        /*004e*/ 	.short	0x0418


	//----- nvinfo : EIATTR_SW_WAR
	.align		4
.L_380:
        /*0050*/ 	.byte	0x04, 0x36
        /*0052*/ 	.short	(.L_382 - .L_381)
.L_381:
        /*0054*/ 	.word	0x00000008
.L_382:


//--------------------- .nv.info._ZN7cutlass13device_kernelIN5flash19enable_sm80_to_sm89INS1_16FlashAttnFwdSm80INS1_25CollectiveMainloopFwdSm80ILi8ELi1ELb0EN4cute5tupleIJNS5_1CILi128EEENS7_ILi64EEENS7_ILi256EEEEEELi256ENS_10bfloat16_tEfNS_4arch4Sm80ELb0ELb1ELb1ELb1ELb0ELb0ELb1ELb1EEENS1_21CollectiveEpilogueFwdINS6_IJS8_SA_S9_EEENS6_IJNS7_ILi1EEESI_SI_EEESC_SE_Li256ELb1ELb1ELb1ELb0EEENS1_36VarlenDynamicPersistentTileSchedulerILi128ELi64ELi256ELi256ELb1ELb1ELb0ELb1ELb0ELb1EEEEEEEEEvNT_6ParamsE --------------------------
	.section	.nv.info._ZN7cutlass13device_kernelIN5flash19enable_sm80_to_sm89INS1_16FlashAttnFwdSm80INS1_25CollectiveMainloopFwdSm80ILi8ELi1ELb0EN4cute5tupleIJNS5_1CILi128EEENS7_ILi64EEENS7_ILi256EEEEEELi256ENS_10bfloat16_tEfNS_4arch4Sm80ELb0ELb1ELb1ELb1ELb0ELb0ELb1ELb1EEENS1_21CollectiveEpilogueFwdINS6_IJS8_SA_S9_EEENS6_IJNS7_ILi1EEESI_SI_EEESC_SE_Li256ELb1ELb1ELb1ELb0EEENS1_36VarlenDynamicPersistentTileSchedulerILi128ELi64ELi256ELi256ELb1ELb1ELb0ELb1ELb0ELb1EEEEEEEEEvNT_6ParamsE,"",@"SHT_CUDA_INFO"
	.sectionflags	@""
	.align	4


	//----- nvinfo : EIATTR_CUDA_API_VERSION
	.align		4
        /*0000*/ 	.byte	0x04, 0x37
        /*0002*/ 	.short	(.L_384 - .L_383)
.L_383:
        /*0004*/ 	.word	0x00000082


	//----- nvinfo : EIATTR_KPARAM_INFO
	.align		4
.L_384:
        /*0008*/ 	.byte	0x04, 0x17
        /*000a*/ 	.short	(.L_386 - .L_385)
.L_385:
        /*000c*/ 	.word	0x00000000
        /*0010*/ 	.short	0x0000
        /*0012*/ 	.short	0x0000
        /*0014*/ 	.byte	0x00, 0xf0, 0xe1, 0x10


	//----- nvinfo : EIATTR_SPARSE_MMA_MASK
	.align		4
.L_386:
        /*0018*/ 	.byte	0x03, 0x50
        /*001a*/ 	.short	0x0000


	//----- nvinfo : EIATTR_MAXREG_COUNT
	.align		4
        /*001c*/ 	.byte	0x03, 0x1b
        /*001e*/ 	.short	0x00ff


	//----- nvinfo : EIATTR_MERCURY_ISA_VERSION
	.align		4
        /*0020*/ 	.byte	0x03, 0x5f
        /*0022*/ 	.short	0x0101


	//----- nvinfo : EIATTR_VRC_CTA_INIT_COUNT
	.align		4
        /*0024*/ 	.byte	0x02, 0x4a
	.zero		1
	.zero		1


	//----- nvinfo : EIATTR_EXIT_INSTR_OFFSETS
	.align		4
        /*0028*/ 	.byte	0x04, 0x1c
        /*002a*/ 	.short	(.L_388 - .L_387)


	//   ....[0]....
.L_387:
        /*002c*/ 	.word	0x00000010


	//----- nvinfo : EIATTR_MAX_THREADS
	.align		4
.L_388:
        /*0030*/ 	.byte	0x04, 0x05
        /*0032*/ 	.short	(.L_390 - .L_389)
.L_389:
        /*0034*/ 	.word	0x00000100
        /*0038*/ 	.word	0x00000001
        /*003c*/ 	.word	0x00000001


	//----- nvinfo : EIATTR_CBANK_PARAM_SIZE
	.align		4
.L_390:
        /*0040*/ 	.byte	0x03, 0x19
        /*0042*/ 	.short	0x0438


	//----- nvinfo : EIATTR_PARAM_CBANK
	.align		4
        /*0044*/ 	.byte	0x04, 0x0a
        /*0046*/ 	.short	(.L_392 - .L_391)
	.align		4
.L_391:
        /*0048*/ 	.word	index@(.nv.constant0._ZN7cutlass13device_kernelIN5flash19enable_sm80_to_sm89INS1_16FlashAttnFwdSm80INS1_25CollectiveMainloopFwdSm80ILi8ELi1ELb0EN4cute5tupleIJNS5_1CILi128EEENS7_ILi64EEENS7_ILi256EEEEEELi256ENS_10bfloat16_tEfNS_4arch4Sm80ELb0ELb1ELb1ELb1ELb0ELb0ELb1ELb1EEENS1_21CollectiveEpilogueFwdINS6_IJS8_SA_S9_EEENS6_IJNS7_ILi1EEESI_SI_EEESC_SE_Li256ELb1ELb1ELb1ELb0EEENS1_36VarlenDynamicPersistentTileSchedulerILi128ELi64ELi256ELi256ELb1ELb1ELb0ELb1ELb0ELb1EEEEEEEEEvNT_6ParamsE)
        /*004c*/ 	.short	0x0380
        /*004e*/ 	.short	0x0438


	//----- nvinfo : EIATTR_SW_WAR
	.align		4
.L_392:
        /*0050*/ 	.byte	0x04, 0x36
        /*0052*/ 	.short	(.L_394 - .L_393)
.L_393:
        /*0054*/ 	.word	0x00000008
.L_394:


//--------------------- .nv.info._ZN7cutlass13device_kernelIN5flash19enable_sm80_to_sm89INS1_16FlashAttnFwdSm80INS1_25CollectiveMainloopFwdSm80ILi8ELi1ELb0EN4cute5tupleIJNS5_1CILi128EEENS7_ILi48EEENS7_ILi256EEEEEELi256ENS_10bfloat16_tEfNS_4arch4Sm80ELb0ELb1ELb1ELb1ELb0ELb1ELb1ELb1EEENS1_21CollectiveEpilogueFwdINS6_IJS8_SA_S9_EEENS6_IJNS7_ILi1EEESI_SI_EEESC_SE_Li256ELb1ELb1ELb1ELb0EEENS1_36VarlenDynamicPersistentTileSchedulerILi128ELi48ELi256ELi256ELb1ELb1ELb0ELb1ELb0ELb1EEEEEEEEEvNT_6ParamsE --------------------------
	.section	.nv.info._ZN7cutlass13device_kernelIN5flash19enable_sm80_to_sm89INS1_16FlashAttnFwdSm80INS1_25CollectiveMainloopFwdSm80ILi8ELi1ELb0EN4cute5tupleIJNS5_1CILi128EEENS7_ILi48EEENS7_ILi256EEEEEELi256ENS_10bfloat16_tEfNS_4arch4Sm80ELb0ELb1ELb1ELb1ELb0ELb1ELb1ELb1EEENS1_21CollectiveEpilogueFwdINS6_IJS8_SA_S9_EEENS6_IJNS7_ILi1EEESI_SI_EEESC_SE_Li256ELb1ELb1ELb1ELb0EEENS1_36VarlenDynamicPersistentTileSchedulerILi128ELi48ELi256ELi256ELb1ELb1ELb0ELb1ELb0ELb1EEEEEEEEEvNT_6ParamsE,"",@"SHT_CUDA_INFO"
	.sectionflags	@""
	.align	4


	//----- nvinfo : EIATTR_CUDA_API_VERSION
	.align		4
        /*0000*/ 	.byte	0x04, 0x37
        /*0002*/ 	.short	(.L_396 - .L_395)
.L_395:
        /*0004*/ 	.word	0x00000082


	//----- nvinfo : EIATTR_KPARAM_INFO
	.align		4
.L_396:
        /*0008*/ 	.byte	0x04, 0x17
        /*000a*/ 	.short	(.L_398 - .L_397)
.L_397:
        /*000c*/ 	.word	0x00000000
        /*0010*/ 	.short	0x0000
        /*0012*/ 	.short	0x0000
        /*0014*/ 	.byte	0x00, 0xf0, 0xe1, 0x10


	//----- nvinfo : EIATTR_SPARSE_MMA_MASK
	.align		4
.L_398:
        /*0018*/ 	.byte	0x03, 0x50
        /*001a*/ 	.short	0x0000


	//----- nvinfo : EIATTR_MAXREG_COUNT
	.align		4
        /*001c*/ 	.byte	0x03, 0x1b
        /*001e*/ 	.short	0x00ff


	//----- nvinfo : EIATTR_MERCURY_ISA_VERSION
	.align		4
        /*0020*/ 	.byte	0x03, 0x5f
        /*0022*/ 	.short	0x0101


	//----- nvinfo : EIATTR_VRC_CTA_INIT_COUNT
	.align		4
        /*0024*/ 	.byte	0x02, 0x4a
	.zero		1
	.zero		1


	//----- nvinfo : EIATTR_EXIT_INSTR_OFFSETS
	.align		4
        /*0028*/ 	.byte	0x04, 0x1c
        /*002a*/ 	.short	(.L_400 - .L_399)


	//   ....[0]....
.L_399:
        /*002c*/ 	.word	0x00000010


	//----- nvinfo : EIATTR_MAX_THREADS
	.align		4
.L_400:
        /*0030*/ 	.byte	0x04, 0x05
        /*0032*/ 	.short	(.L_402 - .L_401)
.L_401:
        /*0034*/ 	.word	0x00000100
        /*0038*/ 	.word	0x00000001
        /*003c*/ 	.word	0x00000001


	//----- nvinfo : EIATTR_CBANK_PARAM_SIZE
	.align		4
.L_402:
        /*0040*/ 	.byte	0x03, 0x19
        /*0042*/ 	.short	0x0438


	//----- nvinfo : EIATTR_PARAM_CBANK
	.align		4
        /*0044*/ 	.byte	0x04, 0x0a
        /*0046*/ 	.short	(.L_404 - .L_403)
	.align		4
.L_403:
        /*0048*/ 	.word	index@(.nv.constant0._ZN7cutlass13device_kernelIN5flash19enable_sm80_to_sm89INS1_16FlashAttnFwdSm80INS1_25CollectiveMainloopFwdSm80ILi8ELi1ELb0EN4cute5tupleIJNS5_1CILi128EEENS7_ILi48EEENS7_ILi256EEEEEELi256ENS_10bfloat16_tEfNS_4arch4Sm80ELb0ELb1ELb1ELb1ELb0ELb1ELb1ELb1EEENS1_21CollectiveEpilogueFwdINS6_IJS8_SA_S9_EEENS6_IJNS7_ILi1EEESI_SI_EEESC_SE_Li256ELb1ELb1ELb1ELb0EEENS1_36VarlenDynamicPersistentTileSchedulerILi128ELi48ELi256ELi256ELb1ELb1ELb0ELb1ELb0ELb1EEEEEEEEEvNT_6ParamsE)
        /*004c*/ 	.short	0x0380
        /*004e*/ 	.short	0x0438


	//----- nvinfo : EIATTR_SW_WAR
	.align		4
.L_404:
        /*0050*/ 	.byte	0x04, 0x36
        /*0052*/ 	.short	(.L_406 - .L_405)
.L_405:
        /*0054*/ 	.word	0x00000008
.L_406:


//--------------------- .nv.info._ZN7cutlass13device_kernelIN5flash19enable_sm80_to_sm89INS1_16FlashAttnFwdSm80INS1_25CollectiveMainloopFwdSm80ILi8ELi1ELb0EN4cute5tupleIJNS5_1CILi128EEENS7_ILi96EEENS7_ILi256EEEEEELi256ENS_10bfloat16_tEfNS_4arch4Sm80ELb1ELb0ELb1ELb0ELb0ELb0ELb1ELb1EEENS1_21CollectiveEpilogueFwdINS6_IJS8_SA_S9_EEENS6_IJNS7_ILi1EEESI_SI_EEESC_SE_Li256ELb0ELb1ELb1ELb0EEENS1_30DynamicPersistentTileSchedulerILi256ELi256ELb1ELb1ELb0EEEEEEEEEvNT_6ParamsE --------------------------
	.section	.nv.info._ZN7cutlass13device_kernelIN5flash19enable_sm80_to_sm89INS1_16FlashAttnFwdSm80INS1_25CollectiveMainloopFwdSm80ILi8ELi1ELb0EN4cute5tupleIJNS5_1CILi128EEENS7_ILi96EEENS7_ILi256EEEEEELi256ENS_10bfloat16_tEfNS_4arch4Sm80ELb1ELb0ELb1ELb0ELb0ELb0ELb1ELb1EEENS1_21CollectiveEpilogueFwdINS6_IJS8_SA_S9_EEENS6_IJNS7_ILi1EEESI_SI_EEESC_SE_Li256ELb0ELb1ELb1ELb0EEENS1_30DynamicPersistentTileSchedulerILi256ELi256ELb1ELb1ELb0EEEEEEEEEvNT_6ParamsE,"",@"SHT_CUDA_INFO"
	.sectionflags	@""
	.align	4


	//----- nvinfo : EIATTR_CUDA_API_VERSION
	.align		4
        /*0000*/ 	.byte	0x04, 0x37
        /*0002*/ 	.short	(.L_408 - .L_407)
.L_407:
        /*0004*/ 	.word	0x00000082


	//----- nvinfo : EIATTR_KPARAM_INFO
	.align		4
.L_408:
        /*0008*/ 	.byte	0x04, 0x17
        /*000a*/ 	.short	(.L_410 - .L_409)
.L_409:
        /*000c*/ 	.word	0x00000000
        /*0010*/ 	.short	0x0000
        /*0012*/ 	.short	0x0000
        /*0014*/ 	.byte	0x00, 0xf0, 0xa1, 0x10


	//----- nvinfo : EIATTR_SPARSE_MMA_MASK
	.align		4
.L_410:
        /*0018*/ 	.byte	0x03, 0x50
        /*001a*/ 	.short	0x0000


	//----- nvinfo : EIATTR_MAXREG_COUNT
	.align		4
        /*001c*/ 	.byte	0x03, 0x1b
        /*001e*/ 	.short	0x00ff


	//----- nvinfo : EIATTR_MERCURY_ISA_VERSION
	.align		4
        /*0020*/ 	.byte	0x03, 0x5f
        /*0022*/ 	.short	0x0101


	//----- nvinfo : EIATTR_VRC_CTA_INIT_COUNT
	.align		4
        /*0024*/ 	.byte	0x02, 0x4a
	.zero		1
	.zero		1


	//----- nvinfo : EIATTR_EXIT_INSTR_OFFSETS
	.align		4
        /*0028*/ 	.byte	0x04, 0x1c
        /*002a*/ 	.short	(.L_412 - .L_411)


	//   ....[0]....
.L_411:
        /*002c*/ 	.word	0x00000010


	//----- nvinfo : EIATTR_MAX_THREADS
	.align		4
.L_412:
        /*0030*/ 	.byte	0x04, 0x05
        /*0032*/ 	.short	(.L_414 - .L_413)
.L_413:
        /*0034*/ 	.word	0x00000100
        /*0038*/ 	.word	0x00000001
        /*003c*/ 	.word	0x00000001


	//----- nvinfo : EIATTR_CBANK_PARAM_SIZE
	.align		4
.L_414:
        /*0040*/ 	.byte	0x03, 0x19
        /*0042*/ 	.short	0x0428


	//----- nvinfo : EIATTR_PARAM_CBANK
	.align		4
        /*0044*/ 	.byte	0x04, 0x0a
        /*0046*/ 	.short	(.L_416 - .L_415)
	.align		4
.L_415:
        /*0048*/ 	.word	index@(.nv.constant0._ZN7cutlass13device_kernelIN5flash19enable_sm80_to_sm89INS1_16FlashAttnFwdSm80INS1_25CollectiveMainloopFwdSm80ILi8ELi1ELb0EN4cute5tupleIJNS5_1CILi128EEENS7_ILi96EEENS7_ILi256EEEEEELi256ENS_10bfloat16_tEfNS_4arch4Sm80ELb1ELb0ELb1ELb0ELb0ELb0ELb1ELb1EEENS1_21CollectiveEpilogueFwdINS6_IJS8_SA_S9_EEENS6_IJNS7_ILi1EEESI_SI_EEESC_SE_Li256ELb0ELb1ELb1ELb0EEENS1_30DynamicPersistentTileSchedulerILi256ELi256ELb1ELb1ELb0EEEEEEEEEvNT_6ParamsE)
        /*004c*/ 	.short	0x0380
        /*004e*/ 	.short	0x0428


	//----- nvinfo : EIATTR_SW_WAR
	.align		4
.L_416:
        /*0050*/ 	.byte	0x04, 0x36
        /*0052*/ 	.short	(.L_418 - .L_417)
.L_417:
        /*0054*/ 	.word	0x00000008
.L_418:


//--------------------- .nv.info._ZN7cutlass13device_kernelIN5flash19enable_sm80_to_sm89INS1_16FlashAttnFwdSm80INS1_25CollectiveMainloopFwdSm80ILi8ELi1ELb0EN4cute5tupleIJNS5_1CILi128EEENS7_ILi64EEENS7_ILi256EEEEEELi256ENS_10bfloat16_tEfNS_4arch4Sm80ELb1ELb0ELb1ELb1ELb0ELb0ELb1ELb1EEENS1_21CollectiveEpilogueFwdINS6_IJS8_SA_S9_EEENS6_IJNS7_ILi1EEESI_SI_EEESC_SE_Li256ELb1ELb1ELb1ELb0EEENS1_36VarlenDynamicPersistentTileSchedulerILi128ELi64ELi256ELi256ELb1ELb1ELb0ELb1ELb1ELb1EEEEEEEEEvNT_6ParamsE --------------------------
	.section	.nv.info._ZN7cutlass13device_kernelIN5flash19enable_sm80_to_sm89INS1_16FlashAttnFwdSm80INS1_25CollectiveMainloopFwdSm80ILi8ELi1ELb0EN4cute5tupleIJNS5_1CILi128EEENS7_ILi64EEENS7_ILi256EEEEEELi256ENS_10bfloat16_tEfNS_4arch4Sm80ELb1ELb0ELb1ELb1ELb0ELb0ELb1ELb1EEENS1_21CollectiveEpilogueFwdINS6_IJS8_SA_S9_EEENS6_IJNS7_ILi1EEESI_SI_EEESC_SE_Li256ELb1ELb1ELb1ELb0EEENS1_36VarlenDynamicPersistentTileSchedulerILi128ELi64ELi256ELi256ELb1ELb1ELb0ELb1ELb1ELb1EEEEEEEEEvNT_6ParamsE,"",@"SHT_CUDA_INFO"
	.sectionflags	@""
	.align	4


	//----- nvinfo : EIATTR_CUDA_API_VERSION
	.align		4
        /*0000*/ 	.byte	0x04, 0x37
        /*0002*/ 	.short	(.L_420 - .L_419)
.L_419:
        /*0004*/ 	.word	0x00000082


	//----- nvinfo : EIATTR_KPARAM_INFO
	.align		4
.L_420:
        /*0008*/ 	.byte	0x04, 0x17
        /*000a*/ 	.short	(.L_422 - .L_421)
.L_421:
        /*000c*/ 	.word	0x00000000
        /*0010*/ 	.short	0x0000
        /*0012*/ 	.short	0x0000
        /*0014*/ 	.byte	0x00, 0xf0, 0xe1, 0x10


	//----- nvinfo : EIATTR_SPARSE_MMA_MASK
	.align		4
.L_422:
        /*0018*/ 	.byte	0x03, 0x50
        /*001a*/ 	.short	0x0000


	//----- nvinfo : EIATTR_MAXREG_COUNT
	.align		4
        /*001c*/ 	.byte	0x03, 0x1b
        /*001e*/ 	.short	0x00ff


	//----- nvinfo : EIATTR_MERCURY_ISA_VERSION
	.align		4
        /*0020*/ 	.byte	0x03, 0x5f
        /*0022*/ 	.short	0x0101


	//----- nvinfo : EIATTR_VRC_CTA_INIT_COUNT
	.align		4
        /*0024*/ 	.byte	0x02, 0x4a
	.zero		1
	.zero		1


	//----- nvinfo : EIATTR_EXIT_INSTR_OFFSETS
	.align		4
        /*0028*/ 	.byte	0x04, 0x1c
        /*002a*/ 	.short	(.L_424 - .L_423)


	//   ....[0]....
.L_423:
        /*002c*/ 	.word	0x00000010


	//----- nvinfo : EIATTR_MAX_THREADS
	.align		4
.L_424:
        /*0030*/ 	.byte	0x04, 0x05
        /*0032*/ 	.short	(.L_426 - .L_425)
.L_425:
        /*0034*/ 	.word	0x00000100
        /*0038*/ 	.word	0x00000001
        /*003c*/ 	.word	0x00000001


	//----- nvinfo : EIATTR_CBANK_PARAM_SIZE
	.align		4
.L_426:
        /*0040*/ 	.byte	0x03, 0x19
        /*0042*/ 	.short	0x0438


	//----- nvinfo : EIATTR_PARAM_CBANK
	.align		4
        /*0044*/ 	.byte	0x04, 0x0a
        /*0046*/ 	.short	(.L_428 - .L_427)
	.align		4
.L_427:
        /*0048*/ 	.word	index@(.nv.constant0._ZN7cutlass13device_kernelIN5flash19enable_sm80_to_sm89INS1_16FlashAttnFwdSm80INS1_25CollectiveMainloopFwdSm80ILi8ELi1ELb0EN4cute5tupleIJNS5_1CILi128EEENS7_ILi64EEENS7_ILi256EEEEEELi256ENS_10bfloat16_tEfNS_4arch4Sm80ELb1ELb0ELb1ELb1ELb0ELb0ELb1ELb1EEENS1_21CollectiveEpilogueFwdINS6_IJS8_SA_S9_EEENS6_IJNS7_ILi1EEESI_SI_EEESC_SE_Li256ELb1ELb1ELb1ELb0EEENS1_36VarlenDynamicPersistentTileSchedulerILi128ELi64ELi256ELi256ELb1ELb1ELb0ELb1ELb1ELb1EEEEEEEEEvNT_6ParamsE)
        /*004c*/ 	.short	0x0380
        /*004e*/ 	.short	0x0438


	//----- nvinfo : EIATTR_SW_WAR
	.align		4
.L_428:
        /*0050*/ 	.byte	0x04, 0x36
        /*0052*/ 	.short	(.L_430 - .L_429)
.L_429:
        /*0054*/ 	.word	0x00000008
.L_430:


//--------------------- .nv.info._ZN7cutlass13device_kernelIN5flash19enable_sm80_to_sm89INS1_16FlashAttnFwdSm80INS1_25CollectiveMainloopFwdSm80ILi8ELi1ELb0EN4cute5tupleIJNS5_1CILi128EEENS7_ILi48EEENS7_ILi256EEEEEELi256ENS_10bfloat16_tEfNS_4arch4Sm80ELb1ELb0ELb1ELb1ELb0ELb1ELb1ELb1EEENS1_21CollectiveEpilogueFwdINS6_IJS8_SA_S9_EEENS6_IJNS7_ILi1EEESI_SI_EEESC_SE_Li256ELb1ELb1ELb1ELb0EEENS1_36VarlenDynamicPersistentTileSchedulerILi128ELi48ELi256ELi256ELb1ELb1ELb0ELb1ELb1ELb1EEEEEEEEEvNT_6ParamsE --------------------------
	.section	.nv.info._ZN7cutlass13device_kernelIN5flash19enable_sm80_to_sm89INS1_16FlashAttnFwdSm80INS1_25CollectiveMainloopFwdSm80ILi8ELi1ELb0EN4cute5tupleIJNS5_1CILi128EEENS7_ILi48EEENS7_ILi256EEEEEELi256ENS_10bfloat16_tEfNS_4arch4Sm80ELb1ELb0ELb1ELb1ELb0ELb1ELb1ELb1EEENS1_21CollectiveEpilogueFwdINS6_IJS8_SA_S9_EEENS6_IJNS7_ILi1EEESI_SI_EEESC_SE_Li256ELb1ELb1ELb1ELb0EEENS1_36VarlenDynamicPersistentTileSchedulerILi128ELi48ELi256ELi256ELb1ELb1ELb0ELb1ELb1ELb1EEEEEEEEEvNT_6ParamsE,"",@"SHT_CUDA_INFO"
	.sectionflags	@""
	.align	4


	//----- nvinfo : EIATTR_CUDA_API_VERSION
	.align		4
        /*0000*/ 	.byte	0x04, 0x37
        /*0002*/ 	.short	(.L_432 - .L_431)
.L_431:
        /*0004*/ 	.word	0x00000082


	//----- nvinfo : EIATTR_KPARAM_INFO
	.align		4
.L_432:
        /*0008*/ 	.byte	0x04, 0x17
        /*000a*/ 	.short	(.L_434 - .L_433)
.L_433:
        /*000c*/ 	.word	0x00000000
        /*0010*/ 	.short	0x0000
        /*0012*/ 	.short	0x0000
        /*0014*/ 	.byte	0x00, 0xf0, 0xe1, 0x10


	//----- nvinfo : EIATTR_SPARSE_MMA_MASK
	.align		4
.L_434:
        /*0018*/ 	.byte	0x03, 0x50
        /*001a*/ 	.short	0x0000


	//----- nvinfo : EIATTR_MAXREG_COUNT
	.align		4
        /*001c*/ 	.byte	0x03, 0x1b
        /*001e*/ 	.short	0x00ff


	//----- nvinfo : EIATTR_MERCURY_ISA_VERSION
	.align		4
        /*0020*/ 	.byte	0x03, 0x5f
        /*0022*/ 	.short	0x0101


	//----- nvinfo : EIATTR_VRC_CTA_INIT_COUNT
	.align		4
        /*0024*/ 	.byte	0x02, 0x4a
	.zero		1
	.zero		1


	//----- nvinfo : EIATTR_EXIT_INSTR_OFFSETS
	.align		4
        /*0028*/ 	.byte	0x04, 0x1c
        /*002a*/ 	.short	(.L_436 - .L_435)


	//   ....[0]....
.L_435:
        /*002c*/ 	.word	0x00000010


	//----- nvinfo : EIATTR_MAX_THREADS
	.align		4
.L_436:
        /*0030*/ 	.byte	0x04, 0x05
        /*0032*/ 	.short	(.L_438 - .L_437)
.L_437:
        /*0034*/ 	.word	0x00000100
        /*0038*/ 	.word	0x00000001
        /*003c*/ 	.word	0x00000001


	//----- nvinfo : EIATTR_CBANK_PARAM_SIZE
	.align		4
.L_438:
        /*0040*/ 	.byte	0x03, 0x19
        /*0042*/ 	.short	0x0438


	//----- nvinfo : EIATTR_PARAM_CBANK
	.align		4
        /*0044*/ 	.byte	0x04, 0x0a
        /*0046*/ 	.short	(.L_440 - .L_439)
	.align		4
.L_439:
        /*0048*/ 	.word	index@(.nv.constant0._ZN7cutlass13device_kernelIN5flash19enable_sm80_to_sm89INS1_16FlashAttnFwdSm80INS1_25CollectiveMainloopFwdSm80ILi8ELi1ELb0EN4cute5tupleIJNS5_1CILi128EEENS7_ILi48EEENS7_ILi256EEEEEELi256ENS_10bfloat16_tEfNS_4arch4Sm80ELb1ELb0ELb1ELb1ELb0ELb1ELb1ELb1EEENS1_21CollectiveEpilogueFwdINS6_IJS8_SA_S9_EEENS6_IJNS7_ILi1EEESI_SI_EEESC_SE_Li256ELb1ELb1ELb1ELb0EEENS1_36VarlenDynamicPersistentTileSchedulerILi128ELi48ELi256ELi256ELb1ELb1ELb0ELb1ELb1ELb1EEEEEEEEEvNT_6ParamsE)
        /*004c*/ 	.short	0x0380
        /*004e*/ 	.short	0x0438


	//----- nvinfo : EIATTR_SW_WAR
	.align		4
.L_440:
        /*0050*/ 	.byte	0x04, 0x36
        /*0052*/ 	.short	(.L_442 - .L_441)
.L_441:
        /*0054*/ 	.word	0x00000008
.L_442:


//--------------------- .nv.info._ZN7cutlass13device_kernelIN5flash19enable_sm80_to_sm89INS1_16FlashAttnFwdSm80INS1_25CollectiveMainloopFwdSm80ILi8ELi1ELb1EN4cute5tupleIJNS5_1CILi128EEENS7_ILi64EEENS7_ILi256EEEEEELi256ENS_10bfloat16_tEfNS_4arch4Sm80ELb0ELb0ELb0ELb0ELb0ELb0ELb1ELb1EEENS1_21CollectiveEpilogueFwdINS6_IJS8_SA_S9_EEENS6_IJNS7_ILi1EEESI_SI_EEESC_SE_Li256ELb0ELb1ELb1ELb0EEENS1_19SingleTileSchedulerILb0ELb1ELb1ELi128EEEEEEEEEvNT_6ParamsE --------------------------
	.section	.nv.info._ZN7cutlass13device_kernelIN5flash19enable_sm80_to_sm89INS1_16FlashAttnFwdSm80INS1_25CollectiveMainloopFwdSm80ILi8ELi1ELb1EN4cute5tupleIJNS5_1CILi128EEENS7_ILi64EEENS7_ILi256EEEEEELi256ENS_10bfloat16_tEfNS_4arch4Sm80ELb0ELb0ELb0ELb0ELb0ELb0ELb1ELb1EEENS1_21CollectiveEpilogueFwdINS6_IJS8_SA_S9_EEENS6_IJNS7_ILi1EEESI_SI_EEESC_SE_Li256ELb0ELb1ELb1ELb0EEENS1_19SingleTileSchedulerILb0ELb1ELb1ELi128EEEEEEEEEvNT_6ParamsE,"",@"SHT_CUDA_INFO"
	.sectionflags	@""
	.align	4


	//----- nvinfo : EIATTR_CUDA_API_VERSION
	.align		4
        /*0000*/ 	.byte	0x04, 0x37
        /*0002*/ 	.short	(.L_444 - .L_443)
.L_443:
        /*0004*/ 	.word	0x00000082


	//----- nvinfo : EIATTR_KPARAM_INFO
	.align		4
.L_444:
        /*0008*/ 	.byte	0x04, 0x17
        /*000a*/ 	.short	(.L_446 - .L_445)
.L_445:
        /*000c*/ 	.word	0x00000000
        /*0010*/ 	.short	0x0000
        /*0012*/ 	.short	0x0000
        /*0014*/ 	.byte	0x00, 0xf0, 0x61, 0x10


	//----- nvinfo : EIATTR_SPARSE_MMA_MASK
	.align		4
.L_446:
        /*0018*/ 	.byte	0x03, 0x50
        /*001a*/ 	.short	0x0000


	//----- nvinfo : EIATTR_MAXREG_COUNT
	.align		4
        /*001c*/ 	.byte	0x03, 0x1b
        /*001e*/ 	.short	0x00ff


	//----- nvinfo : EIATTR_MERCURY_ISA_VERSION
	.align		4
        /*0020*/ 	.byte	0x03, 0x5f
        /*0022*/ 	.short	0x0101


	//----- nvinfo : EIATTR_VRC_CTA_INIT_COUNT
	.align		4
        /*0024*/ 	.byte	0x02, 0x4a
	.zero		1
	.zero		1


	//----- nvinfo : EIATTR_EXIT_INSTR_OFFSETS
	.align		4
        /*0028*/ 	.byte	0x04, 0x1c
        /*002a*/ 	.short	(.L_448 - .L_447)


	//   ....[0]....
.L_447:
        /*002c*/ 	.word	0x00000010


	//----- nvinfo : EIATTR_MAX_THREADS
	.align		4
.L_448:
        /*0030*/ 	.byte	0x04, 0x05
        /*0032*/ 	.short	(.L_450 - .L_449)
.L_449:
        /*0034*/ 	.word	0x00000100
        /*0038*/ 	.word	0x00000001
        /*003c*/ 	.word	0x00000001


	//----- nvinfo : EIATTR_CBANK_PARAM_SIZE
	.align		4
.L_450:
        /*0040*/ 	.byte	0x03, 0x19
        /*0042*/ 	.short	0x0418


	//----- nvinfo : EIATTR_PARAM_CBANK
	.align		4
        /*0044*/ 	.byte	0x04, 0x0a
        /*0046*/ 	.short	(.L_452 - .L_451)
	.align		4
.L_451:
        /*0048*/ 	.word	index@(.nv.constant0._ZN7cutlass13device_kernelIN5flash19enable_sm80_to_sm89INS1_16FlashAttnFwdSm80INS1_25CollectiveMainloopFwdSm80ILi8ELi1ELb1EN4cute5tupleIJNS5_1CILi128EEENS7_ILi64EEENS7_ILi256EEEEEELi256ENS_10bfloat16_tEfNS_4arch4Sm80ELb0ELb0ELb0ELb0ELb0ELb0ELb1ELb1EEENS1_21CollectiveEpilogueFwdINS6_IJS8_SA_S9_EEENS6_IJNS7_ILi1EEESI_SI_EEESC_SE_Li256ELb0ELb1ELb1ELb0EEENS1_19SingleTileSchedulerILb0ELb1ELb1ELi128EEEEEEEEEvNT_6ParamsE)
        /*004c*/ 	.short	0x0380
        /*004e*/ 	.short	0x0418


	//----- nvinfo : EIATTR_SW_WAR
	.align		4
.L_452:
        /*0050*/ 	.byte	0x04, 0x36
        /*0052*/ 	.short	(.L_454 - .L_453)
.L_453:
        /*0054*/ 	.word	0x00000008
.L_454:


//--------------------- .nv.info._ZN7cutlass13device_kernelIN5flash19enable_sm80_to_sm89INS1_16FlashAttnFwdSm80INS1_25CollectiveMainloopFwdSm80ILi8ELi1ELb1EN4cute5tupleIJNS5_1CILi128EEENS7_ILi48EEENS7_ILi256EEEEEELi256ENS_10bfloat16_tEfNS_4arch4Sm80ELb0ELb0ELb0ELb1ELb0ELb0ELb1ELb1EEENS1_21CollectiveEpilogueFwdINS6_IJS8_SA_S9_EEENS6_IJNS7_ILi1EEESI_SI_EEESC_SE_Li256ELb1ELb1ELb1ELb0EEENS1_36VarlenDynamicPersistentTileSchedulerILi128ELi48ELi256ELi256ELb1ELb1ELb0ELb0ELb1ELb1EEEEEEEEEvNT_6ParamsE --------------------------
	.section	.nv.info._ZN7cutlass13device_kernelIN5flash19enable_sm80_to_sm89INS1_16FlashAttnFwdSm80INS1_25CollectiveMainloopFwdSm80ILi8ELi1ELb1EN4cute5tupleIJNS5_1CILi128EEENS7_ILi48EEENS7_ILi256EEEEEELi256ENS_10bfloat16_tEfNS_4arch4Sm80ELb0ELb0ELb0ELb1ELb0ELb0ELb1ELb1EEENS1_21CollectiveEpilogueFwdINS6_IJS8_SA_S9_EEENS6_IJNS7_ILi1EEESI_SI_EEESC_SE_Li256ELb1ELb1ELb1ELb0EEENS1_36VarlenDynamicPersistentTileSchedulerILi128ELi48ELi256ELi256ELb1ELb1ELb0ELb0ELb1ELb1EEEEEEEEEvNT_6ParamsE,"",@"SHT_CUDA_INFO"
	.sectionflags	@""
	.align	4


	//----- nvinfo : EIATTR_CUDA_API_VERSION
	.align		4
        /*0000*/ 	.byte	0x04, 0x37
        /*0002*/ 	.short	(.L_456 - .L_455)
.L_455:
        /*0004*/ 	.word	0x00000082


	//----- nvinfo : EIATTR_KPARAM_INFO
	.align		4
.L_456:
        /*0008*/ 	.byte	0x04, 0x17
        /*000a*/ 	.short	(.L_458 - .L_457)
.L_457:
        /*000c*/ 	.word	0x00000000
        /*0010*/ 	.short	0x0000
        /*0012*/ 	.short	0x0000
        /*0014*/ 	.byte	0x00, 0xf0, 0xe1, 0x10


	//----- nvinfo : EIATTR_SPARSE_MMA_MASK
	.align		4
.L_458:
        /*0018*/ 	.byte	0x03, 0x50
        /*001a*/ 	.short	0x0000


	//----- nvinfo : EIATTR_MAXREG_COUNT
	.align		4
        /*001c*/ 	.byte	0x03, 0x1b
        /*001e*/ 	.short	0x00ff


	//----- nvinfo : EIATTR_MERCURY_ISA_VERSION
	.align		4
        /*0020*/ 	.byte	0x03, 0x5f
        /*0022*/ 	.short	0x0101


	//----- nvinfo : EIATTR_VRC_CTA_INIT_COUNT
	.align		4
        /*0024*/ 	.byte	0x02, 0x4a
	.zero		1
	.zero		1


	//----- nvinfo : EIATTR_EXIT_INSTR_OFFSETS
	.align		4
        /*0028*/ 	.byte	0x04, 0x1c
        /*002a*/ 	.short	(.L_460 - .L_459)


	//   ....[0]....
.L_459:
        /*002c*/ 	.word	0x00000010


	//----- nvinfo : EIATTR_MAX_THREADS
	.align		4
.L_460:
        /*0030*/ 	.byte	0x04, 0x05
        /*0032*/ 	.short	(.L_462 - .L_461)
.L_461:
        /*0034*/ 	.word	0x00000100
        /*0038*/ 	.word	0x00000001
        /*003c*/ 	.word	0x00000001


	//----- nvinfo : EIATTR_CBANK_PARAM_SIZE
	.align		4
.L_462:
        /*0040*/ 	.byte	0x03, 0x19
        /*0042*/ 	.short	0x0438


	//----- nvinfo : EIATTR_PARAM_CBANK
	.align		4
        /*0044*/ 	.byte	0x04, 0x0a
        /*0046*/ 	.short	(.L_464 - .L_463)
	.align		4
.L_463:
        /*0048*/ 	.word	index@(.nv.constant0._ZN7cutlass13device_kernelIN5flash19enable_sm80_to_sm89INS1_16FlashAttnFwdSm80INS1_25CollectiveMainloopFwdSm80ILi8ELi1ELb1EN4cute5tupleIJNS5_1CILi128EEENS7_ILi48EEENS7_ILi256EEEEEELi256ENS_10bfloat16_tEfNS_4arch4Sm80ELb0ELb0ELb0ELb1ELb0ELb0ELb1ELb1EEENS1_21CollectiveEpilogueFwdINS6_IJS8_SA_S9_EEENS6_IJNS7_ILi1EEESI_SI_EEESC_SE_Li256ELb1ELb1ELb1ELb0EEENS1_36VarlenDynamicPersistentTileSchedulerILi128ELi48ELi256ELi256ELb1ELb1ELb0ELb0ELb1ELb1EEEEEEEEEvNT_6ParamsE)
        /*004c*/ 	.short	0x0380
        /*004e*/ 	.short	0x0438


	//----- nvinfo : EIATTR_SW_WAR
	.align		4
.L_464:
        /*0050*/ 	.byte	0x04, 0x36
        /*0052*/ 	.short	(.L_466 - .L_465)
.L_465:
        /*0054*/ 	.word	0x00000008
.L_466:


//--------------------- .nv.info._ZN7cutlass13device_kernelIN5flash19enable_sm80_to_sm89INS1_16FlashAttnFwdSm80INS1_25CollectiveMainloopFwdSm80ILi8ELi1ELb0EN4cute5tupleIJNS5_1CILi128EEENS7_ILi32EEENS7_ILi256EEEEEELi256ENS_10bfloat16_tEfNS_4arch4Sm80ELb0ELb0ELb0ELb1ELb0ELb1ELb1ELb1EEENS1_21CollectiveEpilogueFwdINS6_IJS8_SA_S9_EEENS6_IJNS7_ILi1EEESI_SI_EEESC_SE_Li256ELb1ELb1ELb1ELb0EEENS1_36VarlenDynamicPersistentTileSchedulerILi128ELi32ELi256ELi256ELb1ELb1ELb0ELb0ELb1ELb1EEEEEEEEEvNT_6ParamsE --------------------------
	.section	.nv.info._ZN7cutlass13device_kernelIN5flash19enable_sm80_to_sm89INS1_16FlashAttnFwdSm80INS1_25CollectiveMainloopFwdSm80ILi8ELi1ELb0EN4cute5tupleIJNS5_1CILi128EEENS7_ILi32EEENS7_ILi256EEEEEELi256ENS_10bfloat16_tEfNS_4arch4Sm80ELb0ELb0ELb0ELb1ELb0ELb1ELb1ELb1EEENS1_21CollectiveEpilogueFwdINS6_IJS8_SA_S9_EEENS6_IJNS7_ILi1EEESI_SI_EEESC_SE_Li256ELb1ELb1ELb1ELb0EEENS1_36VarlenDynamicPersistentTileSchedulerILi128ELi32ELi256ELi256ELb1ELb1ELb0ELb0ELb1ELb1EEEEEEEEEvNT_6ParamsE,"",@"SHT_CUDA_INFO"
	.sectionflags	@""
	.align	4


	//----- nvinfo : EIATTR_CUDA_API_VERSION
	.align		4
        /*0000*/ 	.byte	0x04, 0x37
        /*0002*/ 	.short	(.L_468 - .L_467)
.L_467:
        /*0004*/ 	.word	0x00000082


	//----- nvinfo : EIATTR_KPARAM_INFO
	.align		4
.L_468:
        /*0008*/ 	.byte	0x04, 0x17
        /*000a*/ 	.short	(.L_470 - .L_469)
.L_469:
        /*000c*/ 	.word	0x00000000
        /*0010*/ 	.short	0x0000
        /*0012*/ 	.short	0x0000
        /*0014*/ 	.byte	0x00, 0xf0, 0xe1, 0x10


	//----- nvinfo : EIATTR_SPARSE_MMA_MASK
	.align		4
.L_470:
        /*0018*/ 	.byte	0x03, 0x50
        /*001a*/ 	.short	0x0000


	//----- nvinfo : EIATTR_MAXREG_COUNT
	.align		4
        /*001c*/ 	.byte	0x03, 0x1b
        /*001e*/ 	.short	0x00ff


	//----- nvinfo : EIATTR_MERCURY_ISA_VERSION
	.align		4
        /*0020*/ 	.byte	0x03, 0x5f
        /*0022*/ 	.short	0x0101


	//----- nvinfo : EIATTR_VRC_CTA_INIT_COUNT
	.align		4
        /*0024*/ 	.byte	0x02, 0x4a
	.zero		1
	.zero		1


	//----- nvinfo : EIATTR_EXIT_INSTR_OFFSETS
	.align		4
        /*0028*/ 	.byte	0x04, 0x1c
        /*002a*/ 	.short	(.L_472 - .L_471)


	//   ....[0]....
.L_471:
        /*002c*/ 	.word	0x00000010


	//----- nvinfo : EIATTR_MAX_THREADS
	.align		4
.L_472:
        /*0030*/ 	.byte	0x04, 0x05
        /*0032*/ 	.short	(.L_474 - .L_473)
.L_473:
        /*0034*/ 	.word	0x00000100
        /*0038*/ 	.word	0x00000001
        /*003c*/ 	.word	0x00000001


	//----- nvinfo : EIATTR_CBANK_PARAM_SIZE
	.align		4
.L_474:
        /*0040*/ 	.byte	0x03, 0x19
        /*0042*/ 	.short	0x0438


	//----- nvinfo : EIATTR_PARAM_CBANK
	.align		4
        /*0044*/ 	.byte	0x04, 0x0a
        /*0046*/ 	.short	(.L_476 - .L_475)
	.align		4
.L_475:
        /*0048*/ 	.word	index@(.nv.constant0._ZN7cutlass13device_kernelIN5flash19enable_sm80_to_sm89INS1_16FlashAttnFwdSm80INS1_25CollectiveMainloopFwdSm80ILi8ELi1ELb0EN4cute5tupleIJNS5_1CILi128EEENS7_ILi32EEENS7_ILi256EEEEEELi256ENS_10bfloat16_tEfNS_4arch4Sm80ELb0ELb0ELb0ELb1ELb0ELb1ELb1ELb1EEENS1_21CollectiveEpilogueFwdINS6_IJS8_SA_S9_EEENS6_IJNS7_ILi1EEESI_SI_EEESC_SE_Li256ELb1ELb1ELb1ELb0EEENS1_36VarlenDynamicPersistentTileSchedulerILi128ELi32ELi256ELi256ELb1ELb1ELb0ELb0ELb1ELb1EEEEEEEEEvNT_6ParamsE)
        /*004c*/ 	.short	0x0380
        /*004e*/ 	.short	0x0438


	//----- nvinfo : EIATTR_SW_WAR
	.align		4
.L_476:
        /*0050*/ 	.byte	0x04, 0x36
        /*0052*/ 	.short	(.L_478 - .L_477)
.L_477:
        /*0054*/ 	.word	0x00000008
.L_478:


//--------------------- .nv.info._ZN7cutlass13device_kernelIN5flash19enable_sm80_to_sm89INS1_16FlashAttnFwdSm80INS1_25CollectiveMainloopFwdSm80ILi8ELi1ELb1EN4cute5tupleIJNS5_1CILi128EEENS7_ILi48EEENS7_ILi256EEEEEELi256ENS_10bfloat16_tEfNS_4arch4Sm80ELb0ELb1ELb0ELb0ELb0ELb0ELb1ELb1EEENS1_21CollectiveEpilogueFwdINS6_IJS8_SA_S9_EEENS6_IJNS7_ILi1EEESI_SI_EEESC_SE_Li256ELb0ELb1ELb1ELb0EEENS1_19SingleTileSchedulerILb0ELb1ELb1ELi128EEEEEEEEEvNT_6ParamsE --------------------------
	.section	.nv.info._ZN7cutlass13device_kernelIN5flash19enable_sm80_to_sm89INS1_16FlashAttnFwdSm80INS1_25CollectiveMainloopFwdSm80ILi8ELi1ELb1EN4cute5tupleIJNS5_1CILi128EEENS7_ILi48EEENS7_ILi256EEEEEELi256ENS_10bfloat16_tEfNS_4arch4Sm80ELb0ELb1ELb0ELb0ELb0ELb0ELb1ELb1EEENS1_21CollectiveEpilogueFwdINS6_IJS8_SA_S9_EEENS6_IJNS7_ILi1EEESI_SI_EEESC_SE_Li256ELb0ELb1ELb1ELb0EEENS1_19SingleTileSchedulerILb0ELb1ELb1ELi128EEEEEEEEEvNT_6ParamsE,"",@"SHT_CUDA_INFO"
	.sectionflags	@""
	.align	4


	//----- nvinfo : EIATTR_CUDA_API_VERSION
	.align		4
        /*0000*/ 	.byte	0x04, 0x37
        /*0002*/ 	.short	(.L_480 - .L_479)
.L_479:
        /*0004*/ 	.word	0x00000082


	//----- nvinfo : EIATTR_KPARAM_INFO
	.align		4
.L_480:
        /*0008*/ 	.byte	0x04, 0x17
        /*000a*/ 	.short	(.L_482 - .L_481)
.L_481:
        /*000c*/ 	.word	0x00000000
        /*0010*/ 	.short	0x0000
        /*0012*/ 	.short	0x0000
        /*0014*/ 	.byte	0x00, 0xf0, 0x61, 0x10


	//----- nvinfo : EIATTR_SPARSE_MMA_MASK
	.align		4
.L_482:
        /*0018*/ 	.byte	0x03, 0x50
        /*001a*/ 	.short	0x0000


	//----- nvinfo : EIATTR_MAXREG_COUNT
	.align		4
        /*001c*/ 	.byte	0x03, 0x1b
        /*001e*/ 	.short	0x00ff


	//----- nvinfo : EIATTR_MERCURY_ISA_VERSION
	.align		4
        /*0020*/ 	.byte	0x03, 0x5f
        /*0022*/ 	.short	0x0101


	//----- nvinfo : EIATTR_VRC_CTA_INIT_COUNT
	.align		4
        /*0024*/ 	.byte	0x02, 0x4a
	.zero		1
	.zero		1


	//----- nvinfo : EIATTR_EXIT_INSTR_OFFSETS
	.align		4
        /*0028*/ 	.byte	0x04, 0x1c
        /*002a*/ 	.short	(.L_484 - .L_483)


	//   ....[0]....
.L_483:
        /*002c*/ 	.word	0x00000010


	//----- nvinfo : EIATTR_MAX_THREADS
	.align		4
.L_484:
        /*0030*/ 	.byte	0x04, 0x05
        /*0032*/ 	.short	(.L_486 - .L_485)
.L_485:
        /*0034*/ 	.word	0x00000100
        /*0038*/ 	.word	0x00000001
        /*003c*/ 	.word	0x00000001


	//----- nvinfo : EIATTR_CBANK_PARAM_SIZE
	.align		4
.L_486:
        /*0040*/ 	.byte	0x03, 0x19
        /*0042*/ 	.short	0x0418


	//----- nvinfo : EIATTR_PARAM_CBANK
	.align		4
        /*0044*/ 	.byte	0x04, 0x0a
        /*0046*/ 	.short	(.L_488 - .L_487)
	.align		4
.L_487:
        /*0048*/ 	.word	index@(.nv.constant0._ZN7cutlass13device_kernelIN5flash19enable_sm80_to_sm89INS1_16FlashAttnFwdSm80INS1_25CollectiveMainloopFwdSm80ILi8ELi1ELb1EN4cute5tupleIJNS5_1CILi128EEENS7_ILi48EEENS7_ILi256EEEEEELi256ENS_10bfloat16_tEfNS_4arch4Sm80ELb0ELb1ELb0ELb0ELb0ELb0ELb1ELb1EEENS1_21CollectiveEpilogueFwdINS6_IJS8_SA_S9_EEENS6_IJNS7_ILi1EEESI_SI_EEESC_SE_Li256ELb0ELb1ELb1ELb0EEENS1_19SingleTileSchedulerILb0ELb1ELb1ELi128EEEEEEEEEvNT_6ParamsE)
        /*004c*/ 	.short	0x0380
        /*004e*/ 	.short	0x0418


	//----- nvinfo : EIATTR_SW_WAR
	.align		4
.L_488:
        /*0050*/ 	.byte	0x04, 0x36
        /*0052*/ 	.short	(.L_490 - .L_489)
.L_489:
        /*0054*/ 	.word	0x00000008
.L_490:


//--------------------- .nv.info._ZN7cutlass13device_kernelIN5flash19enable_sm80_to_sm89INS1_16FlashAttnFwdSm80INS1_25CollectiveMainloopFwdSm80ILi8ELi1ELb1EN4cute5tupleIJNS5_1CILi128EEENS7_ILi48EEENS7_ILi256EEEEEELi256ENS_10bfloat16_tEfNS_4arch4Sm80ELb0ELb1ELb0ELb1ELb0ELb0ELb1ELb1EEENS1_21CollectiveEpilogueFwdINS6_IJS8_SA_S9_EEENS6_IJNS7_ILi1EEESI_SI_EEESC_SE_Li256ELb1ELb1ELb1ELb0EEENS1_36VarlenDynamicPersistentTileSchedulerILi128ELi48ELi256ELi256ELb1ELb1ELb0ELb1ELb0ELb1EEEEEEEEEvNT_6ParamsE --------------------------
	.section	.nv.info._ZN7cutlass13device_kernelIN5flash19enable_sm80_to_sm89INS1_16FlashAttnFwdSm80INS1_25CollectiveMainloopFwdSm80ILi8ELi1ELb1EN4cute5tupleIJNS5_1CILi128EEENS7_ILi48EEENS7_ILi256EEEEEELi256ENS_10bfloat16_tEfNS_4arch4Sm80ELb0ELb1ELb0ELb1ELb0ELb0ELb1ELb1EEENS1_21CollectiveEpilogueFwdINS6_IJS8_SA_S9_EEENS6_IJNS7_ILi1EEESI_SI_EEESC_SE_Li256ELb1ELb1ELb1ELb0EEENS1_36VarlenDynamicPersistentTileSchedulerILi128ELi48ELi256ELi256ELb1ELb1ELb0ELb1ELb0ELb1EEEEEEEEEvNT_6ParamsE,"",@"SHT_CUDA_INFO"
	.sectionflags	@""
	.align	4


	//----- nvinfo : EIATTR_CUDA_API_VERSION
	.align		4
        /*0000*/ 	.byte	0x04, 0x37
        /*0002*/ 	.short	(.L_492 - .L_491)
.L_491:
        /*0004*/ 	.word	0x00000082


	//----- nvinfo : EIATTR_KPARAM_INFO
	.align		4
.L_492:
        /*0008*/ 	.byte	0x04, 0x17
        /*000a*/ 	.short	(.L_494 - .L_493)
.L_493:
        /*000c*/ 	.word	0x00000000
        /*0010*/ 	.short	0x0000
        /*0012*/ 	.short	0x0000
        /*0014*/ 	.byte	0x00, 0xf0, 0xe1, 0x10


	//----- nvinfo : EIATTR_SPARSE_MMA_MASK
	.align		4
.L_494:
        /*0018*/ 	.byte	0x03, 0x50
        /*001a*/ 	.short	0x0000


	//----- nvinfo : EIATTR_MAXREG_COUNT
	.align		4
        /*001c*/ 	.byte	0x03, 0x1b
        /*001e*/ 	.short	0x00ff


	//----- nvinfo : EIATTR_MERCURY_ISA_VERSION
	.align		4
        /*0020*/ 	.byte	0x03, 0x5f
        /*0022*/ 	.short	0x0101


	//----- nvinfo : EIATTR_VRC_CTA_INIT_COUNT
	.align		4
        /*0024*/ 	.byte	0x02, 0x4a
	.zero		1
	.zero		1


	//----- nvinfo : EIATTR_EXIT_INSTR_OFFSETS
	.align		4
        /*0028*/ 	.byte	0x04, 0x1c
        /*002a*/ 	.short	(.L_496 - .L_495)


	//   ....[0]....
.L_495:
        /*002c*/ 	.word	0x00000010


	//----- nvinfo : EIATTR_MAX_THREADS
	.align		4
.L_496:
        /*0030*/ 	.byte	0x04, 0x05
        /*0032*/ 	.short	(.L_498 - .L_497)
.L_497:
        /*0034*/ 	.word	0x00000100
        /*0038*/ 	.word	0x00000001
        /*003c*/ 	.word	0x00000001


	//----- nvinfo : EIATTR_CBANK_PARAM_SIZE
	.align		4
.L_498:
        /*0040*/ 	.byte	0x03, 0x19
        /*0042*/ 	.short	0x0438


	//----- nvinfo : EIATTR_PARAM_CBANK
	.align		4
        /*0044*/ 	.byte	0x04, 0x0a
        /*0046*/ 	.short	(.L_500 - .L_499)
	.align		4
.L_499:
        /*0048*/ 	.word	index@(.nv.constant0._ZN7cutlass13device_kernelIN5flash19enable_sm80_to_sm89INS1_16FlashAttnFwdSm80INS1_25CollectiveMainloopFwdSm80ILi8ELi1ELb1EN4cute5tupleIJNS5_1CILi128EEENS7_ILi48EEENS7_ILi256EEEEEELi256ENS_10bfloat16_tEfNS_4arch4Sm80ELb0ELb1ELb0ELb1ELb0ELb0ELb1ELb1EEENS1_21CollectiveEpilogueFwdINS6_IJS8_SA_S9_EEENS6_IJNS7_ILi1EEESI_SI_EEESC_SE_Li256ELb1ELb1ELb1ELb0EEENS1_36VarlenDynamicPersistentTileSchedulerILi128ELi48ELi256ELi256ELb1ELb1ELb0ELb1ELb0ELb1EEEEEEEEEvNT_6ParamsE)
        /*004c*/ 	.short	0x0380
        /*004e*/ 	.short	0x0438


	//----- nvinfo : EIATTR_SW_WAR
	.align		4
.L_500:
        /*0050*/ 	.byte	0x04, 0x36
        /*0052*/ 	.short	(.L_502 - .L_501)
.L_501:
        /*0054*/ 	.word	0x00000008
.L_502:


//--------------------- .nv.info._ZN7cutlass13device_kernelIN5flash19enable_sm80_to_sm89INS1_16FlashAttnFwdSm80INS1_25CollectiveMainloopFwdSm80ILi8ELi1ELb0EN4cute5tupleIJNS5_1CILi128EEENS7_ILi32EEENS7_ILi256EEEEEELi256ENS_10bfloat16_tEfNS_4arch4Sm80ELb0ELb1ELb0ELb1ELb0ELb1ELb1ELb1EEENS1_21CollectiveEpilogueFwdINS6_IJS8_SA_S9_EEENS6_IJNS7_ILi1EEESI_SI_EEESC_SE_Li256ELb1ELb1ELb1ELb0EEENS1_36VarlenDynamicPersistentTileSchedulerILi128ELi32ELi256ELi256ELb1ELb1ELb0ELb1ELb0ELb1EEEEEEEEEvNT_6ParamsE --------------------------
	.section	.nv.info._ZN7cutlass13device_kernelIN5flash19enable_sm80_to_sm89INS1_16FlashAttnFwdSm80INS1_25CollectiveMainloopFwdSm80ILi8ELi1ELb0EN4cute5tupleIJNS5_1CILi128EEENS7_ILi32EEENS7_ILi256EEEEEELi256ENS_10bfloat16_tEfNS_4arch4Sm80ELb0ELb1ELb0ELb1ELb0ELb1ELb1ELb1EEENS1_21CollectiveEpilogueFwdINS6_IJS8_SA_S9_EEENS6_IJNS7_ILi1EEESI_SI_EEESC_SE_Li256ELb1ELb1ELb1ELb0EEENS1_36VarlenDynamicPersistentTileSchedulerILi128ELi32ELi256ELi256ELb1ELb1ELb0ELb1ELb0ELb1EEEEEEEEEvNT_6ParamsE,"",@"SHT_CUDA_INFO"
	.sectionflags	@""
	.align	4


	//----- nvinfo : EIATTR_CUDA_API_VERSION
	.align		4
        /*0000*/ 	.byte	0x04, 0x37
        /*0002*/ 	.short	(.L_504 - .L_503)
.L_503:
        /*0004*/ 	.word	0x00000082


	//----- nvinfo : EIATTR_KPARAM_INFO
	.align		4
.L_504:
        /*0008*/ 	.byte	0x04, 0x17
        /*000a*/ 	.short	(.L_506 - .L_505)
.L_505:
        /*000c*/ 	.word	0x00000000
        /*0010*/ 	.short	0x0000
        /*0012*/ 	.short	0x0000
        /*0014*/ 	.byte	0x00, 0xf0, 0xe1, 0x10


	//----- nvinfo : EIATTR_SPARSE_MMA_MASK
	.align		4
.L_506:
        /*0018*/ 	.byte	0x03, 0x50
        /*001a*/ 	.short	0x0000


	//----- nvinfo : EIATTR_MAXREG_COUNT
	.align		4
        /*001c*/ 	.byte	0x03, 0x1b
        /*001e*/ 	.short	0x00ff


	//----- nvinfo : EIATTR_MERCURY_ISA_VERSION
	.align		4
        /*0020*/ 	.byte	0x03, 0x5f
        /*0022*/ 	.short	0x0101


	//----- nvinfo : EIATTR_VRC_CTA_INIT_COUNT
	.align		4
        /*0024*/ 	.byte	0x02, 0x4a
	.zero		1
	.zero		1


	//----- nvinfo : EIATTR_EXIT_INSTR_OFFSETS
	.align		4
        /*0028*/ 	.byte	0x04, 0x1c
        /*002a*/ 	.short	(.L_508 - .L_507)


	//   ....[0]....
.L_507:
        /*002c*/ 	.word	0x00000010


	//----- nvinfo : EIATTR_MAX_THREADS
	.align		4
.L_508:
        /*0030*/ 	.byte	0x04, 0x05
        /*0032*/ 	.short	(.L_510 - .L_509)
.L_509:
        /*0034*/ 	.word	0x00000100
        /*0038*/ 	.word	0x00000001
        /*003c*/ 	.word	0x00000001


	//----- nvinfo : EIATTR_CBANK_PARAM_SIZE
	.align		4
.L_510:
        /*0040*/ 	.byte	0x03, 0x19
        /*0042*/ 	.short	0x0438


	//----- nvinfo : EIATTR_PARAM_CBANK
	.align		4
        /*0044*/ 	.byte	0x04, 0x0a
        /*0046*/ 	.short	(.L_512 - .L_511)
	.align		4
.L_511:
        /*0048*/ 	.word	index@(.nv.constant0._ZN7cutlass13device_kernelIN5flash19enable_sm80_to_sm89INS1_16FlashAttnFwdSm80INS1_25CollectiveMainloopFwdSm80ILi8ELi1ELb0EN4cute5tupleIJNS5_1CILi128EEENS7_ILi32EEENS7_ILi256EEEEEELi256ENS_10bfloat16_tEfNS_4arch4Sm80ELb0ELb1ELb0ELb1ELb0ELb1ELb1ELb1EEENS1_21CollectiveEpilogueFwdINS6_IJS8_SA_S9_EEENS6_IJNS7_ILi1EEESI_SI_EEESC_SE_Li256ELb1ELb1ELb1ELb0EEENS1_36VarlenDynamicPersistentTileSchedulerILi128ELi32ELi256ELi256ELb1ELb1ELb0ELb1ELb0ELb1EEEEEEEEEvNT_6ParamsE)
        /*004c*/ 	.short	0x0380
        /*004e*/ 	.short	0x0438


	//----- nvinfo : EIATTR_SW_WAR
	.align		4
.L_512:
        /*0050*/ 	.byte	0x04, 0x36
        /*0052*/ 	.short	(.L_514 - .L_513)
.L_513:
        /*0054*/ 	.word	0x00000008
.L_514:


//--------------------- .nv.info._ZN7cutlass13device_kernelIN5flash19enable_sm80_to_sm89INS1_16FlashAttnFwdSm80INS1_25CollectiveMainloopFwdSm80ILi8ELi1ELb1EN4cute5tupleIJNS5_1CILi128EEENS7_ILi64EEENS7_ILi256EEEEEELi256ENS_10bfloat16_tEfNS_4arch4Sm80ELb1ELb0ELb0ELb0ELb0ELb0ELb1ELb1EEENS1_21CollectiveEpilogueFwdINS6_IJS8_SA_S9_EEENS6_IJNS7_ILi1EEESI_SI_EEESC_SE_Li256ELb0ELb1ELb1ELb0EEENS1_30DynamicPersistentTileSchedulerILi256ELi256ELb1ELb1ELb0EEEEEEEEEvNT_6ParamsE --------------------------
	.section	.nv.info._ZN7cutlass13device_kernelIN5flash19enable_sm80_to_sm89INS1_16FlashAttnFwdSm80INS1_25CollectiveMainloopFwdSm80ILi8ELi1ELb1EN4cute5tupleIJNS5_1CILi128EEENS7_ILi64EEENS7_ILi256EEEEEELi256ENS_10bfloat16_tEfNS_4arch4Sm80ELb1ELb0ELb0ELb0ELb0ELb0ELb1ELb1EEENS1_21CollectiveEpilogueFwdINS6_IJS8_SA_S9_EEENS6_IJNS7_ILi1EEESI_SI_EEESC_SE_Li256ELb0ELb1ELb1ELb0EEENS1_30DynamicPersistentTileSchedulerILi256ELi256ELb1ELb1ELb0EEEEEEEEEvNT_6ParamsE,"",@"SHT_CUDA_INFO"
	.sectionflags	@""
	.align	4


	//----- nvinfo : EIATTR_CUDA_API_VERSION
	.align		4
        /*0000*/ 	.byte	0x04, 0x37
        /*0002*/ 	.short	(.L_516 - .L_515)
.L_515:
        /*0004*/ 	.word	0x00000082


	//----- nvinfo : EIATTR_KPARAM_INFO
	.align		4
.L_516:
        /*0008*/ 	.byte	0x04, 0x17
        /*000a*/ 	.short	(.L_518 - .L_517)
.L_517:
        /*000c*/ 	.word	0x00000000
        /*0010*/ 	.short	0x0000
        /*0012*/ 	.short	0x0000
        /*0014*/ 	.byte	0x00, 0xf0, 0xa1, 0x10


	//----- nvinfo : EIATTR_SPARSE_MMA_MASK
	.align		4
.L_518:
        /*0018*/ 	.byte	0x03, 0x50
        /*001a*/ 	.short	0x0000


	//----- nvinfo : EIATTR_MAXREG_COUNT
	.align		4
        /*001c*/ 	.byte	0x03, 0x1b
        /*001e*/ 	.short	0x00ff


	//----- nvinfo : EIATTR_MERCURY_ISA_VERSION
	.align		4
        /*0020*/ 	.byte	0x03, 0x5f
        /*0022*/ 	.short	0x0101


	//----- nvinfo : EIATTR_VRC_CTA_INIT_COUNT
	.align		4
        /*0024*/ 	.byte	0x02, 0x4a
	.zero		1
	.zero		1


	//----- nvinfo : EIATTR_EXIT_INSTR_OFFSETS
	.align		4
        /*0028*/ 	.byte	0x04, 0x1c
        /*002a*/ 	.short	(.L_520 - .L_519)


	//   ....[0]....
.L_519:
        /*002c*/ 	.word	0x00000010


	//----- nvinfo : EIATTR_MAX_THREADS
	.align		4
.L_520:
        /*0030*/ 	.byte	0x04, 0x05
        /*0032*/ 	.short	(.L_522 - .L_521)
.L_521:
        /*0034*/ 	.word	0x00000100
        /*0038*/ 	.word	0x00000001
        /*003c*/ 	.word	0x00000001


	//----- nvinfo : EIATTR_CBANK_PARAM_SIZE
	.align		4
.L_522:
        /*0040*/ 	.byte	0x03, 0x19
        /*0042*/ 	.short	0x0428


	//----- nvinfo : EIATTR_PARAM_CBANK
	.align		4
        /*0044*/ 	.byte	0x04, 0x0a
        /*0046*/ 	.short	(.L_524 - .L_523)
	.align		4
.L_523:
        /*0048*/ 	.word	index@(.nv.constant0._ZN7cutlass13device_kernelIN5flash19enable_sm80_to_sm89INS1_16FlashAttnFwdSm80INS1_25CollectiveMainloopFwdSm80ILi8ELi1ELb1EN4cute5tupleIJNS5_1CILi128EEENS7_ILi64EEENS7_ILi256EEEEEELi256ENS_10bfloat16_tEfNS_4arch4Sm80ELb1ELb0ELb0ELb0ELb0ELb0ELb1ELb1EEENS1_21CollectiveEpilogueFwdINS6_IJS8_SA_S9_EEENS6_IJNS7_ILi1EEESI_SI_EEESC_SE_Li256ELb0ELb1ELb1ELb0EEENS1_30DynamicPersistentTileSchedulerILi256ELi256ELb1ELb1ELb0EEEEEEEEEvNT_6ParamsE)
        /*004c*/ 	.short	0x0380
        /*004e*/ 	.short	0x0428


	//----- nvinfo : EIATTR_SW_WAR
	.align		4
.L_524:
        /*0050*/ 	.byte	0x04, 0x36
        /*0052*/ 	.short	(.L_526 - .L_525)
.L_525:
        /*0054*/ 	.word	0x00000008
.L_526:


//--------------------- .nv.info._ZN7cutlass13device_kernelIN5flash19enable_sm80_to_sm89INS1_16FlashAttnFwdSm80INS1_25CollectiveMainloopFwdSm80ILi8ELi1ELb1EN4cute5tupleIJNS5_1CILi128EEENS7_ILi48EEENS7_ILi256EEEEEELi256ENS_10bfloat16_tEfNS_4arch4Sm80ELb1ELb0ELb0ELb1ELb0ELb0ELb1ELb1EEENS1_21CollectiveEpilogueFwdINS6_IJS8_SA_S9_EEENS6_IJNS7_ILi1EEESI_SI_EEESC_SE_Li256ELb1ELb1ELb1ELb0EEENS1_36VarlenDynamicPersistentTileSchedulerILi128ELi48ELi256ELi256ELb1ELb1ELb0ELb1ELb1ELb1EEEEEEEEEvNT_6ParamsE --------------------------
	.section	.nv.info._ZN7cutlass13device_kernelIN5flash19enable_sm80_to_sm89INS1_16FlashAttnFwdSm80INS1_25CollectiveMainloopFwdSm80ILi8ELi1ELb1EN4cute5tupleIJNS5_1CILi128EEENS7_ILi48EEENS7_ILi256EEEEEELi256ENS_10bfloat16_tEfNS_4arch4Sm80ELb1ELb0ELb0ELb1ELb0ELb0ELb1ELb1EEENS1_21CollectiveEpilogueFwdINS6_IJS8_SA_S9_EEENS6_IJNS7_ILi1EEESI_SI_EEESC_SE_Li256ELb1ELb1ELb1ELb0EEENS1_36VarlenDynamicPersistentTileSchedulerILi128ELi48ELi256ELi256ELb1ELb1ELb0ELb1ELb1ELb1EEEEEEEEEvNT_6ParamsE,"",@"SHT_CUDA_INFO"
	.sectionflags	@""
	.align	4


	//----- nvinfo : EIATTR_CUDA_API_VERSION
	.align		4
        /*0000*/ 	.byte	0x04, 0x37
        /*0002*/ 	.short	(.L_528 - .L_527)
.L_527:
        /*0004*/ 	.word	0x00000082


	//----- nvinfo : EIATTR_KPARAM_INFO
	.align		4
.L_528:
        /*0008*/ 	.byte	0x04, 0x17
        /*000a*/ 	.short	(.L_530 - .L_529)
.L_529:
        /*000c*/ 	.word	0x00000000
        /*0010*/ 	.short	0x0000
        /*0012*/ 	.short	0x0000
        /*0014*/ 	.byte	0x00, 0xf0, 0xe1, 0x10


	//----- nvinfo : EIATTR_SPARSE_MMA_MASK
	.align		4
.L_530:
        /*0018*/ 	.byte	0x03, 0x50
        /*001a*/ 	.short	0x0000


	//----- nvinfo : EIATTR_MAXREG_COUNT
	.align		4
        /*001c*/ 	.byte	0x03, 0x1b
        /*001e*/ 	.short	0x00ff


	//----- nvinfo : EIATTR_MERCURY_ISA_VERSION
	.align		4
        /*0020*/ 	.byte	0x03, 0x5f
        /*0022*/ 	.short	0x0101


	//----- nvinfo : EIATTR_VRC_CTA_INIT_COUNT
	.align		4
        /*0024*/ 	.byte	0x02, 0x4a
	.zero		1
	.zero		1


	//----- nvinfo : EIATTR_EXIT_INSTR_OFFSETS
	.align		4
        /*0028*/ 	.byte	0x04, 0x1c
        /*002a*/ 	.short	(.L_532 - .L_531)


	//   ....[0]....
.L_531:
        /*002c*/ 	.word	0x00000010


	//----- nvinfo : EIATTR_MAX_THREADS
	.align		4
.L_532:
        /*0030*/ 	.byte	0x04, 0x05
        /*0032*/ 	.short	(.L_534 - .L_533)
.L_533:
        /*0034*/ 	.word	0x00000100
        /*0038*/ 	.word	0x00000001
        /*003c*/ 	.word	0x00000001


	//----- nvinfo : EIATTR_CBANK_PARAM_SIZE
	.align		4
.L_534:
        /*0040*/ 	.byte	0x03, 0x19
        /*0042*/ 	.short	0x0438


	//----- nvinfo : EIATTR_PARAM_CBANK
	.align		4
        /*0044*/ 	.byte	0x04, 0x0a
        /*0046*/ 	.short	(.L_536 - .L_535)
	.align		4
.L_535:
        /*0048*/ 	.word	index@(.nv.constant0._ZN7cutlass13device_kernelIN5flash19enable_sm80_to_sm89INS1_16FlashAttnFwdSm80INS1_25CollectiveMainloopFwdSm80ILi8ELi1ELb1EN4cute5tupleIJNS5_1CILi128EEENS7_ILi48EEENS7_ILi256EEEEEELi256ENS_10bfloat16_tEfNS_4arch4Sm80ELb1ELb0ELb0ELb1ELb0ELb0ELb1ELb1EEENS1_21CollectiveEpilogueFwdINS6_IJS8_SA_S9_EEENS6_IJNS7_ILi1EEESI_SI_EEESC_SE_Li256ELb1ELb1ELb1ELb0EEENS1_36VarlenDynamicPersistentTileSchedulerILi128ELi48ELi256ELi256ELb1ELb1ELb0ELb1ELb1ELb1EEEEEEEEEvNT_6ParamsE)
        /*004c*/ 	.short	0x0380
        /*004e*/ 	.short	0x0438


	//----- nvinfo : EIATTR_SW_WAR
	.align		4
.L_536:
        /*0050*/ 	.byte	0x04, 0x36
        /*0052*/ 	.short	(.L_538 - .L_537)
.L_537:
        /*0054*/ 	.word	0x00000008
.L_538:


//--------------------- .nv.info._ZN7cutlass13device_kernelIN5flash19enable_sm80_to_sm89INS1_16FlashAttnFwdSm80INS1_25CollectiveMainloopFwdSm80ILi8ELi1ELb0EN4cute5tupleIJNS5_1CILi128EEENS7_ILi32EEENS7_ILi256EEEEEELi256ENS_10bfloat16_tEfNS_4arch4Sm80ELb1ELb0ELb0ELb1ELb0ELb1ELb1ELb1EEENS1_21CollectiveEpilogueFwdINS6_IJS8_SA_S9_EEENS6_IJNS7_ILi1EEESI_SI_EEESC_SE_Li256ELb1ELb1ELb1ELb0EEENS1_36VarlenDynamicPersistentTileSchedulerILi128ELi32ELi256ELi256ELb1ELb1ELb0ELb1ELb1ELb1EEEEEEEEEvNT_6ParamsE --------------------------
	.section	.nv.info._ZN7cutlass13device_kernelIN5flash19enable_sm80_to_sm89INS1_16FlashAttnFwdSm80INS1_25CollectiveMainloopFwdSm80ILi8ELi1ELb0EN4cute5tupleIJNS5_1CILi128EEENS7_ILi32EEENS7_ILi256EEEEEELi256ENS_10bfloat16_tEfNS_4arch4Sm80ELb1ELb0ELb0ELb1ELb0ELb1ELb1ELb1EEENS1_21CollectiveEpilogueFwdINS6_IJS8_SA_S9_EEENS6_IJNS7_ILi1EEESI_SI_EEESC_SE_Li256ELb1ELb1ELb1ELb0EEENS1_36VarlenDynamicPersistentTileSchedulerILi128ELi32ELi256ELi256ELb1ELb1ELb0ELb1ELb1ELb1EEEEEEEEEvNT_6ParamsE,"",@"SHT_CUDA_INFO"
	.sectionflags	@""
	.align	4


	//----- nvinfo : EIATTR_CUDA_API_VERSION
	.align		4
        /*0000*/ 	.byte	0x04, 0x37
        /*0002*/ 	.short	(.L_540 - .L_539)
.L_539:
        /*0004*/ 	.word	0x00000082


	//----- nvinfo : EIATTR_KPARAM_INFO
	.align		4
.L_540:
        /*0008*/ 	.byte	0x04, 0x17
        /*000a*/ 	.short	(.L_542 - .L_541)
.L_541:
        /*000c*/ 	.word	0x00000000
        /*0010*/ 	.short	0x0000
        /*0012*/ 	.short	0x0000
        /*0014*/ 	.byte	0x00, 0xf0, 0xe1, 0x10


	//----- nvinfo : EIATTR_SPARSE_MMA_MASK
	.align		4
.L_542:
        /*0018*/ 	.byte	0x03, 0x50
        /*001a*/ 	.short	0x0000


	//----- nvinfo : EIATTR_MAXREG_COUNT
	.align		4
        /*001c*/ 	.byte	0x03, 0x1b
        /*001e*/ 	.short	0x00ff


	//----- nvinfo : EIATTR_MERCURY_ISA_VERSION
	.align		4
        /*0020*/ 	.byte	0x03, 0x5f
        /*0022*/ 	.short	0x0101


	//----- nvinfo : EIATTR_VRC_CTA_INIT_COUNT
	.align		4
        /*0024*/ 	.byte	0x02, 0x4a
	.zero		1
	.zero		1


	//----- nvinfo : EIATTR_EXIT_INSTR_OFFSETS
	.align		4
        /*0028*/ 	.byte	0x04, 0x1c
        /*002a*/ 	.short	(.L_544 - .L_543)


	//   ....[0]....
.L_543:
        /*002c*/ 	.word	0x00000010


	//----- nvinfo : EIATTR_MAX_THREADS
	.align		4
.L_544:
        /*0030*/ 	.byte	0x04, 0x05
        /*0032*/ 	.short	(.L_546 - .L_545)
.L_545:
        /*0034*/ 	.word	0x00000100
        /*0038*/ 	.word	0x00000001
        /*003c*/ 	.word	0x00000001


	//----- nvinfo : EIATTR_CBANK_PARAM_SIZE
	.align		4
.L_546:
        /*0040*/ 	.byte	0x03, 0x19
        /*0042*/ 	.short	0x0438


	//----- nvinfo : EIATTR_PARAM_CBANK
	.align		4
        /*0044*/ 	.byte	0x04, 0x0a
        /*0046*/ 	.short	(.L_548 - .L_547)
	.align		4
.L_547:
        /*0048*/ 	.word	index@(.nv.constant0._ZN7cutlass13device_kernelIN5flash19enable_sm80_to_sm89INS1_16FlashAttnFwdSm80INS1_25CollectiveMainloopFwdSm80ILi8ELi1ELb0EN4cute5tupleIJNS5_1CILi128EEENS7_ILi32EEENS7_ILi256EEEEEELi256ENS_10bfloat16_tEfNS_4arch4Sm80ELb1ELb0ELb0ELb1ELb0ELb1ELb1ELb1EEENS1_21CollectiveEpilogueFwdINS6_IJS8_SA_S9_EEENS6_IJNS7_ILi1EEESI_SI_EEESC_SE_Li256ELb1ELb1ELb1ELb0EEENS1_36VarlenDynamicPersistentTileSchedulerILi128ELi32ELi256ELi256ELb1ELb1ELb0ELb1ELb1ELb1EEEEEEEEEvNT_6ParamsE)
        /*004c*/ 	.short	0x0380
        /*004e*/ 	.short	0x0438


	//----- nvinfo : EIATTR_SW_WAR
	.align		4
.L_548:
        /*0050*/ 	.byte	0x04, 0x36
        /*0052*/ 	.short	(.L_550 - .L_549)
.L_549:
        /*0054*/ 	.word	0x00000008
.L_550:


//--------------------- .nv.info._ZN7cutlass13device_kernelIN5flash19enable_sm80_to_sm89INS1_16FlashAttnFwdSm80INS1_25CollectiveMainloopFwdSm80ILi8ELi1ELb0EN4cute5tupleIJNS5_1CILi128EEENS7_ILi96EEENS7_ILi256EEEEEELi256ENS_10bfloat16_tEfNS_4arch4Sm80ELb0ELb0ELb0ELb0ELb0ELb0ELb1ELb1EEENS1_21CollectiveEpilogueFwdINS6_IJS8_SA_S9_EEENS6_IJNS7_ILi1EEESI_SI_EEESC_SE_Li256ELb0ELb1ELb1ELb0EEENS1_19SingleTileSchedulerILb0ELb1ELb1ELi128EEEEEEEEEvNT_6ParamsE --------------------------
	.section	.nv.info._ZN7cutlass13device_kernelIN5flash19enable_sm80_to_sm89INS1_16FlashAttnFwdSm80INS1_25CollectiveMainloopFwdSm80ILi8ELi1ELb0EN4cute5tupleIJNS5_1CILi128EEENS7_ILi96EEENS7_ILi256EEEEEELi256ENS_10bfloat16_tEfNS_4arch4Sm80ELb0ELb0ELb0ELb0ELb0ELb0ELb1ELb1EEENS1_21CollectiveEpilogueFwdINS6_IJS8_SA_S9_EEENS6_IJNS7_ILi1EEESI_SI_EEESC_SE_Li256ELb0ELb1ELb1ELb0EEENS1_19SingleTileSchedulerILb0ELb1ELb1ELi128EEEEEEEEEvNT_6ParamsE,"",@"SHT_CUDA_INFO"
	.sectionflags	@""
	.align	4


	//----- nvinfo : EIATTR_CUDA_API_VERSION
	.align		4
        /*0000*/ 	.byte	0x04, 0x37
        /*0002*/ 	.short	(.L_552 - .L_551)
.L_551:
        /*0004*/ 	.word	0x00000082


	//----- nvinfo : EIATTR_KPARAM_INFO
	.align		4
.L_552:
        /*0008*/ 	.byte	0x04, 0x17
        /*000a*/ 	.short	(.L_554 - .L_553)
.L_553:
        /*000c*/ 	.word	0x00000000
        /*0010*/ 	.short	0x0000
        /*0012*/ 	.short	0x0000
        /*0014*/ 	.byte	0x00, 0xf0, 0x61, 0x10


	//----- nvinfo : EIATTR_SPARSE_MMA_MASK
	.align		4
.L_554:
        /*0018*/ 	.byte	0x03, 0x50
        /*001a*/ 	.short	0x0000


	//----- nvinfo : EIATTR_MAXREG_COUNT
	.align		4
        /*001c*/ 	.byte	0x03, 0x1b
        /*001e*/ 	.short	0x00ff


	//----- nvinfo : EIATTR_MERCURY_ISA_VERSION
	.align		4
        /*0020*/ 	.byte	0x03, 0x5f
        /*0022*/ 	.short	0x0101


	//----- nvinfo : EIATTR_VRC_CTA_INIT_COUNT
	.align		4
        /*0024*/ 	.byte	0x02, 0x4a
	.zero		1
	.zero		1


	//----- nvinfo : EIATTR_EXIT_INSTR_OFFSETS
	.align		4
        /*0028*/ 	.byte	0x04, 0x1c
        /*002a*/ 	.short	(.L_556 - .L_555)


	//   ....[0]....
.L_555:
        /*002c*/ 	.word	0x00000010


	//----- nvinfo : EIATTR_MAX_THREADS
	.align		4
.L_556:
        /*0030*/ 	.byte	0x04, 0x05
        /*0032*/ 	.short	(.L_558 - .L_557)
.L_557:
        /*0034*/ 	.word	0x00000100
        /*0038*/ 	.word	0x00000001
        /*003c*/ 	.word	0x00000001


	//----- nvinfo : EIATTR_CBANK_PARAM_SIZE
	.align		4
.L_558:
        /*0040*/ 	.byte	0x03, 0x19
        /*0042*/ 	.short	0x0418


	//----- nvinfo : EIATTR_PARAM_CBANK
	.align		4
        /*0044*/ 	.byte	0x04, 0x0a
        /*0046*/ 	.short	(.L_560 - .L_559)
	.align		4
.L_559:
        /*0048*/ 	.word	index@(.nv.constant0._ZN7cutlass13device_kernelIN5flash19enable_sm80_to_sm89INS1_16FlashAttnFwdSm80INS1_25CollectiveMainloopFwdSm80ILi8ELi1ELb0EN4cute5tupleIJNS5_1CILi128EEENS7_ILi96EEENS7_ILi256EEEEEELi256ENS_10bfloat16_tEfNS_4arch4Sm80ELb0ELb0ELb0ELb0ELb0ELb0ELb1ELb1EEENS1_21CollectiveEpilogueFwdINS6_IJS8_SA_S9_EEENS6_IJNS7_ILi1EEESI_SI_EEESC_SE_Li256ELb0ELb1ELb1ELb0EEENS1_19SingleTileSchedulerILb0ELb1ELb1ELi128EEEEEEEEEvNT_6ParamsE)
        /*004c*/ 	.short	0x0380
        /*004e*/ 	.short	0x0418


	//----- nvinfo : EIATTR_SW_WAR
	.align		4
.L_560:
        /*0050*/ 	.byte	0x04, 0x36
        /*0052*/ 	.short	(.L_562 - .L_561)
.L_561:
        /*0054*/ 	.word	0x00000008
.L_562:


//--------------------- .nv.info._ZN7cutlass13device_kernelIN5flash19enable_sm80_to_sm89INS1_16FlashAttnFwdSm80INS1_25CollectiveMainloopFwdSm80ILi8ELi1ELb0EN4cute5tupleIJNS5_1CILi128EEENS7_ILi64EEENS7_ILi256EEEEEELi256ENS_10bfloat16_tEfNS_4arch4Sm80ELb0ELb0ELb0ELb1ELb0ELb0ELb1ELb1EEENS1_21CollectiveEpilogueFwdINS6_IJS8_SA_S9_EEENS6_IJNS7_ILi1EEESI_SI_EEESC_SE_Li256ELb1ELb1ELb1ELb0EEENS1_36VarlenDynamicPersistentTileSchedulerILi128ELi64ELi256ELi256ELb1ELb1ELb0ELb0ELb1ELb1EEEEEEEEEvNT_6ParamsE --------------------------
	.section	.nv.info._ZN7cutlass13device_kernelIN5flash19enable_sm80_to_sm89INS1_16FlashAttnFwdSm80INS1_25CollectiveMainloopFwdSm80ILi8ELi1ELb0EN4cute5tupleIJNS5_1CILi128EEENS7_ILi64EEENS7_ILi256EEEEEELi256ENS_10bfloat16_tEfNS_4arch4Sm80ELb0ELb0ELb0ELb1ELb0ELb0ELb1ELb1EEENS1_21CollectiveEpilogueFwdINS6_IJS8_SA_S9_EEENS6_IJNS7_ILi1EEESI_SI_EEESC_SE_Li256ELb1ELb1ELb1ELb0EEENS1_36VarlenDynamicPersistentTileSchedulerILi128ELi64ELi256ELi256ELb1ELb1ELb0ELb0ELb1ELb1EEEEEEEEEvNT_6ParamsE,"",@"SHT_CUDA_INFO"
	.sectionflags	@""
	.align	4


	//----- nvinfo : EIATTR_CUDA_API_VERSION
	.align		4
        /*0000*/ 	.byte	0x04, 0x37
        /*0002*/ 	.short	(.L_564 - .L_563)
.L_563:
        /*0004*/ 	.word	0x00000082


	//----- nvinfo : EIATTR_KPARAM_INFO
	.align		4
.L_564:
        /*0008*/ 	.byte	0x04, 0x17
        /*000a*/ 	.short	(.L_566 - .L_565)
.L_565:
        /*000c*/ 	.word	0x00000000
        /*0010*/ 	.short	0x0000
        /*0012*/ 	.short	0x0000
        /*0014*/ 	.byte	0x00, 0xf0, 0xe1, 0x10


	//----- nvinfo : EIATTR_SPARSE_MMA_MASK
	.align		4
.L_566:
        /*0018*/ 	.byte	0x03, 0x50
        /*001a*/ 	.short	0x0000


	//----- nvinfo : EIATTR_MAXREG_COUNT
	.align		4
        /*001c*/ 	.byte	0x03, 0x1b
        /*001e*/ 	.short	0x00ff


	//----- nvinfo : EIATTR_MERCURY_ISA_VERSION
	.align		4
        /*0020*/ 	.byte	0x03, 0x5f
        /*0022*/ 	.short	0x0101


	//----- nvinfo : EIATTR_VRC_CTA_INIT_COUNT
	.align		4
        /*0024*/ 	.byte	0x02, 0x4a
	.zero		1
	.zero		1


	//----- nvinfo : EIATTR_EXIT_INSTR_OFFSETS
	.align		4
        /*0028*/ 	.byte	0x04, 0x1c
        /*002a*/ 	.short	(.L_568 - .L_567)


	//   ....[0]....
.L_567:
        /*002c*/ 	.word	0x00000010


	//----- nvinfo : EIATTR_MAX_THREADS
	.align		4
.L_568:
        /*0030*/ 	.byte	0x04, 0x05
        /*0032*/ 	.short	(.L_570 - .L_569)
.L_569:
        /*0034*/ 	.word	0x00000100
        /*0038*/ 	.word	0x00000001
        /*003c*/ 	.word	0x00000001


	//----- nvinfo : EIATTR_CBANK_PARAM_SIZE
	.align		4
.L_570:
        /*0040*/ 	.byte	0x03, 0x19
        /*0042*/ 	.short	0x0438


	//----- nvinfo : EIATTR_PARAM_CBANK
	.align		4
        /*0044*/ 	.byte	0x04, 0x0a
        /*0046*/ 	.short	(.L_572 - .L_571)
	.align		4
.L_571:
        /*0048*/ 	.word	index@(.nv.constant0._ZN7cutlass13device_kernelIN5flash19enable_sm80_to_sm89INS1_16FlashAttnFwdSm80INS1_25CollectiveMainloopFwdSm80ILi8ELi1ELb0EN4cute5tupleIJNS5_1CILi128EEENS7_ILi64EEENS7_ILi256EEEEEELi256ENS_10bfloat16_tEfNS_4arch4Sm80ELb0ELb0ELb0ELb1ELb0ELb0ELb1ELb1EEENS1_21CollectiveEpilogueFwdINS6_IJS8_SA_S9_EEENS6_IJNS7_ILi1EEESI_SI_EEESC_SE_Li256ELb1ELb1ELb1ELb0EEENS1_36VarlenDynamicPersistentTileSchedulerILi128ELi64ELi256ELi256ELb1ELb1ELb0ELb0ELb1ELb1EEEEEEEEEvNT_6ParamsE)
        /*004c*/ 	.short	0x0380
        /*004e*/ 	.short	0x0438


	//----- nvinfo : EIATTR_SW_WAR
	.align		4
.L_572:
        /*0050*/ 	.byte	0x04, 0x36
        /*0052*/ 	.short	(.L_574 - .L_573)
.L_573:
        /*0054*/ 	.word	0x00000008
.L_574:


//--------------------- .nv.info._ZN7cutlass13device_kernelIN5flash19enable_sm80_to_sm89INS1_16FlashAttnFwdSm80INS1_25CollectiveMainloopFwdSm80ILi8ELi1ELb0EN4cute5tupleIJNS5_1CILi128EEENS7_ILi48EEENS7_ILi256EEEEEELi256ENS_10bfloat16_tEfNS_4arch4Sm80ELb0ELb0ELb0ELb1ELb0ELb1ELb1ELb1EEENS1_21CollectiveEpilogueFwdINS6_IJS8_SA_S9_EEENS6_IJNS7_ILi1EEESI_SI_EEESC_SE_Li256ELb1ELb1ELb1ELb0EEENS1_36VarlenDynamicPersistentTileSchedulerILi128ELi48ELi256ELi256ELb1ELb1ELb0ELb0ELb1ELb1EEEEEEEEEvNT_6ParamsE --------------------------
	.section	.nv.info._ZN7cutlass13device_kernelIN5flash19enable_sm80_to_sm89INS1_16FlashAttnFwdSm80INS1_25CollectiveMainloopFwdSm80ILi8ELi1ELb0EN4cute5tupleIJNS5_1CILi128EEENS7_ILi48EEENS7_ILi256EEEEEELi256ENS_10bfloat16_tEfNS_4arch4Sm80ELb0ELb0ELb0ELb1ELb0ELb1ELb1ELb1EEENS1_21CollectiveEpilogueFwdINS6_IJS8_SA_S9_EEENS6_IJNS7_ILi1EEESI_SI_EEESC_SE_Li256ELb1ELb1ELb1ELb0EEENS1_36VarlenDynamicPersistentTileSchedulerILi128ELi48ELi256ELi256ELb1ELb1ELb0ELb0ELb1ELb1EEEEEEEEEvNT_6ParamsE,"",@"SHT_CUDA_INFO"
	.sectionflags	@""
	.align	4


	//----- nvinfo : EIATTR_CUDA_API_VERSION
	.align		4
        /*0000*/ 	.byte	0x04, 0x37
        /*0002*/ 	.short	(.L_576 - .L_575)
.L_575:
        /*0004*/ 	.word	0x00000082


	//----- nvinfo : EIATTR_KPARAM_INFO
	.align		4
.L_576:
        /*0008*/ 	.byte	0x04, 0x17
        /*000a*/ 	.short	(.L_578 - .L_577)
.L_577:
        /*000c*/ 	.word	0x00000000
        /*0010*/ 	.short	0x0000
        /*0012*/ 	.short	0x0000
        /*0014*/ 	.byte	0x00, 0xf0, 0xe1, 0x10


	//----- nvinfo : EIATTR_SPARSE_MMA_MASK
	.align		4
.L_578:
        /*0018*/ 	.byte	0x03, 0x50
        /*001a*/ 	.short	0x0000


	//----- nvinfo : EIATTR_MAXREG_COUNT
	.align		4
        /*001c*/ 	.byte	0x03, 0x1b
        /*001e*/ 	.short	0x00ff


	//----- nvinfo : EIATTR_MERCURY_ISA_VERSION
	.align		4
        /*0020*/ 	.byte	0x03, 0x5f
        /*0022*/ 	.short	0x0101


	//----- nvinfo : EIATTR_VRC_CTA_INIT_COUNT
	.align		4
        /*0024*/ 	.byte	0x02, 0x4a
	.zero		1
	.zero		1


	//----- nvinfo : EIATTR_EXIT_INSTR_OFFSETS
	.align		4
        /*0028*/ 	.byte	0x04, 0x1c
        /*002a*/ 	.short	(.L_580 - .L_579)


	//   ....[0]....
.L_579:
        /*002c*/ 	.word	0x00000010


	//----- nvinfo : EIATTR_MAX_THREADS
	.align		4
.L_580:
        /*0030*/ 	.byte	0x04, 0x05
        /*0032*/ 	.short	(.L_582 - .L_581)
.L_581:
        /*0034*/ 	.word	0x00000100
        /*0038*/ 	.word	0x00000001
        /*003c*/ 	.word	0x00000001


	//----- nvinfo : EIATTR_CBANK_PARAM_SIZE
	.align		4
.L_582:
        /*0040*/ 	.byte	0x03, 0x19
        /*0042*/ 	.short	0x0438


	//----- nvinfo : EIATTR_PARAM_CBANK
	.align		4
        /*0044*/ 	.byte	0x04, 0x0a
        /*0046*/ 	.short	(.L_584 - .L_583)
	.align		4
.L_583:
        /*0048*/ 	.word	index@(.nv.constant0._ZN7cutlass13device_kernelIN5flash19enable_sm80_to_sm89INS1_16FlashAttnFwdSm80INS1_25CollectiveMainloopFwdSm80ILi8ELi1ELb0EN4cute5tupleIJNS5_1CILi128EEENS7_ILi48EEENS7_ILi256EEEEEELi256ENS_10bfloat16_tEfNS_4arch4Sm80ELb0ELb0ELb0ELb1ELb0ELb1ELb1ELb1EEENS1_21CollectiveEpilogueFwdINS6_IJS8_SA_S9_EEENS6_IJNS7_ILi1EEESI_SI_EEESC_SE_Li256ELb1ELb1ELb1ELb0EEENS1_36VarlenDynamicPersistentTileSchedulerILi128ELi48ELi256ELi256ELb1ELb1ELb0ELb0ELb1ELb1EEEEEEEEEvNT_6ParamsE)
        /*004c*/ 	.short	0x0380
        /*004e*/ 	.short	0x0438


	//----- nvinfo : EIATTR_SW_WAR
	.align		4
.L_584:
        /*0050*/ 	.byte	0x04, 0x36
        /*0052*/ 	.short	(.L_586 - .L_585)
.L_585:
        /*0054*/ 	.word	0x00000008
.L_586:


//--------------------- .nv.info._ZN7cutlass13device_kernelIN5flash19enable_sm80_to_sm89INS1_16FlashAttnFwdSm80INS1_25CollectiveMainloopFwdSm80ILi8ELi1ELb0EN4cute5tupleIJNS5_1CILi128EEENS7_ILi64EEENS7_ILi256EEEEEELi256ENS_10bfloat16_tEfNS_4arch4Sm80ELb0ELb1ELb0ELb0ELb0ELb0ELb1ELb1EEENS1_21CollectiveEpilogueFwdINS6_IJS8_SA_S9_EEENS6_IJNS7_ILi1EEESI_SI_EEESC_SE_Li256ELb0ELb1ELb1ELb0EEENS1_19SingleTileSchedulerILb0ELb1ELb1ELi128EEEEEEEEEvNT_6ParamsE --------------------------
	.section	.nv.info._ZN7cutlass13device_kernelIN5flash19enable_sm80_to_sm89INS1_16FlashAttnFwdSm80INS1_25CollectiveMainloopFwdSm80ILi8ELi1ELb0EN4cute5tupleIJNS5_1CILi128EEENS7_ILi64EEENS7_ILi256EEEEEELi256ENS_10bfloat16_tEfNS_4arch4Sm80ELb0ELb1ELb0ELb0ELb0ELb0ELb1ELb1EEENS1_21CollectiveEpilogueFwdINS6_IJS8_SA_S9_EEENS6_IJNS7_ILi1EEESI_SI_EEESC_SE_Li256ELb0ELb1ELb1ELb0EEENS1_19SingleTileSchedulerILb0ELb1ELb1ELi128EEEEEEEEEvNT_6ParamsE,"",@"SHT_CUDA_INFO"
	.sectionflags	@""
	.align	4


	//----- nvinfo : EIATTR_CUDA_API_VERSION
	.align		4
        /*0000*/ 	.byte	0x04, 0x37
        /*0002*/ 	.short	(.L_588 - .L_587)
.L_587:
        /*0004*/ 	.word	0x00000082


	//----- nvinfo : EIATTR_KPARAM_INFO
	.align		4
.L_588:
        /*0008*/ 	.byte	0x04, 0x17
        /*000a*/ 	.short	(.L_590 - .L_589)
.L_589:
        /*000c*/ 	.word	0x00000000
        /*0010*/ 	.short	0x0000
        /*0012*/ 	.short	0x0000
        /*0014*/ 	.byte	0x00, 0xf0, 0x61, 0x10


	//----- nvinfo : EIATTR_SPARSE_MMA_MASK
	.align		4
.L_590:
        /*0018*/ 	.byte	0x03, 0x50
        /*001a*/ 	.short	0x0000


	//----- nvinfo : EIATTR_MAXREG_COUNT
	.align		4
        /*001c*/ 	.byte	0x03, 0x1b
        /*001e*/ 	.short	0x00ff


	//----- nvinfo : EIATTR_MERCURY_ISA_VERSION
	.align		4
        /*0020*/ 	.byte	0x03, 0x5f
        /*0022*/ 	.short	0x0101


	//----- nvinfo : EIATTR_VRC_CTA_INIT_COUNT
	.align		4
        /*0024*/ 	.byte	0x02, 0x4a
	.zero		1
	.zero		1


	//----- nvinfo : EIATTR_EXIT_INSTR_OFFSETS
	.align		4
        /*0028*/ 	.byte	0x04, 0x1c
        /*002a*/ 	.short	(.L_592 - .L_591)


	//   ....[0]....
.L_591:
        /*002c*/ 	.word	0x00000010


	//----- nvinfo : EIATTR_MAX_THREADS
	.align		4
.L_592:
        /*0030*/ 	.byte	0x04, 0x05
        /*0032*/ 	.short	(.L_594 - .L_593)
.L_593:
        /*0034*/ 	.word	0x00000100
        /*0038*/ 	.word	0x00000001
        /*003c*/ 	.word	0x00000001


	//----- nvinfo : EIATTR_CBANK_PARAM_SIZE
	.align		4
.L_594:
        /*0040*/ 	.byte	0x03, 0x19
        /*0042*/ 	.short	0x0418


	//----- nvinfo : EIATTR_PARAM_CBANK
	.align		4
        /*0044*/ 	.byte	0x04, 0x0a
        /*0046*/ 	.short	(.L_596 - .L_595)
	.align		4
.L_595:
        /*0048*/ 	.word	index@(.nv.constant0._ZN7cutlass13device_kernelIN5flash19enable_sm80_to_sm89INS1_16FlashAttnFwdSm80INS1_25CollectiveMainloopFwdSm80ILi8ELi1ELb0EN4cute5tupleIJNS5_1CILi128EEENS7_ILi64EEENS7_ILi256EEEEEELi256ENS_10bfloat16_tEfNS_4arch4Sm80ELb0ELb1ELb0ELb0ELb0ELb0ELb1ELb1EEENS1_21CollectiveEpilogueFwdINS6_IJS8_SA_S9_EEENS6_IJNS7_ILi1EEESI_SI_EEESC_SE_Li256ELb0ELb1ELb1ELb0EEENS1_19SingleTileSchedulerILb0ELb1ELb1ELi128EEEEEEEEEvNT_6ParamsE)
        /*004c*/ 	.short	0x0380
        /*004e*/ 	.short	0x0418


	//----- nvinfo : EIATTR_SW_WAR
	.align		4
.L_596:
        /*0050*/ 	.byte	0x04, 0x36
        /*0052*/ 	.short	(.L_598 - .L_597)
.L_597:
        /*0054*/ 	.word	0x00000008
.L_598:


//--------------------- .nv.info._ZN7cutlass13device_kernelIN5flash19enable_sm80_to_sm89INS1_16FlashAttnFwdSm80INS1_25CollectiveMainloopFwdSm80ILi8ELi1ELb0EN4cute5tupleIJNS5_1CILi128EEENS7_ILi64EEENS7_ILi256EEEEEELi256ENS_10bfloat16_tEfNS_4arch4Sm80ELb0ELb1ELb0ELb1ELb0ELb0ELb1ELb1EEENS1_21CollectiveEpilogueFwdINS6_IJS8_SA_S9_EEENS6_IJNS7_ILi1EEESI_SI_EEESC_SE_Li256ELb1ELb1ELb1ELb0EEENS1_36VarlenDynamicPersistentTileSchedulerILi128ELi64ELi256ELi256ELb1ELb1ELb0ELb1ELb0ELb1EEEEEEEEEvNT_6ParamsE --------------------------
	.section	.nv.info._ZN7cutlass13device_kernelIN5flash19enable_sm80_to_sm89INS1_16FlashAttnFwdSm80INS1_25CollectiveMainloopFwdSm80ILi8ELi1ELb0EN4cute5tupleIJNS5_1CILi128EEENS7_ILi64EEENS7_ILi256EEEEEELi256ENS_10bfloat16_tEfNS_4arch4Sm80ELb0ELb1ELb0ELb1ELb0ELb0ELb1ELb1EEENS1_21CollectiveEpilogueFwdINS6_IJS8_SA_S9_EEENS6_IJNS7_ILi1EEESI_SI_EEESC_SE_Li256ELb1ELb1ELb1ELb0EEENS1_36VarlenDynamicPersistentTileSchedulerILi128ELi64ELi256ELi256ELb1ELb1ELb0ELb1ELb0ELb1EEEEEEEEEvNT_6ParamsE,"",@"SHT_CUDA_INFO"
	.sectionflags	@""
	.align	4


	//----- nvinfo : EIATTR_CUDA_API_VERSION
	.align		4
        /*0000*/ 	.byte	0x04, 0x37
        /*0002*/ 	.short	(.L_600 - .L_599)
.L_599:
        /*0004*/ 	.word	0x00000082


	//----- nvinfo : EIATTR_KPARAM_INFO
	.align		4
.L_600:
        /*0008*/ 	.byte	0x04, 0x17
        /*000a*/ 	.short	(.L_602 - .L_601)
.L_601:
        /*000c*/ 	.word	0x00000000
        /*0010*/ 	.short	0x0000
        /*0012*/ 	.short	0x0000
        /*0014*/ 	.byte	0x00, 0xf0, 0xe1, 0x10


	//----- nvinfo : EIATTR_SPARSE_MMA_MASK
	.align		4
.L_602:
        /*0018*/ 	.byte	0x03, 0x50
        /*001a*/ 	.short	0x0000


	//----- nvinfo : EIATTR_MAXREG_COUNT
	.align		4
        /*001c*/ 	.byte	0x03, 0x1b
        /*001e*/ 	.short	0x00ff


	//----- nvinfo : EIATTR_MERCURY_ISA_VERSION
	.align		4
        /*0020*/ 	.byte	0x03, 0x5f
        /*0022*/ 	.short	0x0101


	//----- nvinfo : EIATTR_VRC_CTA_INIT_COUNT
	.align		4
        /*0024*/ 	.byte	0x02, 0x4a
	.zero		1
	.zero		1


	//----- nvinfo : EIATTR_EXIT_INSTR_OFFSETS
	.align		4
        /*0028*/ 	.byte	0x04, 0x1c
        /*002a*/ 	.short	(.L_604 - .L_603)


	//   ....[0]....
.L_603:
        /*002c*/ 	.word	0x00000010


	//----- nvinfo : EIATTR_MAX_THREADS
	.align		4
.L_604:
        /*0030*/ 	.byte	0x04, 0x05
        /*0032*/ 	.short	(.L_606 - .L_605)
.L_605:
        /*0034*/ 	.word	0x00000100
        /*0038*/ 	.word	0x00000001
        /*003c*/ 	.word	0x00000001


	//----- nvinfo : EIATTR_CBANK_PARAM_SIZE
	.align		4
.L_606:
        /*0040*/ 	.byte	0x03, 0x19
        /*0042*/ 	.short	0x0438


	//----- nvinfo : EIATTR_PARAM_CBANK
	.align		4
        /*0044*/ 	.byte	0x04, 0x0a
        /*0046*/ 	.short	(.L_608 - .L_607)
	.align		4
.L_607:
        /*0048*/ 	.word	index@(.nv.constant0._ZN7cutlass13device_kernelIN5flash19enable_sm80_to_sm89INS1_16FlashAttnFwdSm80INS1_25CollectiveMainloopFwdSm80ILi8ELi1ELb0EN4cute5tupleIJNS5_1CILi128EEENS7_ILi64EEENS7_ILi256EEEEEELi256ENS_10bfloat16_tEfNS_4arch4Sm80ELb0ELb1ELb0ELb1ELb0ELb0ELb1ELb1EEENS1_21CollectiveEpilogueFwdINS6_IJS8_SA_S9_EEENS6_IJNS7_ILi1EEESI_SI_EEESC_SE_Li256ELb1ELb1ELb1ELb0EEENS1_36VarlenDynamicPersistentTileSchedulerILi128ELi64ELi256ELi256ELb1ELb1ELb0ELb1ELb0ELb1EEEEEEEEEvNT_6ParamsE)
        /*004c*/ 	.short	0x0380
        /*004e*/ 	.short	0x0438


	//----- nvinfo : EIATTR_SW_WAR
	.align		4
.L_608:
        /*0050*/ 	.byte	0x04, 0x36
        /*0052*/ 	.short	(.L_610 - .L_609)
.L_609:
        /*0054*/ 	.word	0x00000008
.L_610:


//--------------------- .nv.info._ZN7cutlass13device_kernelIN5flash19enable_sm80_to_sm89INS1_16FlashAttnFwdSm80INS1_25CollectiveMainloopFwdSm80ILi8ELi1ELb0EN4cute5tupleIJNS5_1CILi128EEENS7_ILi48EEENS7_ILi256EEEEEELi256ENS_10bfloat16_tEfNS_4arch4Sm80ELb0ELb1ELb0ELb1ELb0ELb1ELb1ELb1EEENS1_21CollectiveEpilogueFwdINS6_IJS8_SA_S9_EEENS6_IJNS7_ILi1EEESI_SI_EEESC_SE_Li256ELb1ELb1ELb1ELb0EEENS1_36VarlenDynamicPersistentTileSchedulerILi128ELi48ELi256ELi256ELb1ELb1ELb0ELb1ELb0ELb1EEEEEEEEEvNT_6ParamsE --------------------------
	.section	.nv.info._ZN7cutlass13device_kernelIN5flash19enable_sm80_to_sm89INS1_16FlashAttnFwdSm80INS1_25CollectiveMainloopFwdSm80ILi8ELi1ELb0EN4cute5tupleIJNS5_1CILi128EEENS7_ILi48EEENS7_ILi256EEEEEELi256ENS_10bfloat16_tEfNS_4arch4Sm80ELb0ELb1ELb0ELb1ELb0ELb1ELb1ELb1EEENS1_21CollectiveEpilogueFwdINS6_IJS8_SA_S9_EEENS6_IJNS7_ILi1EEESI_SI_EEESC_SE_Li256ELb1ELb1ELb1ELb0EEENS1_36VarlenDynamicPersistentTileSchedulerILi128ELi48ELi256ELi256ELb1ELb1ELb0ELb1ELb0ELb1EEEEEEEEEvNT_6ParamsE,"",@"SHT_CUDA_INFO"
	.sectionflags	@""
	.align	4


	//----- nvinfo : EIATTR_CUDA_API_VERSION
	.align		4
        /*0000*/ 	.byte	0x04, 0x37
        /*0002*/ 	.short	(.L_612 - .L_611)
.L_611:
        /*0004*/ 	.word	0x00000082


	//----- nvinfo : EIATTR_KPARAM_INFO
	.align		4
.L_612:
        /*0008*/ 	.byte	0x04, 0x17
        /*000a*/ 	.short	(.L_614 - .L_613)
.L_613:
        /*000c*/ 	.word	0x00000000
        /*0010*/ 	.short	0x0000
        /*0012*/ 	.short	0x0000
        /*0014*/ 	.byte	0x00, 0xf0, 0xe1, 0x10


	//----- nvinfo : EIATTR_SPARSE_MMA_MASK
	.align		4
.L_614:
        /*0018*/ 	.byte	0x03, 0x50
        /*001a*/ 	.short	0x0000


	//----- nvinfo : EIATTR_MAXREG_COUNT
	.align		4
        /*001c*/ 	.byte	0x03, 0x1b
        /*001e*/ 	.short	0x00ff


	//----- nvinfo : EIATTR_MERCURY_ISA_VERSION
	.align		4
        /*0020*/ 	.byte	0x03, 0x5f
        /*0022*/ 	.short	0x0101


	//----- nvinfo : EIATTR_VRC_CTA_INIT_COUNT
	.align		4
        /*0024*/ 	.byte	0x02, 0x4a
	.zero		1
	.zero		1


	//----- nvinfo : EIATTR_EXIT_INSTR_OFFSETS
	.align		4
        /*0028*/ 	.byte	0x04, 0x1c
        /*002a*/ 	.short	(.L_616 - .L_615)


	//   ....[0]....
.L_615:
        /*002c*/ 	.word	0x00000010


	//----- nvinfo : EIATTR_MAX_THREADS
	.align		4
.L_616:
        /*0030*/ 	.byte	0x04, 0x05
        /*0032*/ 	.short	(.L_618 - .L_617)
.L_617:
        /*0034*/ 	.word	0x00000100
        /*0038*/ 	.word	0x00000001
        /*003c*/ 	.word	0x00000001


	//----- nvinfo : EIATTR_CBANK_PARAM_SIZE
	.align		4
.L_618:
        /*0040*/ 	.byte	0x03, 0x19
        /*0042*/ 	.short	0x0438


	//----- nvinfo : EIATTR_PARAM_CBANK
	.align		4
        /*0044*/ 	.byte	0x04, 0x0a
        /*0046*/ 	.short	(.L_620 - .L_619)
	.align		4
.L_619:
        /*0048*/ 	.word	index@(.nv.constant0._ZN7cutlass13device_kernelIN5flash19enable_sm80_to_sm89INS1_16FlashAttnFwdSm80INS1_25CollectiveMainloopFwdSm80ILi8ELi1ELb0EN4cute5tupleIJNS5_1CILi128EEENS7_ILi48EEENS7_ILi256EEEEEELi256ENS_10bfloat16_tEfNS_4arch4Sm80ELb0ELb1ELb0ELb1ELb0ELb1ELb1ELb1EEENS1_21CollectiveEpilogueFwdINS6_IJS8_SA_S9_EEENS6_IJNS7_ILi1EEESI_SI_EEESC_SE_Li256ELb1ELb1ELb1ELb0EEENS1_36VarlenDynamicPersistentTileSchedulerILi128ELi48ELi256ELi256ELb1ELb1ELb0ELb1ELb0ELb1EEEEEEEEEvNT_6ParamsE)
        /*004c*/ 	.short	0x0380
        /*004e*/ 	.short	0x0438


	//----- nvinfo : EIATTR_SW_WAR
	.align		4
.L_620:
        /*0050*/ 	.byte	0x04, 0x36
        /*0052*/ 	.short	(.L_622 - .L_621)
.L_621:
        /*0054*/ 	.word	0x00000008
.L_622:


//--------------------- .nv.info._ZN7cutlass13device_kernelIN5flash19enable_sm80_to_sm89INS1_16FlashAttnFwdSm80INS1_25CollectiveMainloopFwdSm80ILi8ELi1ELb0EN4cute5tupleIJNS5_1CILi128EEENS7_ILi96EEENS7_ILi256EEEEEELi256ENS_10bfloat16_tEfNS_4arch4Sm80ELb1ELb0ELb0ELb0ELb0ELb0ELb1ELb1EEENS1_21CollectiveEpilogueFwdINS6_IJS8_SA_S9_EEENS6_IJNS7_ILi1EEESI_SI_EEESC_SE_Li256ELb0ELb1ELb1ELb0EEENS1_30DynamicPersistentTileSchedulerILi256ELi256ELb1ELb1ELb0EEEEEEEEEvNT_6ParamsE --------------------------
	.section	.nv.info._ZN7cutlass13device_kernelIN5flash19enable_sm80_to_sm89INS1_16FlashAttnFwdSm80INS1_25CollectiveMainloopFwdSm80ILi8ELi1ELb0EN4cute5tupleIJNS5_1CILi128EEENS7_ILi96EEENS7_ILi256EEEEEELi256ENS_10bfloat16_tEfNS_4arch4Sm80ELb1ELb0ELb0ELb0ELb0ELb0ELb1ELb1EEENS1_21CollectiveEpilogueFwdINS6_IJS8_SA_S9_EEENS6_IJNS7_ILi1EEESI_SI_EEESC_SE_Li256ELb0ELb1ELb1ELb0EEENS1_30DynamicPersistentTileSchedulerILi256ELi256ELb1ELb1ELb0EEEEEEEEEvNT_6ParamsE,"",@"SHT_CUDA_INFO"
	.sectionflags	@""
	.align	4


	//----- nvinfo : EIATTR_CUDA_API_VERSION
	.align		4
        /*0000*/ 	.byte	0x04, 0x37
        /*0002*/ 	.short	(.L_624 - .L_623)
.L_623:
        /*0004*/ 	.word	0x00000082


	//----- nvinfo : EIATTR_KPARAM_INFO
	.align		4
.L_624:
        /*0008*/ 	.byte	0x04, 0x17
        /*000a*/ 	.short	(.L_626 - .L_625)
.L_625:
        /*000c*/ 	.word	0x00000000
        /*0010*/ 	.short	0x0000
        /*0012*/ 	.short	0x0000
        /*0014*/ 	.byte	0x00, 0xf0, 0xa1, 0x10


	//----- nvinfo : EIATTR_SPARSE_MMA_MASK
	.align		4
.L_626:
        /*0018*/ 	.byte	0x03, 0x50
        /*001a*/ 	.short	0x0000


	//----- nvinfo : EIATTR_MAXREG_COUNT
	.align		4
        /*001c*/ 	.byte	0x03, 0x1b
        /*001e*/ 	.short	0x00ff


	//----- nvinfo : EIATTR_MERCURY_ISA_VERSION
	.align		4
        /*0020*/ 	.byte	0x03, 0x5f
        /*0022*/ 	.short	0x0101


	//----- nvinfo : EIATTR_VRC_CTA_INIT_COUNT
	.align		4
        /*0024*/ 	.byte	0x02, 0x4a
	.zero		1
	.zero		1


	//----- nvinfo : EIATTR_EXIT_INSTR_OFFSETS
	.align		4
        /*0028*/ 	.byte	0x04, 0x1c
        /*002a*/ 	.short	(.L_628 - .L_627)


	//   ....[0]....
.L_627:
        /*002c*/ 	.word	0x00000010


	//----- nvinfo : EIATTR_MAX_THREADS
	.align		4
.L_628:
        /*0030*/ 	.byte	0x04, 0x05
        /*0032*/ 	.short	(.L_630 - .L_629)
.L_629:
        /*0034*/ 	.word	0x00000100
        /*0038*/ 	.word	0x00000001
        /*003c*/ 	.word	0x00000001


	//----- nvinfo : EIATTR_CBANK_PARAM_SIZE
	.align		4
.L_630:
        /*0040*/ 	.byte	0x03, 0x19
        /*0042*/ 	.short	0x0428


	//----- nvinfo : EIATTR_PARAM_CBANK
	.align		4
        /*0044*/ 	.byte	0x04, 0x0a
        /*0046*/ 	.short	(.L_632 - .L_631)
	.align		4
.L_631:
        /*0048*/ 	.word	index@(.nv.constant0._ZN7cutlass13device_kernelIN5flash19enable_sm80_to_sm89INS1_16FlashAttnFwdSm80INS1_25CollectiveMainloopFwdSm80ILi8ELi1ELb0EN4cute5tupleIJNS5_1CILi128EEENS7_ILi96EEENS7_ILi256EEEEEELi256ENS_10bfloat16_tEfNS_4arch4Sm80ELb1ELb0ELb0ELb0ELb0ELb0ELb1ELb1EEENS1_21CollectiveEpilogueFwdINS6_IJS8_SA_S9_EEENS6_IJNS7_ILi1EEESI_SI_EEESC_SE_Li256ELb0ELb1ELb1ELb0EEENS1_30DynamicPersistentTileSchedulerILi256ELi256ELb1ELb1ELb0EEEEEEEEEvNT_6ParamsE)
        /*004c*/ 	.short	0x0380
        /*004e*/ 	.short	0x0428


	//----- nvinfo : EIATTR_SW_WAR
	.align		4
.L_632:
        /*0050*/ 	.byte	0x04, 0x36
        /*0052*/ 	.short	(.L_634 - .L_633)
.L_633:
        /*0054*/ 	.word	0x00000008
.L_634:


//--------------------- .nv.info._ZN7cutlass13device_kernelIN5flash19enable_sm80_to_sm89INS1_16FlashAttnFwdSm80INS1_25CollectiveMainloopFwdSm80ILi8ELi1ELb0EN4cute5tupleIJNS5_1CILi128EEENS7_ILi64EEENS7_ILi256EEEEEELi256ENS_10bfloat16_tEfNS_4arch4Sm80ELb1ELb0ELb0ELb1ELb0ELb0ELb1ELb1EEENS1_21CollectiveEpilogueFwdINS6_IJS8_SA_S9_EEENS6_IJNS7_ILi1EEESI_SI_EEESC_SE_Li256ELb1ELb1ELb1ELb0EEENS1_36VarlenDynamicPersistentTileSchedulerILi128ELi64ELi256ELi256ELb1ELb1ELb0ELb1ELb1ELb1EEEEEEEEEvNT_6ParamsE --------------------------
	.section	.nv.info._ZN7cutlass13device_kernelIN5flash19enable_sm80_to_sm89INS1_16FlashAttnFwdSm80INS1_25CollectiveMainloopFwdSm80ILi8ELi1ELb0EN4cute5tupleIJNS5_1CILi128EEENS7_ILi64EEENS7_ILi256EEEEEELi256ENS_10bfloat16_tEfNS_4arch4Sm80ELb1ELb0ELb0ELb1ELb0ELb0ELb1ELb1EEENS1_21CollectiveEpilogueFwdINS6_IJS8_SA_S9_EEENS6_IJNS7_ILi1EEESI_SI_EEESC_SE_Li256ELb1ELb1ELb1ELb0EEENS1_36VarlenDynamicPersistentTileSchedulerILi128ELi64ELi256ELi256ELb1ELb1ELb0ELb1ELb1ELb1EEEEEEEEEvNT_6ParamsE,"",@"SHT_CUDA_INFO"
	.sectionflags	@""
	.align	4


	//----- nvinfo : EIATTR_CUDA_API_VERSION
	.align		4
        /*0000*/ 	.byte	0x04, 0x37
        /*0002*/ 	.short	(.L_636 - .L_635)
.L_635:
        /*0004*/ 	.word	0x00000082


	//----- nvinfo : EIATTR_KPARAM_INFO
	.align		4
.L_636:
        /*0008*/ 	.byte	0x04, 0x17
        /*000a*/ 	.short	(.L_638 - .L_637)
.L_637:
        /*000c*/ 	.word	0x00000000
        /*0010*/ 	.short	0x0000
        /*0012*/ 	.short	0x0000
        /*0014*/ 	.byte	0x00, 0xf0, 0xe1, 0x10


	//----- nvinfo : EIATTR_SPARSE_MMA_MASK
	.align		4
.L_638:
        /*0018*/ 	.byte	0x03, 0x50
        /*001a*/ 	.short	0x0000


	//----- nvinfo : EIATTR_MAXREG_COUNT
	.align		4
        /*001c*/ 	.byte	0x03, 0x1b
        /*001e*/ 	.short	0x00ff


	//----- nvinfo : EIATTR_MERCURY_ISA_VERSION
	.align		4
        /*0020*/ 	.byte	0x03, 0x5f
        /*0022*/ 	.short	0x0101


	//----- nvinfo : EIATTR_VRC_CTA_INIT_COUNT
	.align		4
        /*0024*/ 	.byte	0x02, 0x4a
	.zero		1
	.zero		1


	//----- nvinfo : EIATTR_EXIT_INSTR_OFFSETS
	.align		4
        /*0028*/ 	.byte	0x04, 0x1c
        /*002a*/ 	.short	(.L_640 - .L_639)


	//   ....[0]....
.L_639:
        /*002c*/ 	.word	0x00000010


	//----- nvinfo : EIATTR_MAX_THREADS
	.align		4
.L_640:
        /*0030*/ 	.byte	0x04, 0x05
        /*0032*/ 	.short	(.L_642 - .L_641)
.L_641:
        /*0034*/ 	.word	0x00000100
        /*0038*/ 	.word	0x00000001
        /*003c*/ 	.word	0x00000001


	//----- nvinfo : EIATTR_CBANK_PARAM_SIZE
	.align		4
.L_642:
        /*0040*/ 	.byte	0x03, 0x19
        /*0042*/ 	.short	0x0438


	//----- nvinfo : EIATTR_PARAM_CBANK
	.align		4
        /*0044*/ 	.byte	0x04, 0x0a
        /*0046*/ 	.short	(.L_644 - .L_643)
	.align		4
.L_643:
        /*0048*/ 	.word	index@(.nv.constant0._ZN7cutlass13device_kernelIN5flash19enable_sm80_to_sm89INS1_16FlashAttnFwdSm80INS1_25CollectiveMainloopFwdSm80ILi8ELi1ELb0EN4cute5tupleIJNS5_1CILi128EEENS7_ILi64EEENS7_ILi256EEEEEELi256ENS_10bfloat16_tEfNS_4arch4Sm80ELb1ELb0ELb0ELb1ELb0ELb0ELb1ELb1EEENS1_21CollectiveEpilogueFwdINS6_IJS8_SA_S9_EEENS6_IJNS7_ILi1EEESI_SI_EEESC_SE_Li256ELb1ELb1ELb1ELb0EEENS1_36VarlenDynamicPersistentTileSchedulerILi128ELi64ELi256ELi256ELb1ELb1ELb0ELb1ELb1ELb1EEEEEEEEEvNT_6ParamsE)
        /*004c*/ 	.short	0x0380
        /*004e*/ 	.short	0x0438


	//----- nvinfo : EIATTR_SW_WAR
	.align		4
.L_644:
        /*0050*/ 	.byte	0x04, 0x36
        /*0052*/ 	.short	(.L_646 - .L_645)
.L_645:
        /*0054*/ 	.word	0x00000008
.L_646:


//--------------------- .nv.info._ZN7cutlass13device_kernelIN5flash19enable_sm80_to_sm89INS1_16FlashAttnFwdSm80INS1_25CollectiveMainloopFwdSm80ILi8ELi1ELb0EN4cute5tupleIJNS5_1CILi128EEENS7_ILi48EEENS7_ILi256EEEEEELi256ENS_10bfloat16_tEfNS_4arch4Sm80ELb1ELb0ELb0ELb1ELb0ELb1ELb1ELb1EEENS1_21CollectiveEpilogueFwdINS6_IJS8_SA_S9_EEENS6_IJNS7_ILi1EEESI_SI_EEESC_SE_Li256ELb1ELb1ELb1ELb0EEENS1_36VarlenDynamicPersistentTileSchedulerILi128ELi48ELi256ELi256ELb1ELb1ELb0ELb1ELb1ELb1EEEEEEEEEvNT_6ParamsE --------------------------
	.section	.nv.info._ZN7cutlass13device_kernelIN5flash19enable_sm80_to_sm89INS1_16FlashAttnFwdSm80INS1_25CollectiveMainloopFwdSm80ILi8ELi1ELb0EN4cute5tupleIJNS5_1CILi128EEENS7_ILi48EEENS7_ILi256EEEEEELi256ENS_10bfloat16_tEfNS_4arch4Sm80ELb1ELb0ELb0ELb1ELb0ELb1ELb1ELb1EEENS1_21CollectiveEpilogueFwdINS6_IJS8_SA_S9_EEENS6_IJNS7_ILi1EEESI_SI_EEESC_SE_Li256ELb1ELb1ELb1ELb0EEENS1_36VarlenDynamicPersistentTileSchedulerILi128ELi48ELi256ELi256ELb1ELb1ELb0ELb1ELb1ELb1EEEEEEEEEvNT_6ParamsE,"",@"SHT_CUDA_INFO"
	.sectionflags	@""
	.align	4


	//----- nvinfo : EIATTR_CUDA_API_VERSION
	.align		4
        /*0000*/ 	.byte	0x04, 0x37
        /*0002*/ 	.short	(.L_648 - .L_647)
.L_647:
        /*0004*/ 	.word	0x00000082


	//----- nvinfo : EIATTR_KPARAM_INFO
	.align		4
.L_648:
        /*0008*/ 	.byte	0x04, 0x17
        /*000a*/ 	.short	(.L_650 - .L_649)
.L_649:
        /*000c*/ 	.word	0x00000000
        /*0010*/ 	.short	0x0000
        /*0012*/ 	.short	0x0000
        /*0014*/ 	.byte	0x00, 0xf0, 0xe1, 0x10


	//----- nvinfo : EIATTR_SPARSE_MMA_MASK
	.align		4
.L_650:
        /*0018*/ 	.byte	0x03, 0x50
        /*001a*/ 	.short	0x0000


	//----- nvinfo : EIATTR_MAXREG_COUNT
	.align		4
        /*001c*/ 	.byte	0x03, 0x1b
        /*001e*/ 	.short	0x00ff


	//----- nvinfo : EIATTR_MERCURY_ISA_VERSION
	.align		4
        /*0020*/ 	.byte	0x03, 0x5f
        /*0022*/ 	.short	0x0101


	//----- nvinfo : EIATTR_VRC_CTA_INIT_COUNT
	.align		4
        /*0024*/ 	.byte	0x02, 0x4a
	.zero		1
	.zero		1


	//----- nvinfo : EIATTR_EXIT_INSTR_OFFSETS
	.align		4
        /*0028*/ 	.byte	0x04, 0x1c
        /*002a*/ 	.short	(.L_652 - .L_651)


	//   ....[0]....
.L_651:
        /*002c*/ 	.word	0x00000010


	//----- nvinfo : EIATTR_MAX_THREADS
	.align		4
.L_652:
        /*0030*/ 	.byte	0x04, 0x05
        /*0032*/ 	.short	(.L_654 - .L_653)
.L_653:
        /*0034*/ 	.word	0x00000100
        /*0038*/ 	.word	0x00000001
        /*003c*/ 	.word	0x00000001


	//----- nvinfo : EIATTR_CBANK_PARAM_SIZE
	.align		4
.L_654:
        /*0040*/ 	.byte	0x03, 0x19
        /*0042*/ 	.short	0x0438


	//----- nvinfo : EIATTR_PARAM_CBANK
	.align		4
        /*0044*/ 	.byte	0x04, 0x0a
        /*0046*/ 	.short	(.L_656 - .L_655)
	.align		4
.L_655:
        /*0048*/ 	.word	index@(.nv.constant0._ZN7cutlass13device_kernelIN5flash19enable_sm80_to_sm89INS1_16FlashAttnFwdSm80INS1_25CollectiveMainloopFwdSm80ILi8ELi1ELb0EN4cute5tupleIJNS5_1CILi128EEENS7_ILi48EEENS7_ILi256EEEEEELi256ENS_10bfloat16_tEfNS_4arch4Sm80ELb1ELb0ELb0ELb1ELb0ELb1ELb1ELb1EEENS1_21CollectiveEpilogueFwdINS6_IJS8_SA_S9_EEENS6_IJNS7_ILi1EEESI_SI_EEESC_SE_Li256ELb1ELb1ELb1ELb0EEENS1_36VarlenDynamicPersistentTileSchedulerILi128ELi48ELi256ELi256ELb1ELb1ELb0ELb1ELb1ELb1EEEEEEEEEvNT_6ParamsE)
        /*004c*/ 	.short	0x0380
        /*004e*/ 	.short	0x0438


	//----- nvinfo : EIATTR_SW_WAR
	.align		4
.L_656:
        /*0050*/ 	.byte	0x04, 0x36
        /*0052*/ 	.short	(.L_658 - .L_657)
.L_657:
        /*0054*/ 	.word	0x00000008
.L_658:


//--------------------- .nv.callgraph             --------------------------
	.section	.nv.callgraph,"",@"SHT_CUDA_CALLGRAPH"
	.align	4
	.sectionentsize	8
	.align		4
        /*0000*/ 	.word	0x00000000
	.align		4
        /*0004*/ 	.word	0xffffffff
	.align		4
        /*0008*/ 	.word	0x00000000
	.align		4
        /*000c*/ 	.word	0xfffffffe
	.align		4
        /*0010*/ 	.word	0x00000000
	.align		4
        /*0014*/ 	.word	0xfffffffd
	.align		4
        /*0018*/ 	.word	0x00000000
	.align		4
        /*001c*/ 	.word	0xfffffffc


//--------------------- .nv.constant4             --------------------------
	.section	.nv.constant4,"a",@progbits
	.align	8
	.align		8
.nv.constant4:
        /*0000*/ 	.dword	_ZN83_INTERNAL_2a676b3d_47_flash_fwd_hdim256_bf16_split_softcapall_sm80_cu_e763cb1e_31574cuda3std3__45__cpo5beginE
	.align		8
        /*0008*/ 	.dword	_ZN83_INTERNAL_2a676b3d_47_flash_fwd_hdim256_bf16_split_softcapall_sm80_cu_e763cb1e_31574cuda3std3__45__cpo3endE
	.align		8
        /*0010*/ 	.dword	_ZN83_INTERNAL_2a676b3d_47_flash_fwd_hdim256_bf16_split_softcapall_sm80_cu_e763cb1e_31574cuda3std3__45__cpo6cbeginE
	.align		8
        /*0018*/ 	.dword	_ZN83_INTERNAL_2a676b3d_47_flash_fwd_hdim256_bf16_split_softcapall_sm80_cu_e763cb1e_31574cuda3std3__45__cpo4cendE
	.align		8
        /*0020*/ 	.dword	_ZN83_INTERNAL_2a676b3d_47_flash_fwd_hdim256_bf16_split_softcapall_sm80_cu_e763cb1e_31574cuda3std3__485_GLOBAL__N__2a676b3d_47_flash_fwd_hdim256_bf16_split_softcapall_sm80_cu_e763cb1e_31576ignoreE
	.align		8
        /*0028*/ 	.dword	_ZN83_INTERNAL_2a676b3d_47_flash_fwd_hdim256_bf16_split_softcapall_sm80_cu_e763cb1e_31574cuda3std3__419piecewise_constructE
	.align		8
        /*0030*/ 	.dword	_ZN83_INTERNAL_2a676b3d_47_flash_fwd_hdim256_bf16_split_softcapall_sm80_cu_e763cb1e_31574cuda3std3__48in_placeE
	.align		8
        /*0038*/ 	.dword	_ZN83_INTERNAL_2a676b3d_47_flash_fwd_hdim256_bf16_split_softcapall_sm80_cu_e763cb1e_31574cuda3std6ranges3__45__cpo4swapE
	.align		8
        /*0040*/ 	.dword	_ZN83_INTERNAL_2a676b3d_47_flash_fwd_hdim256_bf16_split_softcapall_sm80_cu_e763cb1e_31574cuda3std6ranges3__45__cpo9iter_moveE
	.align		8
        /*0048*/ 	.dword	_ZN83_INTERNAL_2a676b3d_47_flash_fwd_hdim256_bf16_split_softcapall_sm80_cu_e763cb1e_31574cute7productE
	.align		8
        /*0050*/ 	.dword	_ZN83_INTERNAL_2a676b3d_47_flash_fwd_hdim256_bf16_split_softcapall_sm80_cu_e763cb1e_31574cute1_E


//--------------------- .text._ZN7cutlass13device_kernelIN5flash19enable_sm80_to_sm89INS1_16FlashAttnFwdSm80INS1_25CollectiveMainloopFwdSm80ILi8ELi1ELb1EN4cute5tupleIJNS5_1CILi128EEENS7_ILi64EEENS7_ILi256EEEEEELi256ENS_10bfloat16_tEfNS_4arch4Sm80ELb0ELb0ELb1ELb0ELb0ELb0ELb1ELb1EEENS1_21CollectiveEpilogueFwdINS6_IJS8_SA_S9_EEENS6_IJNS7_ILi1EEESI_SI_EEESC_SE_Li256ELb0ELb1ELb1ELb0EEENS1_19SingleTileSchedulerILb0ELb1ELb1ELi128EEEEEEEEEvNT_6ParamsE --------------------------
	.section	.text._ZN7cutlass13device_kernelIN5flash19enable_sm80_to_sm89INS1_16FlashAttnFwdSm80INS1_25CollectiveMainloopFwdSm80ILi8ELi1ELb1EN4cute5tupleIJNS5_1CILi128EEENS7_ILi64EEENS7_ILi256EEEEEELi256ENS_10bfloat16_tEfNS_4arch4Sm80ELb0ELb0ELb1ELb0ELb0ELb0ELb1ELb1EEENS1_21CollectiveEpilogueFwdINS6_IJS8_SA_S9_EEENS6_IJNS7_ILi1EEESI_SI_EEESC_SE_Li256ELb0ELb1ELb1ELb0EEENS1_19SingleTileSchedulerILb0ELb1ELb1ELi128EEEEEEEEEvNT_6ParamsE,"ax",@progbits
	.align	128
.text._ZN7cutlass13device_kernelIN5flash19enable_sm80_to_sm89INS1_16FlashAttnFwdSm80INS1_25CollectiveMainloopFwdSm80ILi8ELi1ELb1EN4cute5tupleIJNS5_1CILi128EEENS7_ILi64EEENS7_ILi256EEEEEELi256ENS_10bfloat16_tEfNS_4arch4Sm80ELb0ELb0ELb1ELb0ELb0ELb0ELb1ELb1EEENS1_21CollectiveEpilogueFwdINS6_IJS8_SA_S9_EEENS6_IJNS7_ILi1EEESI_SI_EEESC_SE_Li256ELb0ELb1ELb1ELb0EEENS1_19SingleTileSchedulerILb0ELb1ELb1ELi128EEEEEEEEEvNT_6ParamsE:
        .type           _ZN7cutlass13device_kernelIN5flash19enable_sm80_to_sm89INS1_16FlashAttnFwdSm80INS1_25CollectiveMainloopFwdSm80ILi8ELi1ELb1EN4cute5tupleIJNS5_1CILi128EEENS7_ILi64EEENS7_ILi256EEEEEELi256ENS_10bfloat16_tEfNS_4arch4Sm80ELb0ELb0ELb1ELb0ELb0ELb0ELb1ELb1EEENS1_21CollectiveEpilogueFwdINS6_IJS8_SA_S9_EEENS6_IJNS7_ILi1EEESI_SI_EEESC_SE_Li256ELb0ELb1ELb1ELb0EEENS1_19SingleTileSchedulerILb0ELb1ELb1ELi128EEEEEEEEEvNT_6ParamsE,@function
        .size           _ZN7cutlass13device_kernelIN5flash19enable_sm80_to_sm89INS1_16FlashAttnFwdSm80INS1_25CollectiveMainloopFwdSm80ILi8ELi1ELb1EN4cute5tupleIJNS5_1CILi128EEENS7_ILi64EEENS7_ILi256EEEEEELi256ENS_10bfloat16_tEfNS_4arch4Sm80ELb0ELb0ELb1ELb0ELb0ELb0ELb1ELb1EEENS1_21CollectiveEpilogueFwdINS6_IJS8_SA_S9_EEENS6_IJNS7_ILi1EEESI_SI_EEESC_SE_Li256ELb0ELb1ELb1ELb0EEENS1_19SingleTileSchedulerILb0ELb1ELb1ELi128EEEEEEEEEvNT_6ParamsE,(.L_x_36 - _ZN7cutlass13device_kernelIN5flash19enable_sm80_to_sm89INS1_16FlashAttnFwdSm80INS1_25CollectiveMainloopFwdSm80ILi8ELi1ELb1EN4cute5tupleIJNS5_1CILi128EEENS7_ILi64EEENS7_ILi256EEEEEELi256ENS_10bfloat16_tEfNS_4arch4Sm80ELb0ELb0ELb1ELb0ELb0ELb0ELb1ELb1EEENS1_21CollectiveEpilogueFwdINS6_IJS8_SA_S9_EEENS6_IJNS7_ILi1EEESI_SI_EEESC_SE_Li256ELb0ELb1ELb1ELb0EEENS1_19SingleTileSchedulerILb0ELb1ELb1ELi128EEEEEEEEEvNT_6ParamsE)
        .other          _ZN7cutlass13device_kernelIN5flash19enable_sm80_to_sm89INS1_16FlashAttnFwdSm80INS1_25CollectiveMainloopFwdSm80ILi8ELi1ELb1EN4cute5tupleIJNS5_1CILi128EEENS7_ILi64EEENS7_ILi256EEEEEELi256ENS_10bfloat16_tEfNS_4arch4Sm80ELb0ELb0ELb1ELb0ELb0ELb0ELb1ELb1EEENS1_21CollectiveEpilogueFwdINS6_IJS8_SA_S9_EEENS6_IJNS7_ILi1EEESI_SI_EEESC_SE_Li256ELb0ELb1ELb1ELb0EEENS1_19SingleTileSchedulerILb0ELb1ELb1ELi128EEEEEEEEEvNT_6ParamsE,@"STO_CUDA_ENTRY STV_DEFAULT"
_ZN7cutlass13device_kernelIN5flash19enable_sm80_to_sm89INS1_16FlashAttnFwdSm80INS1_25CollectiveMainloopFwdSm80ILi8ELi1ELb1EN4cute5tupleIJNS5_1CILi128EEENS7_ILi64EEENS7_ILi256EEEEEELi256ENS_10bfloat16_tEfNS_4arch4Sm80ELb0ELb0ELb1ELb0ELb0ELb0ELb1ELb1EEENS1_21CollectiveEpilogueFwdINS6_IJS8_SA_S9_EEENS6_IJNS7_ILi1EEESI_SI_EEESC_SE_Li256ELb0ELb1ELb1ELb0EEENS1_19SingleTileSchedulerILb0ELb1ELb1ELi128EEEEEEEEEvNT_6ParamsE:
[----:B------:R-:W-:Y:S01]  /*0000*/  LDC R1, c[0x0][0x37c] ;  /* 0x0000df00ff017b82 */ /* 0x000fe20000000800 */
[----:B------:R-:W-:Y:S05]  /*0010*/  EXIT ;  /* 0x000000000000794d */ /* 0x000fea0003800000 */
.L_x_0:
[----:B------:R-:W-:-:S00]  /*0020*/  BRA `(.L_x_0) ;  /* 0xfffffffc00fc7947 */ /* 0x000fc0000383ffff */
[----:B------:R-:W-:-:S00]  /*0030*/  NOP ;  /* 0x0000000000007918 */ /* 0x000fc00000000000 */
        /* <DEDUP_REMOVED lines=12> */
.L_x_36:


//--------------------- .text._ZN7cutlass13device_kernelIN5flash19enable_sm80_to_sm89INS1_16FlashAttnFwdSm80INS1_25CollectiveMainloopFwdSm80ILi8ELi1ELb1EN4cute5tupleIJNS5_1CILi128EEENS7_ILi48EEENS7_ILi256EEEEEELi256ENS_10bfloat16_tEfNS_4arch4Sm80ELb0ELb0ELb1ELb1ELb0ELb0ELb1ELb1EEENS1_21CollectiveEpilogueFwdINS6_IJS8_SA_S9_EEENS6_IJNS7_ILi1EEESI_SI_EEESC_SE_Li256ELb1ELb1ELb1ELb0EEENS1_36VarlenDynamicPersistentTileSchedulerILi128ELi48ELi256ELi256ELb1ELb1ELb0ELb0ELb1ELb1EEEEEEEEEvNT_6ParamsE --------------------------
	.section	.text._ZN7cutlass13device_kernelIN5flash19enable_sm80_to_sm89INS1_16FlashAttnFwdSm80INS1_25CollectiveMainloopFwdSm80ILi8ELi1ELb1EN4cute5tupleIJNS5_1CILi128EEENS7_ILi48EEENS7_ILi256EEEEEELi256ENS_10bfloat16_tEfNS_4arch4Sm80ELb0ELb0ELb1ELb1ELb0ELb0ELb1ELb1EEENS1_21CollectiveEpilogueFwdINS6_IJS8_SA_S9_EEENS6_IJNS7_ILi1EEESI_SI_EEESC_SE_Li256ELb1ELb1ELb1ELb0EEENS1_36VarlenDynamicPersistentTileSchedulerILi128ELi48ELi256ELi256ELb1ELb1ELb0ELb0ELb1ELb1EEEEEEEEEvNT_6ParamsE,"ax",@progbits
	.align	128
.text._ZN7cutlass13device_kernelIN5flash19enable_sm80_to_sm89INS1_16FlashAttnFwdSm80INS1_25CollectiveMainloopFwdSm80ILi8ELi1ELb1EN4cute5tupleIJNS5_1CILi128EEENS7_ILi48EEENS7_ILi256EEEEEELi256ENS_10bfloat16_tEfNS_4arch4Sm80ELb0ELb0ELb1ELb1ELb0ELb0ELb1ELb1EEENS1_21CollectiveEpilogueFwdINS6_IJS8_SA_S9_EEENS6_IJNS7_ILi1EEESI_SI_EEESC_SE_Li256ELb1ELb1ELb1ELb0EEENS1_36VarlenDynamicPersistentTileSchedulerILi128ELi48ELi256ELi256ELb1ELb1ELb0ELb0ELb1ELb1EEEEEEEEEvNT_6ParamsE:
        .type           _ZN7cutlass13device_kernelIN5flash19enable_sm80_to_sm89INS1_16FlashAttnFwdSm80INS1_25CollectiveMainloopFwdSm80ILi8ELi1ELb1EN4cute5tupleIJNS5_1CILi128EEENS7_ILi48EEENS7_ILi256EEEEEELi256ENS_10bfloat16_tEfNS_4arch4Sm80ELb0ELb0ELb1ELb1ELb0ELb0ELb1ELb1EEENS1_21CollectiveEpilogueFwdINS6_IJS8_SA_S9_EEENS6_IJNS7_ILi1EEESI_SI_EEESC_SE_Li256ELb1ELb1ELb1ELb0EEENS1_36VarlenDynamicPersistentTileSchedulerILi128ELi48ELi256ELi256ELb1ELb1ELb0ELb0ELb1ELb1EEEEEEEEEvNT_6ParamsE,@function
        .size           _ZN7cutlass13device_kernelIN5flash19enable_sm80_to_sm89INS1_16FlashAttnFwdSm80INS1_25CollectiveMainloopFwdSm80ILi8ELi1ELb1EN4cute5tupleIJNS5_1CILi128EEENS7_ILi48EEENS7_ILi256EEEEEELi256ENS_10bfloat16_tEfNS_4arch4Sm80ELb0ELb0ELb1ELb1ELb0ELb0ELb1ELb1EEENS1_21CollectiveEpilogueFwdINS6_IJS8_SA_S9_EEENS6_IJNS7_ILi1EEESI_SI_EEESC_SE_Li256ELb1ELb1ELb1ELb0EEENS1_36VarlenDynamicPersistentTileSchedulerILi128ELi48ELi256ELi256ELb1ELb1ELb0ELb0ELb1ELb1EEEEEEEEEvNT_6ParamsE,(.L_x_37 - _ZN7cutlass13device_kernelIN5flash19enable_sm80_to_sm89INS1_16FlashAttnFwdSm80INS1_25CollectiveMainloopFwdSm80ILi8ELi1ELb1EN4cute5tupleIJNS5_1CILi128EEENS7_ILi48EEENS7_ILi256EEEEEELi256ENS_10bfloat16_tEfNS_4arch4Sm80ELb0ELb0ELb1ELb1ELb0ELb0ELb1ELb1EEENS1_21CollectiveEpilogueFwdINS6_IJS8_SA_S9_EEENS6_IJNS7_ILi1EEESI_SI_EEESC_SE_Li256ELb1ELb1ELb1ELb0EEENS1_36VarlenDynamicPersistentTileSchedulerILi128ELi48ELi256ELi256ELb1ELb1ELb0ELb0ELb1ELb1EEEEEEEEEvNT_6ParamsE)
        .other          _ZN7cutlass13device_kernelIN5flash19enable_sm80_to_sm89INS1_16FlashAttnFwdSm80INS1_25CollectiveMainloopFwdSm80ILi8ELi1ELb1EN4cute5tupleIJNS5_1CILi128EEENS7_ILi48EEENS7_ILi256EEEEEELi256ENS_10bfloat16_tEfNS_4arch4Sm80ELb0ELb0ELb1ELb1ELb0ELb0ELb1ELb1EEENS1_21CollectiveEpilogueFwdINS6_IJS8_SA_S9_EEENS6_IJNS7_ILi1EEESI_SI_EEESC_SE_Li256ELb1ELb1ELb1ELb0EEENS1_36VarlenDynamicPersistentTileSchedulerILi128ELi48ELi256ELi256ELb1ELb1ELb0ELb0ELb1ELb1EEEEEEEEEvNT_6ParamsE,@"STO_CUDA_ENTRY STV_DEFAULT"
_ZN7cutlass13device_kernelIN5flash19enable_sm80_to_sm89INS1_16FlashAttnFwdSm80INS1_25CollectiveMainloopFwdSm80ILi8ELi1ELb1EN4cute5tupleIJNS5_1CILi128EEENS7_ILi48EEENS7_ILi256EEEEEELi256ENS_10bfloat16_tEfNS_4arch4Sm80ELb0ELb0ELb1ELb1ELb0ELb0ELb1ELb1EEENS1_21CollectiveEpilogueFwdINS6_IJS8_SA_S9_EEENS6_IJNS7_ILi1EEESI_SI_EEESC_SE_Li256ELb1ELb1ELb1ELb0EEENS1_36VarlenDynamicPersistentTileSchedulerILi128ELi48ELi256ELi256ELb1ELb1ELb0ELb0ELb1ELb1EEEEEEEEEvNT_6ParamsE:
[----:B------:R-:W-:Y:S01]  /*0000*/  LDC R1, c[0x0][0x37c] ;  /* 0x0000df00ff017b82 */ /* 0x000fe20000000800 */
[----:B------:R-:W-:Y:S05]  /*0010*/  EXIT ;  /* 0x000000000000794d */ /* 0x000fea0003800000 */
.L_x_1:
        /* <DEDUP_REMOVED lines=14> */
.L_x_37:


//--------------------- .text._ZN7cutlass13device_kernelIN5flash19enable_sm80_to_sm89INS1_16FlashAttnFwdSm80INS1_25CollectiveMainloopFwdSm80ILi8ELi1ELb0EN4cute5tupleIJNS5_1CILi128EEENS7_ILi32EEENS7_ILi256EEEEEELi256ENS_10bfloat16_tEfNS_4arch4Sm80ELb0ELb0ELb1ELb1ELb0ELb1ELb1ELb1EEENS1_21CollectiveEpilogueFwdINS6_IJS8_SA_S9_EEENS6_IJNS7_ILi1EEESI_SI_EEESC_SE_Li256ELb1ELb1ELb1ELb0EEENS1_36VarlenDynamicPersistentTileSchedulerILi128ELi32ELi256ELi256ELb1ELb1ELb0ELb0ELb1ELb1EEEEEEEEEvNT_6ParamsE --------------------------
	.section	.text._ZN7cutlass13device_kernelIN5flash19enable_sm80_to_sm89INS1_16FlashAttnFwdSm80INS1_25CollectiveMainloopFwdSm80ILi8ELi1ELb0EN4cute5tupleIJNS5_1CILi128EEENS7_ILi32EEENS7_ILi256EEEEEELi256ENS_10bfloat16_tEfNS_4arch4Sm80ELb0ELb0ELb1ELb1ELb0ELb1ELb1ELb1EEENS1_21CollectiveEpilogueFwdINS6_IJS8_SA_S9_EEENS6_IJNS7_ILi1EEESI_SI_EEESC_SE_Li256ELb1ELb1ELb1ELb0EEENS1_36VarlenDynamicPersistentTileSchedulerILi128ELi32ELi256ELi256ELb1ELb1ELb0ELb0ELb1ELb1EEEEEEEEEvNT_6ParamsE,"ax",@progbits
	.align	128
.text._ZN7cutlass13device_kernelIN5flash19enable_sm80_to_sm89INS1_16FlashAttnFwdSm80INS1_25CollectiveMainloopFwdSm80ILi8ELi1ELb0EN4cute5tupleIJNS5_1CILi128EEENS7_ILi32EEENS7_ILi256EEEEEELi256ENS_10bfloat16_tEfNS_4arch4Sm80ELb0ELb0ELb1ELb1ELb0ELb1ELb1ELb1EEENS1_21CollectiveEpilogueFwdINS6_IJS8_SA_S9_EEENS6_IJNS7_ILi1EEESI_SI_EEESC_SE_Li256ELb1ELb1ELb1ELb0EEENS1_36VarlenDynamicPersistentTileSchedulerILi128ELi32ELi256ELi256ELb1ELb1ELb0ELb0ELb1ELb1EEEEEEEEEvNT_6ParamsE:
        .type           _ZN7cutlass13device_kernelIN5flash19enable_sm80_to_sm89INS1_16FlashAttnFwdSm80INS1_25CollectiveMainloopFwdSm80ILi8ELi1ELb0EN4cute5tupleIJNS5_1CILi128EEENS7_ILi32EEENS7_ILi256EEEEEELi256ENS_10bfloat16_tEfNS_4arch4Sm80ELb0ELb0ELb1ELb1ELb0ELb1ELb1ELb1EEENS1_21CollectiveEpilogueFwdINS6_IJS8_SA_S9_EEENS6_IJNS7_ILi1EEESI_SI_EEESC_SE_Li256ELb1ELb1ELb1ELb0EEENS1_36VarlenDynamicPersistentTileSchedulerILi128ELi32ELi256ELi256ELb1ELb1ELb0ELb0ELb1ELb1EEEEEEEEEvNT_6ParamsE,@function
        .size           _ZN7cutlass13device_kernelIN5flash19enable_sm80_to_sm89INS1_16FlashAttnFwdSm80INS1_25CollectiveMainloopFwdSm80ILi8ELi1ELb0EN4cute5tupleIJNS5_1CILi128EEENS7_ILi32EEENS7_ILi256EEEEEELi256ENS_10bfloat16_tEfNS_4arch4Sm80ELb0ELb0ELb1ELb1ELb0ELb1ELb1ELb1EEENS1_21CollectiveEpilogueFwdINS6_IJS8_SA_S9_EEENS6_IJNS7_ILi1EEESI_SI_EEESC_SE_Li256ELb1ELb1ELb1ELb0EEENS1_36VarlenDynamicPersistentTileSchedulerILi128ELi32ELi256ELi256ELb1ELb1ELb0ELb0ELb1ELb1EEEEEEEEEvNT_6ParamsE,(.L_x_38 - _ZN7cutlass13device_kernelIN5flash19enable_sm80_to_sm89INS1_16FlashAttnFwdSm80INS1_25CollectiveMainloopFwdSm80ILi8ELi1ELb0EN4cute5tupleIJNS5_1CILi128EEENS7_ILi32EEENS7_ILi256EEEEEELi256ENS_10bfloat16_tEfNS_4arch4Sm80ELb0ELb0ELb1ELb1ELb0ELb1ELb1ELb1EEENS1_21CollectiveEpilogueFwdINS6_IJS8_SA_S9_EEENS6_IJNS7_ILi1EEESI_SI_EEESC_SE_Li256ELb1ELb1ELb1ELb0EEENS1_36VarlenDynamicPersistentTileSchedulerILi128ELi32ELi256ELi256ELb1ELb1ELb0ELb0ELb1ELb1EEEEEEEEEvNT_6ParamsE)
        .other          _ZN7cutlass13device_kernelIN5flash19enable_sm80_to_sm89INS1_16FlashAttnFwdSm80INS1_25CollectiveMainloopFwdSm80ILi8ELi1ELb0EN4cute5tupleIJNS5_1CILi128EEENS7_ILi32EEENS7_ILi256EEEEEELi256ENS_10bfloat16_tEfNS_4arch4Sm80ELb0ELb0ELb1ELb1ELb0ELb1ELb1ELb1EEENS1_21CollectiveEpilogueFwdINS6_IJS8_SA_S9_EEENS6_IJNS7_ILi1EEESI_SI_EEESC_SE_Li256ELb1ELb1ELb1ELb0EEENS1_36VarlenDynamicPersistentTileSchedulerILi128ELi32ELi256ELi256ELb1ELb1ELb0ELb0ELb1ELb1EEEEEEEEEvNT_6ParamsE,@"STO_CUDA_ENTRY STV_DEFAULT"
_ZN7cutlass13device_kernelIN5flash19enable_sm80_to_sm89INS1_16FlashAttnFwdSm80INS1_25CollectiveMainloopFwdSm80ILi8ELi1ELb0EN4cute5tupleIJNS5_1CILi128EEENS7_ILi32EEENS7_ILi256EEEEEELi256ENS_10bfloat16_tEfNS_4arch4Sm80ELb0ELb0ELb1ELb1ELb0ELb1ELb1ELb1EEENS1_21CollectiveEpilogueFwdINS6_IJS8_SA_S9_EEENS6_IJNS7_ILi1EEESI_SI_EEESC_SE_Li256ELb1ELb1ELb1ELb0EEENS1_36VarlenDynamicPersistentTileSchedulerILi128ELi32ELi256ELi256ELb1ELb1ELb0ELb0ELb1ELb1EEEEEEEEEvNT_6ParamsE:
[----:B------:R-:W-:Y:S01]  /*0000*/  LDC R1, c[0x0][0x37c] ;  /* 0x0000df00ff017b82 */ /* 0x000fe20000000800 */
[----:B------:R-:W-:Y:S05]  /*0010*/  EXIT ;  /* 0x000000000000794d */ /* 0x000fea0003800000 */
.L_x_2:
        /* <DEDUP_REMOVED lines=14> */
.L_x_38:


//--------------------- .text._ZN7cutlass13device_kernelIN5flash19enable_sm80_to_sm89INS1_16FlashAttnFwdSm80INS1_25CollectiveMainloopFwdSm80ILi8ELi1ELb1EN4cute5tupleIJNS5_1CILi128EEENS7_ILi48EEENS7_ILi256EEEEEELi256ENS_10bfloat16_tEfNS_4arch4Sm80ELb0ELb1ELb1ELb0ELb0ELb0ELb1ELb1EEENS1_21CollectiveEpilogueFwdINS6_IJS8_SA_S9_EEENS6_IJNS7_ILi1EEESI_SI_EEESC_SE_Li256ELb0ELb1ELb1ELb0EEENS1_19SingleTileSchedulerILb0ELb1ELb1ELi128EEEEEEEEEvNT_6ParamsE --------------------------
	.section	.text._ZN7cutlass13device_kernelIN5flash19enable_sm80_to_sm89INS1_16FlashAttnFwdSm80INS1_25CollectiveMainloopFwdSm80ILi8ELi1ELb1EN4cute5tupleIJNS5_1CILi128EEENS7_ILi48EEENS7_ILi256EEEEEELi256ENS_10bfloat16_tEfNS_4arch4Sm80ELb0ELb1ELb1ELb0ELb0ELb0ELb1ELb1EEENS1_21CollectiveEpilogueFwdINS6_IJS8_SA_S9_EEENS6_IJNS7_ILi1EEESI_SI_EEESC_SE_Li256ELb0ELb1ELb1ELb0EEENS1_19SingleTileSchedulerILb0ELb1ELb1ELi128EEEEEEEEEvNT_6ParamsE,"ax",@progbits
	.align	128
.text._ZN7cutlass13device_kernelIN5flash19enable_sm80_to_sm89INS1_16FlashAttnFwdSm80INS1_25CollectiveMainloopFwdSm80ILi8ELi1ELb1EN4cute5tupleIJNS5_1CILi128EEENS7_ILi48EEENS7_ILi256EEEEEELi256ENS_10bfloat16_tEfNS_4arch4Sm80ELb0ELb1ELb1ELb0ELb0ELb0ELb1ELb1EEENS1_21CollectiveEpilogueFwdINS6_IJS8_SA_S9_EEENS6_IJNS7_ILi1EEESI_SI_EEESC_SE_Li256ELb0ELb1ELb1ELb0EEENS1_19SingleTileSchedulerILb0ELb1ELb1ELi128EEEEEEEEEvNT_6ParamsE:
        .type           _ZN7cutlass13device_kernelIN5flash19enable_sm80_to_sm89INS1_16FlashAttnFwdSm80INS1_25CollectiveMainloopFwdSm80ILi8ELi1ELb1EN4cute5tupleIJNS5_1CILi128EEENS7_ILi48EEENS7_ILi256EEEEEELi256ENS_10bfloat16_tEfNS_4arch4Sm80ELb0ELb1ELb1ELb0ELb0ELb0ELb1ELb1EEENS1_21CollectiveEpilogueFwdINS6_IJS8_SA_S9_EEENS6_IJNS7_ILi1EEESI_SI_EEESC_SE_Li256ELb0ELb1ELb1ELb0EEENS1_19SingleTileSchedulerILb0ELb1ELb1ELi128EEEEEEEEEvNT_6ParamsE,@function
        .size           _ZN7cutlass13device_kernelIN5flash19enable_sm80_to_sm89INS1_16FlashAttnFwdSm80INS1_25CollectiveMainloopFwdSm80ILi8ELi1ELb1EN4cute5tupleIJNS5_1CILi128EEENS7_ILi48EEENS7_ILi256EEEEEELi256ENS_10bfloat16_tEfNS_4arch4Sm80ELb0ELb1ELb1ELb0ELb0ELb0ELb1ELb1EEENS1_21CollectiveEpilogueFwdINS6_IJS8_SA_S9_EEENS6_IJNS7_ILi1EEESI_SI_EEESC_SE_Li256ELb0ELb1ELb1ELb0EEENS1_19SingleTileSchedulerILb0ELb1ELb1ELi128EEEEEEEEEvNT_6ParamsE,(.L_x_39 - _ZN7cutlass13device_kernelIN5flash19enable_sm80_to_sm89INS1_16FlashAttnFwdSm80INS1_25CollectiveMainloopFwdSm80ILi8ELi1ELb1EN4cute5tupleIJNS5_1CILi128EEENS7_ILi48EEENS7_ILi256EEEEEELi256ENS_10bfloat16_tEfNS_4arch4Sm80ELb0ELb1ELb1ELb0ELb0ELb0ELb1ELb1EEENS1_21CollectiveEpilogueFwdINS6_IJS8_SA_S9_EEENS6_IJNS7_ILi1EEESI_SI_EEESC_SE_Li256ELb0ELb1ELb1ELb0EEENS1_19SingleTileSchedulerILb0ELb1ELb1ELi128EEEEEEEEEvNT_6ParamsE)
        .other          _ZN7cutlass13device_kernelIN5flash19enable_sm80_to_sm89INS1_16FlashAttnFwdSm80INS1_25CollectiveMainloopFwdSm80ILi8ELi1ELb1EN4cute5tupleIJNS5_1CILi128EEENS7_ILi48EEENS7_ILi256EEEEEELi256ENS_10bfloat16_tEfNS_4arch4Sm80ELb0ELb1ELb1ELb0ELb0ELb0ELb1ELb1EEENS1_21CollectiveEpilogueFwdINS6_IJS8_SA_S9_EEENS6_IJNS7_ILi1EEESI_SI_EEESC_SE_Li256ELb0ELb1ELb1ELb0EEENS1_19SingleTileSchedulerILb0ELb1ELb1ELi128EEEEEEEEEvNT_6ParamsE,@"STO_CUDA_ENTRY STV_DEFAULT"
_ZN7cutlass13device_kernelIN5flash19enable_sm80_to_sm89INS1_16FlashAttnFwdSm80INS1_25CollectiveMainloopFwdSm80ILi8ELi1ELb1EN4cute5tupleIJNS5_1CILi128EEENS7_ILi48EEENS7_ILi256EEEEEELi256ENS_10bfloat16_tEfNS_4arch4Sm80ELb0ELb1ELb1ELb0ELb0ELb0ELb1ELb1EEENS1_21CollectiveEpilogueFwdINS6_IJS8_SA_S9_EEENS6_IJNS7_ILi1EEESI_SI_EEESC_SE_Li256ELb0ELb1ELb1ELb0EEENS1_19SingleTileSchedulerILb0ELb1ELb1ELi128EEEEEEEEEvNT_6ParamsE:
[----:B------:R-:W-:Y:S01]  /*0000*/  LDC R1, c[0x0][0x37c] ;  /* 0x0000df00ff017b82 */ /* 0x000fe20000000800 */
[----:B------:R-:W-:Y:S05]  /*0010*/  EXIT ;  /* 0x000000000000794d */ /* 0x000fea0003800000 */
.L_x_3:
        /* <DEDUP_REMOVED lines=14> */
.L_x_39:


//--------------------- .text._ZN7cutlass13device_kernelIN5flash19enable_sm80_to_sm89INS1_16FlashAttnFwdSm80INS1_25CollectiveMainloopFwdSm80ILi8ELi1ELb1EN4cute5tupleIJNS5_1CILi128EEENS7_ILi48EEENS7_ILi256EEEEEELi256ENS_10bfloat16_tEfNS_4arch4Sm80ELb0ELb1ELb1ELb1ELb0ELb0ELb1ELb1EEENS1_21CollectiveEpilogueFwdINS6_IJS8_SA_S9_EEENS6_IJNS7_ILi1EEESI_SI_EEESC_SE_Li256ELb1ELb1ELb1ELb0EEENS1_36VarlenDynamicPersistentTileSchedulerILi128ELi48ELi256ELi256ELb1ELb1ELb0ELb1ELb0ELb1EEEEEEEEEvNT_6ParamsE --------------------------
	.section	.text._ZN7cutlass13device_kernelIN5flash19enable_sm80_to_sm89INS1_16FlashAttnFwdSm80INS1_25CollectiveMainloopFwdSm80ILi8ELi1ELb1EN4cute5tupleIJNS5_1CILi128EEENS7_ILi48EEENS7_ILi256EEEEEELi256ENS_10bfloat16_tEfNS_4arch4Sm80ELb0ELb1ELb1ELb1ELb0ELb0ELb1ELb1EEENS1_21CollectiveEpilogueFwdINS6_IJS8_SA_S9_EEENS6_IJNS7_ILi1EEESI_SI_EEESC_SE_Li256ELb1ELb1ELb1ELb0EEENS1_36VarlenDynamicPersistentTileSchedulerILi128ELi48ELi256ELi256ELb1ELb1ELb0ELb1ELb0ELb1EEEEEEEEEvNT_6ParamsE,"ax",@progbits
	.align	128
.text._ZN7cutlass13device_kernelIN5flash19enable_sm80_to_sm89INS1_16FlashAttnFwdSm80INS1_25CollectiveMainloopFwdSm80ILi8ELi1ELb1EN4cute5tupleIJNS5_1CILi128EEENS7_ILi48EEENS7_ILi256EEEEEELi256ENS_10bfloat16_tEfNS_4arch4Sm80ELb0ELb1ELb1ELb1ELb0ELb0ELb1ELb1EEENS1_21CollectiveEpilogueFwdINS6_IJS8_SA_S9_EEENS6_IJNS7_ILi1EEESI_SI_EEESC_SE_Li256ELb1ELb1ELb1ELb0EEENS1_36VarlenDynamicPersistentTileSchedulerILi128ELi48ELi256ELi256ELb1ELb1ELb0ELb1ELb0ELb1EEEEEEEEEvNT_6ParamsE:
        .type           _ZN7cutlass13device_kernelIN5flash19enable_sm80_to_sm89INS1_16FlashAttnFwdSm80INS1_25CollectiveMainloopFwdSm80ILi8ELi1ELb1EN4cute5tupleIJNS5_1CILi128EEENS7_ILi48EEENS7_ILi256EEEEEELi256ENS_10bfloat16_tEfNS_4arch4Sm80ELb0ELb1ELb1ELb1ELb0ELb0ELb1ELb1EEENS1_21CollectiveEpilogueFwdINS6_IJS8_SA_S9_EEENS6_IJNS7_ILi1EEESI_SI_EEESC_SE_Li256ELb1ELb1ELb1ELb0EEENS1_36VarlenDynamicPersistentTileSchedulerILi128ELi48ELi256ELi256ELb1ELb1ELb0ELb1ELb0ELb1EEEEEEEEEvNT_6ParamsE,@function
        .size           _ZN7cutlass13device_kernelIN5flash19enable_sm80_to_sm89INS1_16FlashAttnFwdSm80INS1_25CollectiveMainloopFwdSm80ILi8ELi1ELb1EN4cute5tupleIJNS5_1CILi128EEENS7_ILi48EEENS7_ILi256EEEEEELi256ENS_10bfloat16_tEfNS_4arch4Sm80ELb0ELb1ELb1ELb1ELb0ELb0ELb1ELb1EEENS1_21CollectiveEpilogueFwdINS6_IJS8_SA_S9_EEENS6_IJNS7_ILi1EEESI_SI_EEESC_SE_Li256ELb1ELb1ELb1ELb0EEENS1_36VarlenDynamicPersistentTileSchedulerILi128ELi48ELi256ELi256ELb1ELb1ELb0ELb1ELb0ELb1EEEEEEEEEvNT_6ParamsE,(.L_x_40 - _ZN7cutlass13device_kernelIN5flash19enable_sm80_to_sm89INS1_16FlashAttnFwdSm80INS1_25CollectiveMainloopFwdSm80ILi8ELi1ELb1EN4cute5tupleIJNS5_1CILi128EEENS7_ILi48EEENS7_ILi256EEEEEELi256ENS_10bfloat16_tEfNS_4arch4Sm80ELb0ELb1ELb1ELb1ELb0ELb0ELb1ELb1EEENS1_21CollectiveEpilogueFwdINS6_IJS8_SA_S9_EEENS6_IJNS7_ILi1EEESI_SI_EEESC_SE_Li256ELb1ELb1ELb1ELb0EEENS1_36VarlenDynamicPersistentTileSchedulerILi128ELi48ELi256ELi256ELb1ELb1ELb0ELb1ELb0ELb1EEEEEEEEEvNT_6ParamsE)
        .other          _ZN7cutlass13device_kernelIN5flash19enable_sm80_to_sm89INS1_16FlashAttnFwdSm80INS1_25CollectiveMainloopFwdSm80ILi8ELi1ELb1EN4cute5tupleIJNS5_1CILi128EEENS7_ILi48EEENS7_ILi256EEEEEELi256ENS_10bfloat16_tEfNS_4arch4Sm80ELb0ELb1ELb1ELb1ELb0ELb0ELb1ELb1EEENS1_21CollectiveEpilogueFwdINS6_IJS8_SA_S9_EEENS6_IJNS7_ILi1EEESI_SI_EEESC_SE_Li256ELb1ELb1ELb1ELb0EEENS1_36VarlenDynamicPersistentTileSchedulerILi128ELi48ELi256ELi256ELb1ELb1ELb0ELb1ELb0ELb1EEEEEEEEEvNT_6ParamsE,@"STO_CUDA_ENTRY STV_DEFAULT"
_ZN7cutlass13device_kernelIN5flash19enable_sm80_to_sm89INS1_16FlashAttnFwdSm80INS1_25CollectiveMainloopFwdSm80ILi8ELi1ELb1EN4cute5tupleIJNS5_1CILi128EEENS7_ILi48EEENS7_ILi256EEEEEELi256ENS_10bfloat16_tEfNS_4arch4Sm80ELb0ELb1ELb1ELb1ELb0ELb0ELb1ELb1EEENS1_21CollectiveEpilogueFwdINS6_IJS8_SA_S9_EEENS6_IJNS7_ILi1EEESI_SI_EEESC_SE_Li256ELb1ELb1ELb1ELb0EEENS1_36VarlenDynamicPersistentTileSchedulerILi128ELi48ELi256ELi256ELb1ELb1ELb0ELb1ELb0ELb1EEEEEEEEEvNT_6ParamsE:
[----:B------:R-:W-:Y:S01]  /*0000*/  LDC R1, c[0x0][0x37c] ;  /* 0x0000df00ff017b82 */ /* 0x000fe20000000800 */
[----:B------:R-:W-:Y:S05]  /*0010*/  EXIT ;  /* 0x000000000000794d */ /* 0x000fea0003800000 */
.L_x_4:
        /* <DEDUP_REMOVED lines=14> */
.L_x_40:


//--------------------- .text._ZN7cutlass13device_kernelIN5flash19enable_sm80_to_sm89INS1_16FlashAttnFwdSm80INS1_25CollectiveMainloopFwdSm80ILi8ELi1ELb0EN4cute5tupleIJNS5_1CILi128EEENS7_ILi32EEENS7_ILi256EEEEEELi256ENS_10bfloat16_tEfNS_4arch4Sm80ELb0ELb1ELb1ELb1ELb0ELb1ELb1ELb1EEENS1_21CollectiveEpilogueFwdINS6_IJS8_SA_S9_EEENS6_IJNS7_ILi1EEESI_SI_EEESC_SE_Li256ELb1ELb1ELb1ELb0EEENS1_36VarlenDynamicPersistentTileSchedulerILi128ELi32ELi256ELi256ELb1ELb1ELb0ELb1ELb0ELb1EEEEEEEEEvNT_6ParamsE --------------------------
	.section	.text._ZN7cutlass13device_kernelIN5flash19enable_sm80_to_sm89INS1_16FlashAttnFwdSm80INS1_25CollectiveMainloopFwdSm80ILi8ELi1ELb0EN4cute5tupleIJNS5_1CILi128EEENS7_ILi32EEENS7_ILi256EEEEEELi256ENS_10bfloat16_tEfNS_4arch4Sm80ELb0ELb1ELb1ELb1ELb0ELb1ELb1ELb1EEENS1_21CollectiveEpilogueFwdINS6_IJS8_SA_S9_EEENS6_IJNS7_ILi1EEESI_SI_EEESC_SE_Li256ELb1ELb1ELb1ELb0EEENS1_36VarlenDynamicPersistentTileSchedulerILi128ELi32ELi256ELi256ELb1ELb1ELb0ELb1ELb0ELb1EEEEEEEEEvNT_6ParamsE,"ax",@progbits
	.align	128
.text._ZN7cutlass13device_kernelIN5flash19enable_sm80_to_sm89INS1_16FlashAttnFwdSm80INS1_25CollectiveMainloopFwdSm80ILi8ELi1ELb0EN4cute5tupleIJNS5_1CILi128EEENS7_ILi32EEENS7_ILi256EEEEEELi256ENS_10bfloat16_tEfNS_4arch4Sm80ELb0ELb1ELb1ELb1ELb0ELb1ELb1ELb1EEENS1_21CollectiveEpilogueFwdINS6_IJS8_SA_S9_EEENS6_IJNS7_ILi1EEESI_SI_EEESC_SE_Li256ELb1ELb1ELb1ELb0EEENS1_36VarlenDynamicPersistentTileSchedulerILi128ELi32ELi256ELi256ELb1ELb1ELb0ELb1ELb0ELb1EEEEEEEEEvNT_6ParamsE:
        .type           _ZN7cutlass13device_kernelIN5flash19enable_sm80_to_sm89INS1_16FlashAttnFwdSm80INS1_25CollectiveMainloopFwdSm80ILi8ELi1ELb0EN4cute5tupleIJNS5_1CILi128EEENS7_ILi32EEENS7_ILi256EEEEEELi256ENS_10bfloat16_tEfNS_4arch4Sm80ELb0ELb1ELb1ELb1ELb0ELb1ELb1ELb1EEENS1_21CollectiveEpilogueFwdINS6_IJS8_SA_S9_EEENS6_IJNS7_ILi1EEESI_SI_EEESC_SE_Li256ELb1ELb1ELb1ELb0EEENS1_36VarlenDynamicPersistentTileSchedulerILi128ELi32ELi256ELi256ELb1ELb1ELb0ELb1ELb0ELb1EEEEEEEEEvNT_6ParamsE,@function
        .size           _ZN7cutlass13device_kernelIN5flash19enable_sm80_to_sm89INS1_16FlashAttnFwdSm80INS1_25CollectiveMainloopFwdSm80ILi8ELi1ELb0EN4cute5tupleIJNS5_1CILi128EEENS7_ILi32EEENS7_ILi256EEEEEELi256ENS_10bfloat16_tEfNS_4arch4Sm80ELb0ELb1ELb1ELb1ELb0ELb1ELb1ELb1EEENS1_21CollectiveEpilogueFwdINS6_IJS8_SA_S9_EEENS6_IJNS7_ILi1EEESI_SI_EEESC_SE_Li256ELb1ELb1ELb1ELb0EEENS1_36VarlenDynamicPersistentTileSchedulerILi128ELi32ELi256ELi256ELb1ELb1ELb0ELb1ELb0ELb1EEEEEEEEEvNT_6ParamsE,(.L_x_41 - _ZN7cutlass13device_kernelIN5flash19enable_sm80_to_sm89INS1_16FlashAttnFwdSm80INS1_25CollectiveMainloopFwdSm80ILi8ELi1ELb0EN4cute5tupleIJNS5_1CILi128EEENS7_ILi32EEENS7_ILi256EEEEEELi256ENS_10bfloat16_tEfNS_4arch4Sm80ELb0ELb1ELb1ELb1ELb0ELb1ELb1ELb1EEENS1_21CollectiveEpilogueFwdINS6_IJS8_SA_S9_EEENS6_IJNS7_ILi1EEESI_SI_EEESC_SE_Li256ELb1ELb1ELb1ELb0EEENS1_36VarlenDynamicPersistentTileSchedulerILi128ELi32ELi256ELi256ELb1ELb1ELb0ELb1ELb0ELb1EEEEEEEEEvNT_6ParamsE)
        .other          _ZN7cutlass13device_kernelIN5flash19enable_sm80_to_sm89INS1_16FlashAttnFwdSm80INS1_25CollectiveMainloopFwdSm80ILi8ELi1ELb0EN4cute5tupleIJNS5_1CILi128EEENS7_ILi32EEENS7_ILi256EEEEEELi256ENS_10bfloat16_tEfNS_4arch4Sm80ELb0ELb1ELb1ELb1ELb0ELb1ELb1ELb1EEENS1_21CollectiveEpilogueFwdINS6_IJS8_SA_S9_EEENS6_IJNS7_ILi1EEESI_SI_EEESC_SE_Li256ELb1ELb1ELb1ELb0EEENS1_36VarlenDynamicPersistentTileSchedulerILi128ELi32ELi256ELi256ELb1ELb1ELb0ELb1ELb0ELb1EEEEEEEEEvNT_6ParamsE,@"STO_CUDA_ENTRY STV_DEFAULT"
_ZN7cutlass13device_kernelIN5flash19enable_sm80_to_sm89INS1_16FlashAttnFwdSm80INS1_25CollectiveMainloopFwdSm80ILi8ELi1ELb0EN4cute5tupleIJNS5_1CILi128EEENS7_ILi32EEENS7_ILi256EEEEEELi256ENS_10bfloat16_tEfNS_4arch4Sm80ELb0ELb1ELb1ELb1ELb0ELb1ELb1ELb1EEENS1_21CollectiveEpilogueFwdINS6_IJS8_SA_S9_EEENS6_IJNS7_ILi1EEESI_SI_EEESC_SE_Li256ELb1ELb1ELb1ELb0EEENS1_36VarlenDynamicPersistentTileSchedulerILi128ELi32ELi256ELi256ELb1ELb1ELb0ELb1ELb0ELb1EEEEEEEEEvNT_6ParamsE:
[----:B------:R-:W-:Y:S01]  /*0000*/  LDC R1, c[0x0][0x37c] ;  /* 0x0000df00ff017b82 */ /* 0x000fe20000000800 */
[----:B------:R-:W-:Y:S05]  /*0010*/  EXIT ;  /* 0x000000000000794d */ /* 0x000fea0003800000 */
.L_x_5:
        /* <DEDUP_REMOVED lines=14> */
.L_x_41:


//--------------------- .text._ZN7cutlass13device_kernelIN5flash19enable_sm80_to_sm89INS1_16FlashAttnFwdSm80INS1_25CollectiveMainloopFwdSm80ILi8ELi1ELb1EN4cute5tupleIJNS5_1CILi128EEENS7_ILi64EEENS7_ILi256EEEEEELi256ENS_10bfloat16_tEfNS_4arch4Sm80ELb1ELb0ELb1ELb0ELb0ELb0ELb1ELb1EEENS1_21CollectiveEpilogueFwdINS6_IJS8_SA_S9_EEENS6_IJNS7_ILi1EEESI_SI_EEESC_SE_Li256ELb0ELb1ELb1ELb0EEENS1_30DynamicPersistentTileSchedulerILi256ELi256ELb1ELb1ELb0EEEEEEEEEvNT_6ParamsE --------------------------
	.section	.text._ZN7cutlass13device_kernelIN5flash19enable_sm80_to_sm89INS1_16FlashAttnFwdSm80INS1_25CollectiveMainloopFwdSm80ILi8ELi1ELb1EN4cute5tupleIJNS5_1CILi128EEENS7_ILi64EEENS7_ILi256EEEEEELi256ENS_10bfloat16_tEfNS_4arch4Sm80ELb1ELb0ELb1ELb0ELb0ELb0ELb1ELb1EEENS1_21CollectiveEpilogueFwdINS6_IJS8_SA_S9_EEENS6_IJNS7_ILi1EEESI_SI_EEESC_SE_Li256ELb0ELb1ELb1ELb0EEENS1_30DynamicPersistentTileSchedulerILi256ELi256ELb1ELb1ELb0EEEEEEEEEvNT_6ParamsE,"ax",@progbits
	.align	128
.text._ZN7cutlass13device_kernelIN5flash19enable_sm80_to_sm89INS1_16FlashAttnFwdSm80INS1_25CollectiveMainloopFwdSm80ILi8ELi1ELb1EN4cute5tupleIJNS5_1CILi128EEENS7_ILi64EEENS7_ILi256EEEEEELi256ENS_10bfloat16_tEfNS_4arch4Sm80ELb1ELb0ELb1ELb0ELb0ELb0ELb1ELb1EEENS1_21CollectiveEpilogueFwdINS6_IJS8_SA_S9_EEENS6_IJNS7_ILi1EEESI_SI_EEESC_SE_Li256ELb0ELb1ELb1ELb0EEENS1_30DynamicPersistentTileSchedulerILi256ELi256ELb1ELb1ELb0EEEEEEEEEvNT_6ParamsE:
        .type           _ZN7cutlass13device_kernelIN5flash19enable_sm80_to_sm89INS1_16FlashAttnFwdSm80INS1_25CollectiveMainloopFwdSm80ILi8ELi1ELb1EN4cute5tupleIJNS5_1CILi128EEENS7_ILi64EEENS7_ILi256EEEEEELi256ENS_10bfloat16_tEfNS_4arch4Sm80ELb1ELb0ELb1ELb0ELb0ELb0ELb1ELb1EEENS1_21CollectiveEpilogueFwdINS6_IJS8_SA_S9_EEENS6_IJNS7_ILi1EEESI_SI_EEESC_SE_Li256ELb0ELb1ELb1ELb0EEENS1_30DynamicPersistentTileSchedulerILi256ELi256ELb1ELb1ELb0EEEEEEEEEvNT_6ParamsE,@function
        .size           _ZN7cutlass13device_kernelIN5flash19enable_sm80_to_sm89INS1_16FlashAttnFwdSm80INS1_25CollectiveMainloopFwdSm80ILi8ELi1ELb1EN4cute5tupleIJNS5_1CILi128EEENS7_ILi64EEENS7_ILi256EEEEEELi256ENS_10bfloat16_tEfNS_4arch4Sm80ELb1ELb0ELb1ELb0ELb0ELb0ELb1ELb1EEENS1_21CollectiveEpilogueFwdINS6_IJS8_SA_S9_EEENS6_IJNS7_ILi1EEESI_SI_EEESC_SE_Li256ELb0ELb1ELb1ELb0EEENS1_30DynamicPersistentTileSchedulerILi256ELi256ELb1ELb1ELb0EEEEEEEEEvNT_6ParamsE,(.L_x_42 - _ZN7cutlass13device_kernelIN5flash19enable_sm80_to_sm89INS1_16FlashAttnFwdSm80INS1_25CollectiveMainloopFwdSm80ILi8ELi1ELb1EN4cute5tupleIJNS5_1CILi128EEENS7_ILi64EEENS7_ILi256EEEEEELi256ENS_10bfloat16_tEfNS_4arch4Sm80ELb1ELb0ELb1ELb0ELb0ELb0ELb1ELb1EEENS1_21CollectiveEpilogueFwdINS6_IJS8_SA_S9_EEENS6_IJNS7_ILi1EEESI_SI_EEESC_SE_Li256ELb0ELb1ELb1ELb0EEENS1_30DynamicPersistentTileSchedulerILi256ELi256ELb1ELb1ELb0EEEEEEEEEvNT_6ParamsE)
        .other          _ZN7cutlass13device_kernelIN5flash19enable_sm80_to_sm89INS1_16FlashAttnFwdSm80INS1_25CollectiveMainloopFwdSm80ILi8ELi1ELb1EN4cute5tupleIJNS5_1CILi128EEENS7_ILi64EEENS7_ILi256EEEEEELi256ENS_10bfloat16_tEfNS_4arch4Sm80ELb1ELb0ELb1ELb0ELb0ELb0ELb1ELb1EEENS1_21CollectiveEpilogueFwdINS6_IJS8_SA_S9_EEENS6_IJNS7_ILi1EEESI_SI_EEESC_SE_Li256ELb0ELb1ELb1ELb0EEENS1_30DynamicPersistentTileSchedulerILi256ELi256ELb1ELb1ELb0EEEEEEEEEvNT_6ParamsE,@"STO_CUDA_ENTRY STV_DEFAULT"
_ZN7cutlass13device_kernelIN5flash19enable_sm80_to_sm89INS1_16FlashAttnFwdSm80INS1_25CollectiveMainloopFwdSm80ILi8ELi1ELb1EN4cute5tupleIJNS5_1CILi128EEENS7_ILi64EEENS7_ILi256EEEEEELi256ENS_10bfloat16_tEfNS_4arch4Sm80ELb1ELb0ELb1ELb0ELb0ELb0ELb1ELb1EEENS1_21CollectiveEpilogueFwdINS6_IJS8_SA_S9_EEENS6_IJNS7_ILi1EEESI_SI_EEESC_SE_Li256ELb0ELb1ELb1ELb0EEENS1_30DynamicPersistentTileSchedulerILi256ELi256ELb1ELb1ELb0EEEEEEEEEvNT_6ParamsE:
[----:B------:R-:W-:Y:S01]  /*0000*/  LDC R1, c[0x0][0x37c] ;  /* 0x0000df00ff017b82 */ /* 0x000fe20000000800 */
[----:B------:R-:W-:Y:S05]  /*0010*/  EXIT ;  /* 0x000000000000794d */ /* 0x000fea0003800000 */
.L_x_6:
        /* <DEDUP_REMOVED lines=14> */
.L_x_42:


//--------------------- .text._ZN7cutlass13device_kernelIN5flash19enable_sm80_to_sm89INS1_16FlashAttnFwdSm80INS1_25CollectiveMainloopFwdSm80ILi8ELi1ELb1EN4cute5tupleIJNS5_1CILi128EEENS7_ILi48EEENS7_ILi256EEEEEELi256ENS_10bfloat16_tEfNS_4arch4Sm80ELb1ELb0ELb1ELb1ELb0ELb0ELb1ELb1EEENS1_21CollectiveEpilogueFwdINS6_IJS8_SA_S9_EEENS6_IJNS7_ILi1EEESI_SI_EEESC_SE_Li256ELb1ELb1ELb1ELb0EEENS1_36VarlenDynamicPersistentTileSchedulerILi128ELi48ELi256ELi256ELb1ELb1ELb0ELb1ELb1ELb1EEEEEEEEEvNT_6ParamsE --------------------------
	.section	.text._ZN7cutlass13device_kernelIN5flash19enable_sm80_to_sm89INS1_16FlashAttnFwdSm80INS1_25CollectiveMainloopFwdSm80ILi8ELi1ELb1EN4cute5tupleIJNS5_1CILi128EEENS7_ILi48EEENS7_ILi256EEEEEELi256ENS_10bfloat16_tEfNS_4arch4Sm80ELb1ELb0ELb1ELb1ELb0ELb0ELb1ELb1EEENS1_21CollectiveEpilogueFwdINS6_IJS8_SA_S9_EEENS6_IJNS7_ILi1EEESI_SI_EEESC_SE_Li256ELb1ELb1ELb1ELb0EEENS1_36VarlenDynamicPersistentTileSchedulerILi128ELi48ELi256ELi256ELb1ELb1ELb0ELb1ELb1ELb1EEEEEEEEEvNT_6ParamsE,"ax",@progbits
	.align	128
.text._ZN7cutlass13device_kernelIN5flash19enable_sm80_to_sm89INS1_16FlashAttnFwdSm80INS1_25CollectiveMainloopFwdSm80ILi8ELi1ELb1EN4cute5tupleIJNS5_1CILi128EEENS7_ILi48EEENS7_ILi256EEEEEELi256ENS_10bfloat16_tEfNS_4arch4Sm80ELb1ELb0ELb1ELb1ELb0ELb0ELb1ELb1EEENS1_21CollectiveEpilogueFwdINS6_IJS8_SA_S9_EEENS6_IJNS7_ILi1EEESI_SI_EEESC_SE_Li256ELb1ELb1ELb1ELb0EEENS1_36VarlenDynamicPersistentTileSchedulerILi128ELi48ELi256ELi256ELb1ELb1ELb0ELb1ELb1ELb1EEEEEEEEEvNT_6ParamsE:
        .type           _ZN7cutlass13device_kernelIN5flash19enable_sm80_to_sm89INS1_16FlashAttnFwdSm80INS1_25CollectiveMainloopFwdSm80ILi8ELi1ELb1EN4cute5tupleIJNS5_1CILi128EEENS7_ILi48EEENS7_ILi256EEEEEELi256ENS_10bfloat16_tEfNS_4arch4Sm80ELb1ELb0ELb1ELb1ELb0ELb0ELb1ELb1EEENS1_21CollectiveEpilogueFwdINS6_IJS8_SA_S9_EEENS6_IJNS7_ILi1EEESI_SI_EEESC_SE_Li256ELb1ELb1ELb1ELb0EEENS1_36VarlenDynamicPersistentTileSchedulerILi128ELi48ELi256ELi256ELb1ELb1ELb0ELb1ELb1ELb1EEEEEEEEEvNT_6ParamsE,@function
        .size           _ZN7cutlass13device_kernelIN5flash19enable_sm80_to_sm89INS1_16FlashAttnFwdSm80INS1_25CollectiveMainloopFwdSm80ILi8ELi1ELb1EN4cute5tupleIJNS5_1CILi128EEENS7_ILi48EEENS7_ILi256EEEEEELi256ENS_10bfloat16_tEfNS_4arch4Sm80ELb1ELb0ELb1ELb1ELb0ELb0ELb1ELb1EEENS1_21CollectiveEpilogueFwdINS6_IJS8_SA_S9_EEENS6_IJNS7_ILi1EEESI_SI_EEESC_SE_Li256ELb1ELb1ELb1ELb0EEENS1_36VarlenDynamicPersistentTileSchedulerILi128ELi48ELi256ELi256ELb1ELb1ELb0ELb1ELb1ELb1EEEEEEEEEvNT_6ParamsE,(.L_x_43 - _ZN7cutlass13device_kernelIN5flash19enable_sm80_to_sm89INS1_16FlashAttnFwdSm80INS1_25CollectiveMainloopFwdSm80ILi8ELi1ELb1EN4cute5tupleIJNS5_1CILi128EEENS7_ILi48EEENS7_ILi256EEEEEELi256ENS_10bfloat16_tEfNS_4arch4Sm80ELb1ELb0ELb1ELb1ELb0ELb0ELb1ELb1EEENS1_21CollectiveEpilogueFwdINS6_IJS8_SA_S9_EEENS6_IJNS7_ILi1EEESI_SI_EEESC_SE_Li256ELb1ELb1ELb1ELb0EEENS1_36VarlenDynamicPersistentTileSchedulerILi128ELi48ELi256ELi256ELb1ELb1ELb0ELb1ELb1ELb1EEEEEEEEEvNT_6ParamsE)
        .other          _ZN7cutlass13device_kernelIN5flash19enable_sm80_to_sm89INS1_16FlashAttnFwdSm80INS1_25CollectiveMainloopFwdSm80ILi8ELi1ELb1EN4cute5tupleIJNS5_1CILi128EEENS7_ILi48EEENS7_ILi256EEEEEELi256ENS_10bfloat16_tEfNS_4arch4Sm80ELb1ELb0ELb1ELb1ELb0ELb0ELb1ELb1EEENS1_21CollectiveEpilogueFwdINS6_IJS8_SA_S9_EEENS6_IJNS7_ILi1EEESI_SI_EEESC_SE_Li256ELb1ELb1ELb1ELb0EEENS1_36VarlenDynamicPersistentTileSchedulerILi128ELi48ELi256ELi256ELb1ELb1ELb0ELb1ELb1ELb1EEEEEEEEEvNT_6ParamsE,@"STO_CUDA_ENTRY STV_DEFAULT"
_ZN7cutlass13device_kernelIN5flash19enable_sm80_to_sm89INS1_16FlashAttnFwdSm80INS1_25CollectiveMainloopFwdSm80ILi8ELi1ELb1EN4cute5tupleIJNS5_1CILi128EEENS7_ILi48EEENS7_ILi256EEEEEELi256ENS_10bfloat16_tEfNS_4arch4Sm80ELb1ELb0ELb1ELb1ELb0ELb0ELb1ELb1EEENS1_21CollectiveEpilogueFwdINS6_IJS8_SA_S9_EEENS6_IJNS7_ILi1EEESI_SI_EEESC_SE_Li256ELb1ELb1ELb1ELb0EEENS1_36VarlenDynamicPersistentTileSchedulerILi128ELi48ELi256ELi256ELb1ELb1ELb0ELb1ELb1ELb1EEEEEEEEEvNT_6ParamsE:
[----:B------:R-:W-:Y:S01]  /*0000*/  LDC R1, c[0x0][0x37c] ;  /* 0x0000df00ff017b82 */ /* 0x000fe20000000800 */
[----:B------:R-:W-:Y:S05]  /*0010*/  EXIT ;  /* 0x000000000000794d */ /* 0x000fea0003800000 */
.L_x_7:
        /* <DEDUP_REMOVED lines=14> */
.L_x_43:


//--------------------- .text._ZN7cutlass13device_kernelIN5flash19enable_sm80_to_sm89INS1_16FlashAttnFwdSm80INS1_25CollectiveMainloopFwdSm80ILi8ELi1ELb0EN4cute5tupleIJNS5_1CILi128EEENS7_ILi32EEENS7_ILi256EEEEEELi256ENS_10bfloat16_tEfNS_4arch4Sm80ELb1ELb0ELb1ELb1ELb0ELb1ELb1ELb1EEENS1_21CollectiveEpilogueFwdINS6_IJS8_SA_S9_EEENS6_IJNS7_ILi1EEESI_SI_EEESC_SE_Li256ELb1ELb1ELb1ELb0EEENS1_36VarlenDynamicPersistentTileSchedulerILi128ELi32ELi256ELi256ELb1ELb1ELb0ELb1ELb1ELb1EEEEEEEEEvNT_6ParamsE --------------------------
	.section	.text._ZN7cutlass13device_kernelIN5flash19enable_sm80_to_sm89INS1_16FlashAttnFwdSm80INS1_25CollectiveMainloopFwdSm80ILi8ELi1ELb0EN4cute5tupleIJNS5_1CILi128EEENS7_ILi32EEENS7_ILi256EEEEEELi256ENS_10bfloat16_tEfNS_4arch4Sm80ELb1ELb0ELb1ELb1ELb0ELb1ELb1ELb1EEENS1_21CollectiveEpilogueFwdINS6_IJS8_SA_S9_EEENS6_IJNS7_ILi1EEESI_SI_EEESC_SE_Li256ELb1ELb1ELb1ELb0EEENS1_36VarlenDynamicPersistentTileSchedulerILi128ELi32ELi256ELi256ELb1ELb1ELb0ELb1ELb1ELb1EEEEEEEEEvNT_6ParamsE,"ax",@progbits
	.align	128
.text._ZN7cutlass13device_kernelIN5flash19enable_sm80_to_sm89INS1_16FlashAttnFwdSm80INS1_25CollectiveMainloopFwdSm80ILi8ELi1ELb0EN4cute5tupleIJNS5_1CILi128EEENS7_ILi32EEENS7_ILi256EEEEEELi256ENS_10bfloat16_tEfNS_4arch4Sm80ELb1ELb0ELb1ELb1ELb0ELb1ELb1ELb1EEENS1_21CollectiveEpilogueFwdINS6_IJS8_SA_S9_EEENS6_IJNS7_ILi1EEESI_SI_EEESC_SE_Li256ELb1ELb1ELb1ELb0EEENS1_36VarlenDynamicPersistentTileSchedulerILi128ELi32ELi256ELi256ELb1ELb1ELb0ELb1ELb1ELb1EEEEEEEEEvNT_6ParamsE:
        .type           _ZN7cutlass13device_kernelIN5flash19enable_sm80_to_sm89INS1_16FlashAttnFwdSm80INS1_25CollectiveMainloopFwdSm80ILi8ELi1ELb0EN4cute5tupleIJNS5_1CILi128EEENS7_ILi32EEENS7_ILi256EEEEEELi256ENS_10bfloat16_tEfNS_4arch4Sm80ELb1ELb0ELb1ELb1ELb0ELb1ELb1ELb1EEENS1_21CollectiveEpilogueFwdINS6_IJS8_SA_S9_EEENS6_IJNS7_ILi1EEESI_SI_EEESC_SE_Li256ELb1ELb1ELb1ELb0EEENS1_36VarlenDynamicPersistentTileSchedulerILi128ELi32ELi256ELi256ELb1ELb1ELb0ELb1ELb1ELb1EEEEEEEEEvNT_6ParamsE,@function
        .size           _ZN7cutlass13device_kernelIN5flash19enable_sm80_to_sm89INS1_16FlashAttnFwdSm80INS1_25CollectiveMainloopFwdSm80ILi8ELi1ELb0EN4cute5tupleIJNS5_1CILi128EEENS7_ILi32EEENS7_ILi256EEEEEELi256ENS_10bfloat16_tEfNS_4arch4Sm80ELb1ELb0ELb1ELb1ELb0ELb1ELb1ELb1EEENS1_21CollectiveEpilogueFwdINS6_IJS8_SA_S9_EEENS6_IJNS7_ILi1EEESI_SI_EEESC_SE_Li256ELb1ELb1ELb1ELb0EEENS1_36VarlenDynamicPersistentTileSchedulerILi128ELi32ELi256ELi256ELb1ELb1ELb0ELb1ELb1ELb1EEEEEEEEEvNT_6ParamsE,(.L_x_44 - _ZN7cutlass13device_kernelIN5flash19enable_sm80_to_sm89INS1_16FlashAttnFwdSm80INS1_25CollectiveMainloopFwdSm80ILi8ELi1ELb0EN4cute5tupleIJNS5_1CILi128EEENS7_ILi32EEENS7_ILi256EEEEEELi256ENS_10bfloat16_tEfNS_4arch4Sm80ELb1ELb0ELb1ELb1ELb0ELb1ELb1ELb1EEENS1_21CollectiveEpilogueFwdINS6_IJS8_SA_S9_EEENS6_IJNS7_ILi1EEESI_SI_EEESC_SE_Li256ELb1ELb1ELb1ELb0EEENS1_36VarlenDynamicPersistentTileSchedulerILi128ELi32ELi256ELi256ELb1ELb1ELb0ELb1ELb1ELb1EEEEEEEEEvNT_6ParamsE)
        .other          _ZN7cutlass13device_kernelIN5flash19enable_sm80_to_sm89INS1_16FlashAttnFwdSm80INS1_25CollectiveMainloopFwdSm80ILi8ELi1ELb0EN4cute5tupleIJNS5_1CILi128EEENS7_ILi32EEENS7_ILi256EEEEEELi256ENS_10bfloat16_tEfNS_4arch4Sm80ELb1ELb0ELb1ELb1ELb0ELb1ELb1ELb1EEENS1_21CollectiveEpilogueFwdINS6_IJS8_SA_S9_EEENS6_IJNS7_ILi1EEESI_SI_EEESC_SE_Li256ELb1ELb1ELb1ELb0EEENS1_36VarlenDynamicPersistentTileSchedulerILi128ELi32ELi256ELi256ELb1ELb1ELb0ELb1ELb1ELb1EEEEEEEEEvNT_6ParamsE,@"STO_CUDA_ENTRY STV_DEFAULT"
_ZN7cutlass13device_kernelIN5flash19enable_sm80_to_sm89INS1_16FlashAttnFwdSm80INS1_25CollectiveMainloopFwdSm80ILi8ELi1ELb0EN4cute5tupleIJNS5_1CILi128EEENS7_ILi32EEENS7_ILi256EEEEEELi256ENS_10bfloat16_tEfNS_4arch4Sm80ELb1ELb0ELb1ELb1ELb0ELb1ELb1ELb1EEENS1_21CollectiveEpilogueFwdINS6_IJS8_SA_S9_EEENS6_IJNS7_ILi1EEESI_SI_EEESC_SE_Li256ELb1ELb1ELb1ELb0EEENS1_36VarlenDynamicPersistentTileSchedulerILi128ELi32ELi256ELi256ELb1ELb1ELb0ELb1ELb1ELb1EEEEEEEEEvNT_6ParamsE:
[----:B------:R-:W-:Y:S01]  /*0000*/  LDC R1, c[0x0][0x37c] ;  /* 0x0000df00ff017b82 */ /* 0x000fe20000000800 */
[----:B------:R-:W-:Y:S05]  /*0010*/  EXIT ;  /* 0x000000000000794d */ /* 0x000fea0003800000 */
.L_x_8:
        /* <DEDUP_REMOVED lines=14> */
.L_x_44:


//--------------------- .text._ZN7cutlass13device_kernelIN5flash19enable_sm80_to_sm89INS1_16FlashAttnFwdSm80INS1_25CollectiveMainloopFwdSm80ILi8ELi1ELb0EN4cute5tupleIJNS5_1CILi128EEENS7_ILi96EEENS7_ILi256EEEEEELi256ENS_10bfloat16_tEfNS_4arch4Sm80ELb0ELb0ELb1ELb0ELb0ELb0ELb1ELb1EEENS1_21CollectiveEpilogueFwdINS6_IJS8_SA_S9_EEENS6_IJNS7_ILi1EEESI_SI_EEESC_SE_Li256ELb0ELb1ELb1ELb0EEENS1_19SingleTileSchedulerILb0ELb1ELb1ELi128EEEEEEEEEvNT_6ParamsE --------------------------
	.section	.text._ZN7cutlass13device_kernelIN5flash19enable_sm80_to_sm89INS1_16FlashAttnFwdSm80INS1_25CollectiveMainloopFwdSm80ILi8ELi1ELb0EN4cute5tupleIJNS5_1CILi128EEENS7_ILi96EEENS7_ILi256EEEEEELi256ENS_10bfloat16_tEfNS_4arch4Sm80ELb0ELb0ELb1ELb0ELb0ELb0ELb1ELb1EEENS1_21CollectiveEpilogueFwdINS6_IJS8_SA_S9_EEENS6_IJNS7_ILi1EEESI_SI_EEESC_SE_Li256ELb0ELb1ELb1ELb0EEENS1_19SingleTileSchedulerILb0ELb1ELb1ELi128EEEEEEEEEvNT_6ParamsE,"ax",@progbits
	.align	128
.text._ZN7cutlass13device_kernelIN5flash19enable_sm80_to_sm89INS1_16FlashAttnFwdSm80INS1_25CollectiveMainloopFwdSm80ILi8ELi1ELb0EN4cute5tupleIJNS5_1CILi128EEENS7_ILi96EEENS7_ILi256EEEEEELi256ENS_10bfloat16_tEfNS_4arch4Sm80ELb0ELb0ELb1ELb0ELb0ELb0ELb1ELb1EEENS1_21CollectiveEpilogueFwdINS6_IJS8_SA_S9_EEENS6_IJNS7_ILi1EEESI_SI_EEESC_SE_Li256ELb0ELb1ELb1ELb0EEENS1_19SingleTileSchedulerILb0ELb1ELb1ELi128EEEEEEEEEvNT_6ParamsE:
        .type           _ZN7cutlass13device_kernelIN5flash19enable_sm80_to_sm89INS1_16FlashAttnFwdSm80INS1_25CollectiveMainloopFwdSm80ILi8ELi1ELb0EN4cute5tupleIJNS5_1CILi128EEENS7_ILi96EEENS7_ILi256EEEEEELi256ENS_10bfloat16_tEfNS_4arch4Sm80ELb0ELb0ELb1ELb0ELb0ELb0ELb1ELb1EEENS1_21CollectiveEpilogueFwdINS6_IJS8_SA_S9_EEENS6_IJNS7_ILi1EEESI_SI_EEESC_SE_Li256ELb0ELb1ELb1ELb0EEENS1_19SingleTileSchedulerILb0ELb1ELb1ELi128EEEEEEEEEvNT_6ParamsE,@function
        .size           _ZN7cutlass13device_kernelIN5flash19enable_sm80_to_sm89INS1_16FlashAttnFwdSm80INS1_25CollectiveMainloopFwdSm80ILi8ELi1ELb0EN4cute5tupleIJNS5_1CILi128EEENS7_ILi96EEENS7_ILi256EEEEEELi256ENS_10bfloat16_tEfNS_4arch4Sm80ELb0ELb0ELb1ELb0ELb0ELb0ELb1ELb1EEENS1_21CollectiveEpilogueFwdINS6_IJS8_SA_S9_EEENS6_IJNS7_ILi1EEESI_SI_EEESC_SE_Li256ELb0ELb1ELb1ELb0EEENS1_19SingleTileSchedulerILb0ELb1ELb1ELi128EEEEEEEEEvNT_6ParamsE,(.L_x_45 - _ZN7cutlass13device_kernelIN5flash19enable_sm80_to_sm89INS1_16FlashAttnFwdSm80INS1_25CollectiveMainloopFwdSm80ILi8ELi1ELb0EN4cute5tupleIJNS5_1CILi128EEENS7_ILi96EEENS7_ILi256EEEEEELi256ENS_10bfloat16_tEfNS_4arch4Sm80ELb0ELb0ELb1ELb0ELb0ELb0ELb1ELb1EEENS1_21CollectiveEpilogueFwdINS6_IJS8_SA_S9_EEENS6_IJNS7_ILi1EEESI_SI_EEESC_SE_Li256ELb0ELb1ELb1ELb0EEENS1_19SingleTileSchedulerILb0ELb1ELb1ELi128EEEEEEEEEvNT_6ParamsE)
        .other          _ZN7cutlass13device_kernelIN5flash19enable_sm80_to_sm89INS1_16FlashAttnFwdSm80INS1_25CollectiveMainloopFwdSm80ILi8ELi1ELb0EN4cute5tupleIJNS5_1CILi128EEENS7_ILi96EEENS7_ILi256EEEEEELi256ENS_10bfloat16_tEfNS_4arch4Sm80ELb0ELb0ELb1ELb0ELb0ELb0ELb1ELb1EEENS1_21CollectiveEpilogueFwdINS6_IJS8_SA_S9_EEENS6_IJNS7_ILi1EEESI_SI_EEESC_SE_Li256ELb0ELb1ELb1ELb0EEENS1_19SingleTileSchedulerILb0ELb1ELb1ELi128EEEEEEEEEvNT_6ParamsE,@"STO_CUDA_ENTRY STV_DEFAULT"
_ZN7cutlass13device_kernelIN5flash19enable_sm80_to_sm89INS1_16FlashAttnFwdSm80INS1_25CollectiveMainloopFwdSm80ILi8ELi1ELb0EN4cute5tupleIJNS5_1CILi128EEENS7_ILi96EEENS7_ILi256EEEEEELi256ENS_10bfloat16_tEfNS_4arch4Sm80ELb0ELb0ELb1ELb0ELb0ELb0ELb1ELb1EEENS1_21CollectiveEpilogueFwdINS6_IJS8_SA_S9_EEENS6_IJNS7_ILi1EEESI_SI_EEESC_SE_Li256ELb0ELb1ELb1ELb0EEENS1_19SingleTileSchedulerILb0ELb1ELb1ELi128EEEEEEEEEvNT_6ParamsE:
[----:B------:R-:W-:Y:S01]  /*0000*/  LDC R1, c[0x0][0x37c] ;  /* 0x0000df00ff017b82 */ /* 0x000fe20000000800 */
[----:B------:R-:W-:Y:S05]  /*0010*/  EXIT ;  /* 0x000000000000794d */ /* 0x000fea0003800000 */
.L_x_9:
        /* <DEDUP_REMOVED lines=14> */
.L_x_45:


//--------------------- .text._ZN7cutlass13device_kernelIN5flash19enable_sm80_to_sm89INS1_16FlashAttnFwdSm80INS1_25CollectiveMainloopFwdSm80ILi8ELi1ELb0EN4cute5tupleIJNS5_1CILi128EEENS7_ILi64EEENS7_ILi256EEEEEELi256ENS_10bfloat16_tEfNS_4arch4Sm80ELb0ELb0ELb1ELb1ELb0ELb0ELb1ELb1EEENS1_21CollectiveEpilogueFwdINS6_IJS8_SA_S9_EEENS6_IJNS7_ILi1EEESI_SI_EEESC_SE_Li256ELb1ELb1ELb1ELb0EEENS1_36VarlenDynamicPersistentTileSchedulerILi128ELi64ELi256ELi256ELb1ELb1ELb0ELb0ELb1ELb1EEEEEEEEEvNT_6ParamsE --------------------------
	.section	.text._ZN7cutlass13device_kernelIN5flash19enable_sm80_to_sm89INS1_16FlashAttnFwdSm80INS1_25CollectiveMainloopFwdSm80ILi8ELi1ELb0EN4cute5tupleIJNS5_1CILi128EEENS7_ILi64EEENS7_ILi256EEEEEELi256ENS_10bfloat16_tEfNS_4arch4Sm80ELb0ELb0ELb1ELb1ELb0ELb0ELb1ELb1EEENS1_21CollectiveEpilogueFwdINS6_IJS8_SA_S9_EEENS6_IJNS7_ILi1EEESI_SI_EEESC_SE_Li256ELb1ELb1ELb1ELb0EEENS1_36VarlenDynamicPersistentTileSchedulerILi128ELi64ELi256ELi256ELb1ELb1ELb0ELb0ELb1ELb1EEEEEEEEEvNT_6ParamsE,"ax",@progbits
	.align	128
.text._ZN7cutlass13device_kernelIN5flash19enable_sm80_to_sm89INS1_16FlashAttnFwdSm80INS1_25CollectiveMainloopFwdSm80ILi8ELi1ELb0EN4cute5tupleIJNS5_1CILi128EEENS7_ILi64EEENS7_ILi256EEEEEELi256ENS_10bfloat16_tEfNS_4arch4Sm80ELb0ELb0ELb1ELb1ELb0ELb0ELb1ELb1EEENS1_21CollectiveEpilogueFwdINS6_IJS8_SA_S9_EEENS6_IJNS7_ILi1EEESI_SI_EEESC_SE_Li256ELb1ELb1ELb1ELb0EEENS1_36VarlenDynamicPersistentTileSchedulerILi128ELi64ELi256ELi256ELb1ELb1ELb0ELb0ELb1ELb1EEEEEEEEEvNT_6ParamsE:
        .type           _ZN7cutlass13device_kernelIN5flash19enable_sm80_to_sm89INS1_16FlashAttnFwdSm80INS1_25CollectiveMainloopFwdSm80ILi8ELi1ELb0EN4cute5tupleIJNS5_1CILi128EEENS7_ILi64EEENS7_ILi256EEEEEELi256ENS_10bfloat16_tEfNS_4arch4Sm80ELb0ELb0ELb1ELb1ELb0ELb0ELb1ELb1EEENS1_21CollectiveEpilogueFwdINS6_IJS8_SA_S9_EEENS6_IJNS7_ILi1EEESI_SI_EEESC_SE_Li256ELb1ELb1ELb1ELb0EEENS1_36VarlenDynamicPersistentTileSchedulerILi128ELi64ELi256ELi256ELb1ELb1ELb0ELb0ELb1ELb1EEEEEEEEEvNT_6ParamsE,@function
        .size           _ZN7cutlass13device_kernelIN5flash19enable_sm80_to_sm89INS1_16FlashAttnFwdSm80INS1_25CollectiveMainloopFwdSm80ILi8ELi1ELb0EN4cute5tupleIJNS5_1CILi128EEENS7_ILi64EEENS7_ILi256EEEEEELi256ENS_10bfloat16_tEfNS_4arch4Sm80ELb0ELb0ELb1ELb1ELb0ELb0ELb1ELb1EEENS1_21CollectiveEpilogueFwdINS6_IJS8_SA_S9_EEENS6_IJNS7_ILi1EEESI_SI_EEESC_SE_Li256ELb1ELb1ELb1ELb0EEENS1_36VarlenDynamicPersistentTileSchedulerILi128ELi64ELi256ELi256ELb1ELb1ELb0ELb0ELb1ELb1EEEEEEEEEvNT_6ParamsE,(.L_x_46 - _ZN7cutlass13device_kernelIN5flash19enable_sm80_to_sm89INS1_16FlashAttnFwdSm80INS1_25CollectiveMainloopFwdSm80ILi8ELi1ELb0EN4cute5tupleIJNS5_1CILi128EEENS7_ILi64EEENS7_ILi256EEEEEELi256ENS_10bfloat16_tEfNS_4arch4Sm80ELb0ELb0ELb1ELb1ELb0ELb0ELb1ELb1EEENS1_21CollectiveEpilogueFwdINS6_IJS8_SA_S9_EEENS6_IJNS7_ILi1EEESI_SI_EEESC_SE_Li256ELb1ELb1ELb1ELb0EEENS1_36VarlenDynamicPersistentTileSchedulerILi128ELi64ELi256ELi256ELb1ELb1ELb0ELb0ELb1ELb1EEEEEEEEEvNT_6ParamsE)
        .other          _ZN7cutlass13device_kernelIN5flash19enable_sm80_to_sm89INS1_16FlashAttnFwdSm80INS1_25CollectiveMainloopFwdSm80ILi8ELi1ELb0EN4cute5tupleIJNS5_1CILi128EEENS7_ILi64EEENS7_ILi256EEEEEELi256ENS_10bfloat16_tEfNS_4arch4Sm80ELb0ELb0ELb1ELb1ELb0ELb0ELb1ELb1EEENS1_21CollectiveEpilogueFwdINS6_IJS8_SA_S9_EEENS6_IJNS7_ILi1EEESI_SI_EEESC_SE_Li256ELb1ELb1ELb1ELb0EEENS1_36VarlenDynamicPersistentTileSchedulerILi128ELi64ELi256ELi256ELb1ELb1ELb0ELb0ELb1ELb1EEEEEEEEEvNT_6ParamsE,@"STO_CUDA_ENTRY STV_DEFAULT"
_ZN7cutlass13device_kernelIN5flash19enable_sm80_to_sm89INS1_16FlashAttnFwdSm80INS1_25CollectiveMainloopFwdSm80ILi8ELi1ELb0EN4cute5tupleIJNS5_1CILi128EEENS7_ILi64EEENS7_ILi256EEEEEELi256ENS_10bfloat16_tEfNS_4arch4Sm80ELb0ELb0ELb1ELb1ELb0ELb0ELb1ELb1EEENS1_21CollectiveEpilogueFwdINS6_IJS8_SA_S9_EEENS6_IJNS7_ILi1EEESI_SI_EEESC_SE_Li256ELb1ELb1ELb1ELb0EEENS1_36VarlenDynamicPersistentTileSchedulerILi128ELi64ELi256ELi256ELb1ELb1ELb0ELb0ELb1ELb1EEEEEEEEEvNT_6ParamsE:
[----:B------:R-:W-:Y:S01]  /*0000*/  LDC R1, c[0x0][0x37c] ;  /* 0x0000df00ff017b82 */ /* 0x000fe20000000800 */
[----:B------:R-:W-:Y:S05]  /*0010*/  EXIT ;  /* 0x000000000000794d */ /* 0x000fea0003800000 */
.L_x_10:
        /* <DEDUP_REMOVED lines=14> */
.L_x_46:


//--------------------- .text._ZN7cutlass13device_kernelIN5flash19enable_sm80_to_sm89INS1_16FlashAttnFwdSm80INS1_25CollectiveMainloopFwdSm80ILi8ELi1ELb0EN4cute5tupleIJNS5_1CILi128EEENS7_ILi48EEENS7_ILi256EEEEEELi256ENS_10bfloat16_tEfNS_4arch4Sm80ELb0ELb0ELb1ELb1ELb0ELb1ELb1ELb1EEENS1_21CollectiveEpilogueFwdINS6_IJS8_SA_S9_EEENS6_IJNS7_ILi1EEESI_SI_EEESC_SE_Li256ELb1ELb1ELb1ELb0EEENS1_36VarlenDynamicPersistentTileSchedulerILi128ELi48ELi256ELi256ELb1ELb1ELb0ELb0ELb1ELb1EEEEEEEEEvNT_6ParamsE --------------------------
	.section	.text._ZN7cutlass13device_kernelIN5flash19enable_sm80_to_sm89INS1_16FlashAttnFwdSm80INS1_25CollectiveMainloopFwdSm80ILi8ELi1ELb0EN4cute5tupleIJNS5_1CILi128EEENS7_ILi48EEENS7_ILi256EEEEEELi256ENS_10bfloat16_tEfNS_4arch4Sm80ELb0ELb0ELb1ELb1ELb0ELb1ELb1ELb1EEENS1_21CollectiveEpilogueFwdINS6_IJS8_SA_S9_EEENS6_IJNS7_ILi1EEESI_SI_EEESC_SE_Li256ELb1ELb1ELb1ELb0EEENS1_36VarlenDynamicPersistentTileSchedulerILi128ELi48ELi256ELi256ELb1ELb1ELb0ELb0ELb1ELb1EEEEEEEEEvNT_6ParamsE,"ax",@progbits
	.align	128
.text._ZN7cutlass13device_kernelIN5flash19enable_sm80_to_sm89INS1_16FlashAttnFwdSm80INS1_25CollectiveMainloopFwdSm80ILi8ELi1ELb0EN4cute5tupleIJNS5_1CILi128EEENS7_ILi48EEENS7_ILi256EEEEEELi256ENS_10bfloat16_tEfNS_4arch4Sm80ELb0ELb0ELb1ELb1ELb0ELb1ELb1ELb1EEENS1_21CollectiveEpilogueFwdINS6_IJS8_SA_S9_EEENS6_IJNS7_ILi1EEESI_SI_EEESC_SE_Li256ELb1ELb1ELb1ELb0EEENS1_36VarlenDynamicPersistentTileSchedulerILi128ELi48ELi256ELi256ELb1ELb1ELb0ELb0ELb1ELb1EEEEEEEEEvNT_6ParamsE:
        .type           _ZN7cutlass13device_kernelIN5flash19enable_sm80_to_sm89INS1_16FlashAttnFwdSm80INS1_25CollectiveMainloopFwdSm80ILi8ELi1ELb0EN4cute5tupleIJNS5_1CILi128EEENS7_ILi48EEENS7_ILi256EEEEEELi256ENS_10bfloat16_tEfNS_4arch4Sm80ELb0ELb0ELb1ELb1ELb0ELb1ELb1ELb1EEENS1_21CollectiveEpilogueFwdINS6_IJS8_SA_S9_EEENS6_IJNS7_ILi1EEESI_SI_EEESC_SE_Li256ELb1ELb1ELb1ELb0EEENS1_36VarlenDynamicPersistentTileSchedulerILi128ELi48ELi256ELi256ELb1ELb1ELb0ELb0ELb1ELb1EEEEEEEEEvNT_6ParamsE,@function
        .size           _ZN7cutlass13device_kernelIN5flash19enable_sm80_to_sm89INS1_16FlashAttnFwdSm80INS1_25CollectiveMainloopFwdSm80ILi8ELi1ELb0EN4cute5tupleIJNS5_1CILi128EEENS7_ILi48EEENS7_ILi256EEEEEELi256ENS_10bfloat16_tEfNS_4arch4Sm80ELb0ELb0ELb1ELb1ELb0ELb1ELb1ELb1EEENS1_21CollectiveEpilogueFwdINS6_IJS8_SA_S9_EEENS6_IJNS7_ILi1EEESI_SI_EEESC_SE_Li256ELb1ELb1ELb1ELb0EEENS1_36VarlenDynamicPersistentTileSchedulerILi128ELi48ELi256ELi256ELb1ELb1ELb0ELb0ELb1ELb1EEEEEEEEEvNT_6ParamsE,(.L_x_47 - _ZN7cutlass13device_kernelIN5flash19enable_sm80_to_sm89INS1_16FlashAttnFwdSm80INS1_25CollectiveMainloopFwdSm80ILi8ELi1ELb0EN4cute5tupleIJNS5_1CILi128EEENS7_ILi48EEENS7_ILi256EEEEEELi256ENS_10bfloat16_tEfNS_4arch4Sm80ELb0ELb0ELb1ELb1ELb0ELb1ELb1ELb1EEENS1_21CollectiveEpilogueFwdINS6_IJS8_SA_S9_EEENS6_IJNS7_ILi1EEESI_SI_EEESC_SE_Li256ELb1ELb1ELb1ELb0EEENS1_36VarlenDynamicPersistentTileSchedulerILi128ELi48ELi256ELi256ELb1ELb1ELb0ELb0ELb1ELb1EEEEEEEEEvNT_6ParamsE)
        .other          _ZN7cutlass13device_kernelIN5flash19enable_sm80_to_sm89INS1_16FlashAttnFwdSm80INS1_25CollectiveMainloopFwdSm80ILi8ELi1ELb0EN4cute5tupleIJNS5_1CILi128EEENS7_ILi48EEENS7_ILi256EEEEEELi256ENS_10bfloat16_tEfNS_4arch4Sm80ELb0ELb0ELb1ELb1ELb0ELb1ELb1ELb1EEENS1_21CollectiveEpilogueFwdINS6_IJS8_SA_S9_EEENS6_IJNS7_ILi1EEESI_SI_EEESC_SE_Li256ELb1ELb1ELb1ELb0EEENS1_36VarlenDynamicPersistentTileSchedulerILi128ELi48ELi256ELi256ELb1ELb1ELb0ELb0ELb1ELb1EEEEEEEEEvNT_6ParamsE,@"STO_CUDA_ENTRY STV_DEFAULT"
_ZN7cutlass13device_kernelIN5flash19enable_sm80_to_sm89INS1_16FlashAttnFwdSm80INS1_25CollectiveMainloopFwdSm80ILi8ELi1ELb0EN4cute5tupleIJNS5_1CILi128EEENS7_ILi48EEENS7_ILi256EEEEEELi256ENS_10bfloat16_tEfNS_4arch4Sm80ELb0ELb0ELb1ELb1ELb0ELb1ELb1ELb1EEENS1_21CollectiveEpilogueFwdINS6_IJS8_SA_S9_EEENS6_IJNS7_ILi1EEESI_SI_EEESC_SE_Li256ELb1ELb1ELb1ELb0EEENS1_36VarlenDynamicPersistentTileSchedulerILi128ELi48ELi256ELi256ELb1ELb1ELb0ELb0ELb1ELb1EEEEEEEEEvNT_6ParamsE:
[----:B------:R-:W-:Y:S01]  /*0000*/  LDC R1, c[0x0][0x37c] ;  /* 0x0000df00ff017b82 */ /* 0x000fe20000000800 */
[----:B------:R-:W-:Y:S05]  /*0010*/  EXIT ;  /* 0x000000000000794d */ /* 0x000fea0003800000 */
.L_x_11:
        /* <DEDUP_REMOVED lines=14> */
.L_x_47:


//--------------------- .text._ZN7cutlass13device_kernelIN5flash19enable_sm80_to_sm89INS1_16FlashAttnFwdSm80INS1_25CollectiveMainloopFwdSm80ILi8ELi1ELb0EN4cute5tupleIJNS5_1CILi128EEENS7_ILi64EEENS7_ILi256EEEEEELi256ENS_10bfloat16_tEfNS_4arch4Sm80ELb0ELb1ELb1ELb0ELb0ELb0ELb1ELb1EEENS1_21CollectiveEpilogueFwdINS6_IJS8_SA_S9_EEENS6_IJNS7_ILi1EEESI_SI_EEESC_SE_Li256ELb0ELb1ELb1ELb0EEENS1_19SingleTileSchedulerILb0ELb1ELb1ELi128EEEEEEEEEvNT_6ParamsE --------------------------
	.section	.text._ZN7cutlass13device_kernelIN5flash19enable_sm80_to_sm89INS1_16FlashAttnFwdSm80INS1_25CollectiveMainloopFwdSm80ILi8ELi1ELb0EN4cute5tupleIJNS5_1CILi128EEENS7_ILi64EEENS7_ILi256EEEEEELi256ENS_10bfloat16_tEfNS_4arch4Sm80ELb0ELb1ELb1ELb0ELb0ELb0ELb1ELb1EEENS1_21CollectiveEpilogueFwdINS6_IJS8_SA_S9_EEENS6_IJNS7_ILi1EEESI_SI_EEESC_SE_Li256ELb0ELb1ELb1ELb0EEENS1_19SingleTileSchedulerILb0ELb1ELb1ELi128EEEEEEEEEvNT_6ParamsE,"ax",@progbits
	.align	128
.text._ZN7cutlass13device_kernelIN5flash19enable_sm80_to_sm89INS1_16FlashAttnFwdSm80INS1_25CollectiveMainloopFwdSm80ILi8ELi1ELb0EN4cute5tupleIJNS5_1CILi128EEENS7_ILi64EEENS7_ILi256EEEEEELi256ENS_10bfloat16_tEfNS_4arch4Sm80ELb0ELb1ELb1ELb0ELb0ELb0ELb1ELb1EEENS1_21CollectiveEpilogueFwdINS6_IJS8_SA_S9_EEENS6_IJNS7_ILi1EEESI_SI_EEESC_SE_Li256ELb0ELb1ELb1ELb0EEENS1_19SingleTileSchedulerILb0ELb1ELb1ELi128EEEEEEEEEvNT_6ParamsE:
        .type           _ZN7cutlass13device_kernelIN5flash19enable_sm80_to_sm89INS1_16FlashAttnFwdSm80INS1_25CollectiveMainloopFwdSm80ILi8ELi1ELb0EN4cute5tupleIJNS5_1CILi128EEENS7_ILi64EEENS7_ILi256EEEEEELi256ENS_10bfloat16_tEfNS_4arch4Sm80ELb0ELb1ELb1ELb0ELb0ELb0ELb1ELb1EEENS1_21CollectiveEpilogueFwdINS6_IJS8_SA_S9_EEENS6_IJNS7_ILi1EEESI_SI_EEESC_SE_Li256ELb0ELb1ELb1ELb0EEENS1_19SingleTileSchedulerILb0ELb1ELb1ELi128EEEEEEEEEvNT_6ParamsE,@function
        .size           _ZN7cutlass13device_kernelIN5flash19enable_sm80_to_sm89INS1_16FlashAttnFwdSm80INS1_25CollectiveMainloopFwdSm80ILi8ELi1ELb0EN4cute5tupleIJNS5_1CILi128EEENS7_ILi64EEENS7_ILi256EEEEEELi256ENS_10bfloat16_tEfNS_4arch4Sm80ELb0ELb1ELb1ELb0ELb0ELb0ELb1ELb1EEENS1_21CollectiveEpilogueFwdINS6_IJS8_SA_S9_EEENS6_IJNS7_ILi1EEESI_SI_EEESC_SE_Li256ELb0ELb1ELb1ELb0EEENS1_19SingleTileSchedulerILb0ELb1ELb1ELi128EEEEEEEEEvNT_6ParamsE,(.L_x_48 - _ZN7cutlass13device_kernelIN5flash19enable_sm80_to_sm89INS1_16FlashAttnFwdSm80INS1_25CollectiveMainloopFwdSm80ILi8ELi1ELb0EN4cute5tupleIJNS5_1CILi128EEENS7_ILi64EEENS7_ILi256EEEEEELi256ENS_10bfloat16_tEfNS_4arch4Sm80ELb0ELb1ELb1ELb0ELb0ELb0ELb1ELb1EEENS1_21CollectiveEpilogueFwdINS6_IJS8_SA_S9_EEENS6_IJNS7_ILi1EEESI_SI_EEESC_SE_Li256ELb0ELb1ELb1ELb0EEENS1_19SingleTileSchedulerILb0ELb1ELb1ELi128EEEEEEEEEvNT_6ParamsE)
        .other          _ZN7cutlass13device_kernelIN5flash19enable_sm80_to_sm89INS1_16FlashAttnFwdSm80INS1_25CollectiveMainloopFwdSm80ILi8ELi1ELb0EN4cute5tupleIJNS5_1CILi128EEENS7_ILi64EEENS7_ILi256EEEEEELi256ENS_10bfloat16_tEfNS_4arch4Sm80ELb0ELb1ELb1ELb0ELb0ELb0ELb1ELb1EEENS1_21CollectiveEpilogueFwdINS6_IJS8_SA_S9_EEENS6_IJNS7_ILi1EEESI_SI_EEESC_SE_Li256ELb0ELb1ELb1ELb0EEENS1_19SingleTileSchedulerILb0ELb1ELb1ELi128EEEEEEEEEvNT_6ParamsE,@"STO_CUDA_ENTRY STV_DEFAULT"
_ZN7cutlass13device_kernelIN5flash19enable_sm80_to_sm89INS1_16FlashAttnFwdSm80INS1_25CollectiveMainloopFwdSm80ILi8ELi1ELb0EN4cute5tupleIJNS5_1CILi128EEENS7_ILi64EEENS7_ILi256EEEEEELi256ENS_10bfloat16_tEfNS_4arch4Sm80ELb0ELb1ELb1ELb0ELb0ELb0ELb1ELb1EEENS1_21CollectiveEpilogueFwdINS6_IJS8_SA_S9_EEENS6_IJNS7_ILi1EEESI_SI_EEESC_SE_Li256ELb0ELb1ELb1ELb0EEENS1_19SingleTileSchedulerILb0ELb1ELb1ELi128EEEEEEEEEvNT_6ParamsE:
[----:B------:R-:W-:Y:S01]  /*0000*/  LDC R1, c[0x0][0x37c] ;  /* 0x0000df00ff017b82 */ /* 0x000fe20000000800 */
[----:B------:R-:W-:Y:S05]  /*0010*/  EXIT ;  /* 0x000000000000794d */ /* 0x000fea0003800000 */
.L_x_12:
        /* <DEDUP_REMOVED lines=14> */
.L_x_48:


//--------------------- .text._ZN7cutlass13device_kernelIN5flash19enable_sm80_to_sm89INS1_16FlashAttnFwdSm80INS1_25CollectiveMainloopFwdSm80ILi8ELi1ELb0EN4cute5tupleIJNS5_1CILi128EEENS7_ILi64EEENS7_ILi256EEEEEELi256ENS_10bfloat16_tEfNS_4arch4Sm80ELb0ELb1ELb1ELb1ELb0ELb0ELb1ELb1EEENS1_21CollectiveEpilogueFwdINS6_IJS8_SA_S9_EEENS6_IJNS7_ILi1EEESI_SI_EEESC_SE_Li256ELb1ELb1ELb1ELb0EEENS1_36VarlenDynamicPersistentTileSchedulerILi128ELi64ELi256ELi256ELb1ELb1ELb0ELb1ELb0ELb1EEEEEEEEEvNT_6ParamsE --------------------------
	.section	.text._ZN7cutlass13device_kernelIN5flash19enable_sm80_to_sm89INS1_16FlashAttnFwdSm80INS1_25CollectiveMainloopFwdSm80ILi8ELi1ELb0EN4cute5tupleIJNS5_1CILi128EEENS7_ILi64EEENS7_ILi256EEEEEELi256ENS_10bfloat16_tEfNS_4arch4Sm80ELb0ELb1ELb1ELb1ELb0ELb0ELb1ELb1EEENS1_21CollectiveEpilogueFwdINS6_IJS8_SA_S9_EEENS6_IJNS7_ILi1EEESI_SI_EEESC_SE_Li256ELb1ELb1ELb1ELb0EEENS1_36VarlenDynamicPersistentTileSchedulerILi128ELi64ELi256ELi256ELb1ELb1ELb0ELb1ELb0ELb1EEEEEEEEEvNT_6ParamsE,"ax",@progbits
	.align	128
.text._ZN7cutlass13device_kernelIN5flash19enable_sm80_to_sm89INS1_16FlashAttnFwdSm80INS1_25CollectiveMainloopFwdSm80ILi8ELi1ELb0EN4cute5tupleIJNS5_1CILi128EEENS7_ILi64EEENS7_ILi256EEEEEELi256ENS_10bfloat16_tEfNS_4arch4Sm80ELb0ELb1ELb1ELb1ELb0ELb0ELb1ELb1EEENS1_21CollectiveEpilogueFwdINS6_IJS8_SA_S9_EEENS6_IJNS7_ILi1EEESI_SI_EEESC_SE_Li256ELb1ELb1ELb1ELb0EEENS1_36VarlenDynamicPersistentTileSchedulerILi128ELi64ELi256ELi256ELb1ELb1ELb0ELb1ELb0ELb1EEEEEEEEEvNT_6ParamsE:
        .type           _ZN7cutlass13device_kernelIN5flash19enable_sm80_to_sm89INS1_16FlashAttnFwdSm80INS1_25CollectiveMainloopFwdSm80ILi8ELi1ELb0EN4cute5tupleIJNS5_1CILi128EEENS7_ILi64EEENS7_ILi256EEEEEELi256ENS_10bfloat16_tEfNS_4arch4Sm80ELb0ELb1ELb1ELb1ELb0ELb0ELb1ELb1EEENS1_21CollectiveEpilogueFwdINS6_IJS8_SA_S9_EEENS6_IJNS7_ILi1EEESI_SI_EEESC_SE_Li256ELb1ELb1ELb1ELb0EEENS1_36VarlenDynamicPersistentTileSchedulerILi128ELi64ELi256ELi256ELb1ELb1ELb0ELb1ELb0ELb1EEEEEEEEEvNT_6ParamsE,@function
        .size           _ZN7cutlass13device_kernelIN5flash19enable_sm80_to_sm89INS1_16FlashAttnFwdSm80INS1_25CollectiveMainloopFwdSm80ILi8ELi1ELb0EN4cute5tupleIJNS5_1CILi128EEENS7_ILi64EEENS7_ILi256EEEEEELi256ENS_10bfloat16_tEfNS_4arch4Sm80ELb0ELb1ELb1ELb1ELb0ELb0ELb1ELb1EEENS1_21CollectiveEpilogueFwdINS6_IJS8_SA_S9_EEENS6_IJNS7_ILi1EEESI_SI_EEESC_SE_Li256ELb1ELb1ELb1ELb0EEENS1_36VarlenDynamicPersistentTileSchedulerILi128ELi64ELi256ELi256ELb1ELb1ELb0ELb1ELb0ELb1EEEEEEEEEvNT_6ParamsE,(.L_x_49 - _ZN7cutlass13device_kernelIN5flash19enable_sm80_to_sm89INS1_16FlashAttnFwdSm80INS1_25CollectiveMainloopFwdSm80ILi8ELi1ELb0EN4cute5tupleIJNS5_1CILi128EEENS7_ILi64EEENS7_ILi256EEEEEELi256ENS_10bfloat16_tEfNS_4arch4Sm80ELb0ELb1ELb1ELb1ELb0ELb0ELb1ELb1EEENS1_21CollectiveEpilogueFwdINS6_IJS8_SA_S9_EEENS6_IJNS7_ILi1EEESI_SI_EEESC_SE_Li256ELb1ELb1ELb1ELb0EEENS1_36VarlenDynamicPersistentTileSchedulerILi128ELi64ELi256ELi256ELb1ELb1ELb0ELb1ELb0ELb1EEEEEEEEEvNT_6ParamsE)
        .other          _ZN7cutlass13device_kernelIN5flash19enable_sm80_to_sm89INS1_16FlashAttnFwdSm80INS1_25CollectiveMainloopFwdSm80ILi8ELi1ELb0EN4cute5tupleIJNS5_1CILi128EEENS7_ILi64EEENS7_ILi256EEEEEELi256ENS_10bfloat16_tEfNS_4arch4Sm80ELb0ELb1ELb1ELb1ELb0ELb0ELb1ELb1EEENS1_21CollectiveEpilogueFwdINS6_IJS8_SA_S9_EEENS6_IJNS7_ILi1EEESI_SI_EEESC_SE_Li256ELb1ELb1ELb1ELb0EEENS1_36VarlenDynamicPersistentTileSchedulerILi128ELi64ELi256ELi256ELb1ELb1ELb0ELb1ELb0ELb1EEEEEEEEEvNT_6ParamsE,@"STO_CUDA_ENTRY STV_DEFAULT"
_ZN7cutlass13device_kernelIN5flash19enable_sm80_to_sm89INS1_16FlashAttnFwdSm80INS1_25CollectiveMainloopFwdSm80ILi8ELi1ELb0EN4cute5tupleIJNS5_1CILi128EEENS7_ILi64EEENS7_ILi256EEEEEELi256ENS_10bfloat16_tEfNS_4arch4Sm80ELb0ELb1ELb1ELb1ELb0ELb0ELb1ELb1EEENS1_21CollectiveEpilogueFwdINS6_IJS8_SA_S9_EEENS6_IJNS7_ILi1EEESI_SI_EEESC_SE_Li256ELb1ELb1ELb1ELb0EEENS1_36VarlenDynamicPersistentTileSchedulerILi128ELi64ELi256ELi256ELb1ELb1ELb0ELb1ELb0ELb1EEEEEEEEEvNT_6ParamsE:
[----:B------:R-:W-:Y:S01]  /*0000*/  LDC R1, c[0x0][0x37c] ;  /* 0x0000df00ff017b82 */ /* 0x000fe20000000800 */
[----:B------:R-:W-:Y:S05]  /*0010*/  EXIT ;  /* 0x000000000000794d */ /* 0x000fea0003800000 */
.L_x_13:
        /* <DEDUP_REMOVED lines=14> */
.L_x_49:


//--------------------- .text._ZN7cutlass13device_kernelIN5flash19enable_sm80_to_sm89INS1_16FlashAttnFwdSm80INS1_25CollectiveMainloopFwdSm80ILi8ELi1ELb0EN4cute5tupleIJNS5_1CILi128EEENS7_ILi48EEENS7_ILi256EEEEEELi256ENS_10bfloat16_tEfNS_4arch4Sm80ELb0ELb1ELb1ELb1ELb0ELb1ELb1ELb1EEENS1_21CollectiveEpilogueFwdINS6_IJS8_SA_S9_EEENS6_IJNS7_ILi1EEESI_SI_EEESC_SE_Li256ELb1ELb1ELb1ELb0EEENS1_36VarlenDynamicPersistentTileSchedulerILi128ELi48ELi256ELi256ELb1ELb1ELb0ELb1ELb0ELb1EEEEEEEEEvNT_6ParamsE --------------------------
	.section	.text._ZN7cutlass13device_kernelIN5flash19enable_sm80_to_sm89INS1_16FlashAttnFwdSm80INS1_25CollectiveMainloopFwdSm80ILi8ELi1ELb0EN4cute5tupleIJNS5_1CILi128EEENS7_ILi48EEENS7_ILi256EEEEEELi256ENS_10bfloat16_tEfNS_4arch4Sm80ELb0ELb1ELb1ELb1ELb0ELb1ELb1ELb1EEENS1_21CollectiveEpilogueFwdINS6_IJS8_SA_S9_EEENS6_IJNS7_ILi1EEESI_SI_EEESC_SE_Li256ELb1ELb1ELb1ELb0EEENS1_36VarlenDynamicPersistentTileSchedulerILi128ELi48ELi256ELi256ELb1ELb1ELb0ELb1ELb0ELb1EEEEEEEEEvNT_6ParamsE,"ax",@progbits
	.align	128
.text._ZN7cutlass13device_kernelIN5flash19enable_sm80_to_sm89INS1_16FlashAttnFwdSm80INS1_25CollectiveMainloopFwdSm80ILi8ELi1ELb0EN4cute5tupleIJNS5_1CILi128EEENS7_ILi48EEENS7_ILi256EEEEEELi256ENS_10bfloat16_tEfNS_4arch4Sm80ELb0ELb1ELb1ELb1ELb0ELb1ELb1ELb1EEENS1_21CollectiveEpilogueFwdINS6_IJS8_SA_S9_EEENS6_IJNS7_ILi1EEESI_SI_EEESC_SE_Li256ELb1ELb1ELb1ELb0EEENS1_36VarlenDynamicPersistentTileSchedulerILi128ELi48ELi256ELi256ELb1ELb1ELb0ELb1ELb0ELb1EEEEEEEEEvNT_6ParamsE:
        .type           _ZN7cutlass13device_kernelIN5flash19enable_sm80_to_sm89INS1_16FlashAttnFwdSm80INS1_25CollectiveMainloopFwdSm80ILi8ELi1ELb0EN4cute5tupleIJNS5_1CILi128EEENS7_ILi48EEENS7_ILi256EEEEEELi256ENS_10bfloat16_tEfNS_4arch4Sm80ELb0ELb1ELb1ELb1ELb0ELb1ELb1ELb1EEENS1_21CollectiveEpilogueFwdINS6_IJS8_SA_S9_EEENS6_IJNS7_ILi1EEESI_SI_EEESC_SE_Li256ELb1ELb1ELb1ELb0EEENS1_36VarlenDynamicPersistentTileSchedulerILi128ELi48ELi256ELi256ELb1ELb1ELb0ELb1ELb0ELb1EEEEEEEEEvNT_6ParamsE,@function
        .size           _ZN7cutlass13device_kernelIN5flash19enable_sm80_to_sm89INS1_16FlashAttnFwdSm80INS1_25CollectiveMainloopFwdSm80ILi8ELi1ELb0EN4cute5tupleIJNS5_1CILi128EEENS7_ILi48EEENS7_ILi256EEEEEELi256ENS_10bfloat16_tEfNS_4arch4Sm80ELb0ELb1ELb1ELb1ELb0ELb1ELb1ELb1EEENS1_21CollectiveEpilogueFwdINS6_IJS8_SA_S9_EEENS6_IJNS7_ILi1EEESI_SI_EEESC_SE_Li256ELb1ELb1ELb1ELb0EEENS1_36VarlenDynamicPersistentTileSchedulerILi128ELi48ELi256ELi256ELb1ELb1ELb0ELb1ELb0ELb1EEEEEEEEEvNT_6ParamsE,(.L_x_50 - _ZN7cutlass13device_kernelIN5flash19enable_sm80_to_sm89INS1_16FlashAttnFwdSm80INS1_25CollectiveMainloopFwdSm80ILi8ELi1ELb0EN4cute5tupleIJNS5_1CILi128EEENS7_ILi48EEENS7_ILi256EEEEEELi256ENS_10bfloat16_tEfNS_4arch4Sm80ELb0ELb1ELb1ELb1ELb0ELb1ELb1ELb1EEENS1_21CollectiveEpilogueFwdINS6_IJS8_SA_S9_EEENS6_IJNS7_ILi1EEESI_SI_EEESC_SE_Li256ELb1ELb1ELb1ELb0EEENS1_36VarlenDynamicPersistentTileSchedulerILi128ELi48ELi256ELi256ELb1ELb1ELb0ELb1ELb0ELb1EEEEEEEEEvNT_6ParamsE)
        .other          _ZN7cutlass13device_kernelIN5flash19enable_sm80_to_sm89INS1_16FlashAttnFwdSm80INS1_25CollectiveMainloopFwdSm80ILi8ELi1ELb0EN4cute5tupleIJNS5_1CILi128EEENS7_ILi48EEENS7_ILi256EEEEEELi256ENS_10bfloat16_tEfNS_4arch4Sm80ELb0ELb1ELb1ELb1ELb0ELb1ELb1ELb1EEENS1_21CollectiveEpilogueFwdINS6_IJS8_SA_S9_EEENS6_IJNS7_ILi1EEESI_SI_EEESC_SE_Li256ELb1ELb1ELb1ELb0EEENS1_36VarlenDynamicPersistentTileSchedulerILi128ELi48ELi256ELi256ELb1ELb1ELb0ELb1ELb0ELb1EEEEEEEEEvNT_6ParamsE,@"STO_CUDA_ENTRY STV_DEFAULT"
_ZN7cutlass13device_kernelIN5flash19enable_sm80_to_sm89INS1_16FlashAttnFwdSm80INS1_25CollectiveMainloopFwdSm80ILi8ELi1ELb0EN4cute5tupleIJNS5_1CILi128EEENS7_ILi48EEENS7_ILi256EEEEEELi256ENS_10bfloat16_tEfNS_4arch4Sm80ELb0ELb1ELb1ELb1ELb0ELb1ELb1ELb1EEENS1_21CollectiveEpilogueFwdINS6_IJS8_SA_S9_EEENS6_IJNS7_ILi1EEESI_SI_EEESC_SE_Li256ELb1ELb1ELb1ELb0EEENS1_36VarlenDynamicPersistentTileSchedulerILi128ELi48ELi256ELi256ELb1ELb1ELb0ELb1ELb0ELb1EEEEEEEEEvNT_6ParamsE:
[----:B------:R-:W-:Y:S01]  /*0000*/  LDC R1, c[0x0][0x37c] ;  /* 0x0000df00ff017b82 */ /* 0x000fe20000000800 */
[----:B------:R-:W-:Y:S05]  /*0010*/  EXIT ;  /* 0x000000000000794d */ /* 0x000fea0003800000 */
.L_x_14:
        /* <DEDUP_REMOVED lines=14> */
.L_x_50:


//--------------------- .text._ZN7cutlass13device_kernelIN5flash19enable_sm80_to_sm89INS1_16FlashAttnFwdSm80INS1_25CollectiveMainloopFwdSm80ILi8ELi1ELb0EN4cute5tupleIJNS5_1CILi128EEENS7_ILi96EEENS7_ILi256EEEEEELi256ENS_10bfloat16_tEfNS_4arch4Sm80ELb1ELb0ELb1ELb0ELb0ELb0ELb1ELb1EEENS1_21CollectiveEpilogueFwdINS6_IJS8_SA_S9_EEENS6_IJNS7_ILi1EEESI_SI_EEESC_SE_Li256ELb0ELb1ELb1ELb0EEENS1_30DynamicPersistentTileSchedulerILi256ELi256ELb1ELb1ELb0EEEEEEEEEvNT_6ParamsE --------------------------
	.section	.text._ZN7cutlass13device_kernelIN5flash19enable_sm80_to_sm89INS1_16FlashAttnFwdSm80INS1_25CollectiveMainloopFwdSm80ILi8ELi1ELb0EN4cute5tupleIJNS5_1CILi128EEENS7_ILi96EEENS7_ILi256EEEEEELi256ENS_10bfloat16_tEfNS_4arch4Sm80ELb1ELb0ELb1ELb0ELb0ELb0ELb1ELb1EEENS1_21CollectiveEpilogueFwdINS6_IJS8_SA_S9_EEENS6_IJNS7_ILi1EEESI_SI_EEESC_SE_Li256ELb0ELb1ELb1ELb0EEENS1_30DynamicPersistentTileSchedulerILi256ELi256ELb1ELb1ELb0EEEEEEEEEvNT_6ParamsE,"ax",@progbits
	.align	128
.text._ZN7cutlass13device_kernelIN5flash19enable_sm80_to_sm89INS1_16FlashAttnFwdSm80INS1_25CollectiveMainloopFwdSm80ILi8ELi1ELb0EN4cute5tupleIJNS5_1CILi128EEENS7_ILi96EEENS7_ILi256EEEEEELi256ENS_10bfloat16_tEfNS_4arch4Sm80ELb1ELb0ELb1ELb0ELb0ELb0ELb1ELb1EEENS1_21CollectiveEpilogueFwdINS6_IJS8_SA_S9_EEENS6_IJNS7_ILi1EEESI_SI_EEESC_SE_Li256ELb0ELb1ELb1ELb0EEENS1_30DynamicPersistentTileSchedulerILi256ELi256ELb1ELb1ELb0EEEEEEEEEvNT_6ParamsE:
        .type           _ZN7cutlass13device_kernelIN5flash19enable_sm80_to_sm89INS1_16FlashAttnFwdSm80INS1_25CollectiveMainloopFwdSm80ILi8ELi1ELb0EN4cute5tupleIJNS5_1CILi128EEENS7_ILi96EEENS7_ILi256EEEEEELi256ENS_10bfloat16_tEfNS_4arch4Sm80ELb1ELb0ELb1ELb0ELb0ELb0ELb1ELb1EEENS1_21CollectiveEpilogueFwdINS6_IJS8_SA_S9_EEENS6_IJNS7_ILi1EEESI_SI_EEESC_SE_Li256ELb0ELb1ELb1ELb0EEENS1_30DynamicPersistentTileSchedulerILi256ELi256ELb1ELb1ELb0EEEEEEEEEvNT_6ParamsE,@function
        .size           _ZN7cutlass13device_kernelIN5flash19enable_sm80_to_sm89INS1_16FlashAttnFwdSm80INS1_25CollectiveMainloopFwdSm80ILi8ELi1ELb0EN4cute5tupleIJNS5_1CILi128EEENS7_ILi96EEENS7_ILi256EEEEEELi256ENS_10bfloat16_tEfNS_4arch4Sm80ELb1ELb0ELb1ELb0ELb0ELb0ELb1ELb1EEENS1_21CollectiveEpilogueFwdINS6_IJS8_SA_S9_EEENS6_IJNS7_ILi1EEESI_SI_EEESC_SE_Li256ELb0ELb1ELb1ELb0EEENS1_30DynamicPersistentTileSchedulerILi256ELi256ELb1ELb1ELb0EEEEEEEEEvNT_6ParamsE,(.L_x_51 - _ZN7cutlass13device_kernelIN5flash19enable_sm80_to_sm89INS1_16FlashAttnFwdSm80INS1_25CollectiveMainloopFwdSm80ILi8ELi1ELb0EN4cute5tupleIJNS5_1CILi128EEENS7_ILi96EEENS7_ILi256EEEEEELi256ENS_10bfloat16_tEfNS_4arch4Sm80ELb1ELb0ELb1ELb0ELb0ELb0ELb1ELb1EEENS1_21CollectiveEpilogueFwdINS6_IJS8_SA_S9_EEENS6_IJNS7_ILi1EEESI_SI_EEESC_SE_Li256ELb0ELb1ELb1ELb0EEENS1_30DynamicPersistentTileSchedulerILi256ELi256ELb1ELb1ELb0EEEEEEEEEvNT_6ParamsE)
        .other          _ZN7cutlass13device_kernelIN5flash19enable_sm80_to_sm89INS1_16FlashAttnFwdSm80INS1_25CollectiveMainloopFwdSm80ILi8ELi1ELb0EN4cute5tupleIJNS5_1CILi128EEENS7_ILi96EEENS7_ILi256EEEEEELi256ENS_10bfloat16_tEfNS_4arch4Sm80ELb1ELb0ELb1ELb0ELb0ELb0ELb1ELb1EEENS1_21CollectiveEpilogueFwdINS6_IJS8_SA_S9_EEENS6_IJNS7_ILi1EEESI_SI_EEESC_SE_Li256ELb0ELb1ELb1ELb0EEENS1_30DynamicPersistentTileSchedulerILi256ELi256ELb1ELb1ELb0EEEEEEEEEvNT_6ParamsE,@"STO_CUDA_ENTRY STV_DEFAULT"
_ZN7cutlass13device_kernelIN5flash19enable_sm80_to_sm89INS1_16FlashAttnFwdSm80INS1_25CollectiveMainloopFwdSm80ILi8ELi1ELb0EN4cute5tupleIJNS5_1CILi128EEENS7_ILi96EEENS7_ILi256EEEEEELi256ENS_10bfloat16_tEfNS_4arch4Sm80ELb1ELb0ELb1ELb0ELb0ELb0ELb1ELb1EEENS1_21CollectiveEpilogueFwdINS6_IJS8_SA_S9_EEENS6_IJNS7_ILi1EEESI_SI_EEESC_SE_Li256ELb0ELb1ELb1ELb0EEENS1_30DynamicPersistentTileSchedulerILi256ELi256ELb1ELb1ELb0EEEEEEEEEvNT_6ParamsE:
[----:B------:R-:W-:Y:S01]  /*0000*/  LDC R1, c[0x0][0x37c] ;  /* 0x0000df00ff017b82 */ /* 0x000fe20000000800 */
[----:B------:R-:W-:Y:S05]  /*0010*/  EXIT ;  /* 0x000000000000794d */ /* 0x000fea0003800000 */
.L_x_15:
        /* <DEDUP_REMOVED lines=14> */
.L_x_51:


//--------------------- .text._ZN7cutlass13device_kernelIN5flash19enable_sm80_to_sm89INS1_16FlashAttnFwdSm80INS1_25CollectiveMainloopFwdSm80ILi8ELi1ELb0EN4cute5tupleIJNS5_1CILi128EEENS7_ILi64EEENS7_ILi256EEEEEELi256ENS_10bfloat16_tEfNS_4arch4Sm80ELb1ELb0ELb1ELb1ELb0ELb0ELb1ELb1EEENS1_21CollectiveEpilogueFwdINS6_IJS8_SA_S9_EEENS6_IJNS7_ILi1EEESI_SI_EEESC_SE_Li256ELb1ELb1ELb1ELb0EEENS1_36VarlenDynamicPersistentTileSchedulerILi128ELi64ELi256ELi256ELb1ELb1ELb0ELb1ELb1ELb1EEEEEEEEEvNT_6ParamsE --------------------------
	.section	.text._ZN7cutlass13device_kernelIN5flash19enable_sm80_to_sm89INS1_16FlashAttnFwdSm80INS1_25CollectiveMainloopFwdSm80ILi8ELi1ELb0EN4cute5tupleIJNS5_1CILi128EEENS7_ILi64EEENS7_ILi256EEEEEELi256ENS_10bfloat16_tEfNS_4arch4Sm80ELb1ELb0ELb1ELb1ELb0ELb0ELb1ELb1EEENS1_21CollectiveEpilogueFwdINS6_IJS8_SA_S9_EEENS6_IJNS7_ILi1EEESI_SI_EEESC_SE_Li256ELb1ELb1ELb1ELb0EEENS1_36VarlenDynamicPersistentTileSchedulerILi128ELi64ELi256ELi256ELb1ELb1ELb0ELb1ELb1ELb1EEEEEEEEEvNT_6ParamsE,"ax",@progbits
	.align	128
.text._ZN7cutlass13device_kernelIN5flash19enable_sm80_to_sm89INS1_16FlashAttnFwdSm80INS1_25CollectiveMainloopFwdSm80ILi8ELi1ELb0EN4cute5tupleIJNS5_1CILi128EEENS7_ILi64EEENS7_ILi256EEEEEELi256ENS_10bfloat16_tEfNS_4arch4Sm80ELb1ELb0ELb1ELb1ELb0ELb0ELb1ELb1EEENS1_21CollectiveEpilogueFwdINS6_IJS8_SA_S9_EEENS6_IJNS7_ILi1EEESI_SI_EEESC_SE_Li256ELb1ELb1ELb1ELb0EEENS1_36VarlenDynamicPersistentTileSchedulerILi128ELi64ELi256ELi256ELb1ELb1ELb0ELb1ELb1ELb1EEEEEEEEEvNT_6ParamsE:
        .type           _ZN7cutlass13device_kernelIN5flash19enable_sm80_to_sm89INS1_16FlashAttnFwdSm80INS1_25CollectiveMainloopFwdSm80ILi8ELi1ELb0EN4cute5tupleIJNS5_1CILi128EEENS7_ILi64EEENS7_ILi256EEEEEELi256ENS_10bfloat16_tEfNS_4arch4Sm80ELb1ELb0ELb1ELb1ELb0ELb0ELb1ELb1EEENS1_21CollectiveEpilogueFwdINS6_IJS8_SA_S9_EEENS6_IJNS7_ILi1EEESI_SI_EEESC_SE_Li256ELb1ELb1ELb1ELb0EEENS1_36VarlenDynamicPersistentTileSchedulerILi128ELi64ELi256ELi256ELb1ELb1ELb0ELb1ELb1ELb1EEEEEEEEEvNT_6ParamsE,@function
        .size           _ZN7cutlass13device_kernelIN5flash19enable_sm80_to_sm89INS1_16FlashAttnFwdSm80INS1_25CollectiveMainloopFwdSm80ILi8ELi1ELb0EN4cute5tupleIJNS5_1CILi128EEENS7_ILi64EEENS7_ILi256EEEEEELi256ENS_10bfloat16_tEfNS_4arch4Sm80ELb1ELb0ELb1ELb1ELb0ELb0ELb1ELb1EEENS1_21CollectiveEpilogueFwdINS6_IJS8_SA_S9_EEENS6_IJNS7_ILi1EEESI_SI_EEESC_SE_Li256ELb1ELb1ELb1ELb0EEENS1_36VarlenDynamicPersistentTileSchedulerILi128ELi64ELi256ELi256ELb1ELb1ELb0ELb1ELb1ELb1EEEEEEEEEvNT_6ParamsE,(.L_x_52 - _ZN7cutlass13device_kernelIN5flash19enable_sm80_to_sm89INS1_16FlashAttnFwdSm80INS1_25CollectiveMainloopFwdSm80ILi8ELi1ELb0EN4cute5tupleIJNS5_1CILi128EEENS7_ILi64EEENS7_ILi256EEEEEELi256ENS_10bfloat16_tEfNS_4arch4Sm80ELb1ELb0ELb1ELb1ELb0ELb0ELb1ELb1EEENS1_21CollectiveEpilogueFwdINS6_IJS8_SA_S9_EEENS6_IJNS7_ILi1EEESI_SI_EEESC_SE_Li256ELb1ELb1ELb1ELb0EEENS1_36VarlenDynamicPersistentTileSchedulerILi128ELi64ELi256ELi256ELb1ELb1ELb0ELb1ELb1ELb1EEEEEEEEEvNT_6ParamsE)
        .other          _ZN7cutlass13device_kernelIN5flash19enable_sm80_to_sm89INS1_16FlashAttnFwdSm80INS1_25CollectiveMainloopFwdSm80ILi8ELi1ELb0EN4cute5tupleIJNS5_1CILi128EEENS7_ILi64EEENS7_ILi256EEEEEELi256ENS_10bfloat16_tEfNS_4arch4Sm80ELb1ELb0ELb1ELb1ELb0ELb0ELb1ELb1EEENS1_21CollectiveEpilogueFwdINS6_IJS8_SA_S9_EEENS6_IJNS7_ILi1EEESI_SI_EEESC_SE_Li256ELb1ELb1ELb1ELb0EEENS1_36VarlenDynamicPersistentTileSchedulerILi128ELi64ELi256ELi256ELb1ELb1ELb0ELb1ELb1ELb1EEEEEEEEEvNT_6ParamsE,@"STO_CUDA_ENTRY STV_DEFAULT"
_ZN7cutlass13device_kernelIN5flash19enable_sm80_to_sm89INS1_16FlashAttnFwdSm80INS1_25CollectiveMainloopFwdSm80ILi8ELi1ELb0EN4cute5tupleIJNS5_1CILi128EEENS7_ILi64EEENS7_ILi256EEEEEELi256ENS_10bfloat16_tEfNS_4arch4Sm80ELb1ELb0ELb1ELb1ELb0ELb0ELb1ELb1EEENS1_21CollectiveEpilogueFwdINS6_IJS8_SA_S9_EEENS6_IJNS7_ILi1EEESI_SI_EEESC_SE_Li256ELb1ELb1ELb1ELb0EEENS1_36VarlenDynamicPersistentTileSchedulerILi128ELi64ELi256ELi256ELb1ELb1ELb0ELb1ELb1ELb1EEEEEEEEEvNT_6ParamsE:
[----:B------:R-:W-:Y:S01]  /*0000*/  LDC R1, c[0x0][0x37c] ;  /* 0x0000df00ff017b82 */ /* 0x000fe20000000800 */
[----:B------:R-:W-:Y:S05]  /*0010*/  EXIT ;  /* 0x000000000000794d */ /* 0x000fea0003800000 */
.L_x_16:
        /* <DEDUP_REMOVED lines=14> */
.L_x_52:


//--------------------- .text._ZN7cutlass13device_kernelIN5flash19enable_sm80_to_sm89INS1_16FlashAttnFwdSm80INS1_25CollectiveMainloopFwdSm80ILi8ELi1ELb0EN4cute5tupleIJNS5_1CILi128EEENS7_ILi48EEENS7_ILi256EEEEEELi256ENS_10bfloat16_tEfNS_4arch4Sm80ELb1ELb0ELb1ELb1ELb0ELb1ELb1ELb1EEENS1_21CollectiveEpilogueFwdINS6_IJS8_SA_S9_EEENS6_IJNS7_ILi1EEESI_SI_EEESC_SE_Li256ELb1ELb1ELb1ELb0EEENS1_36VarlenDynamicPersistentTileSchedulerILi128ELi48ELi256ELi256ELb1ELb1ELb0ELb1ELb1ELb1EEEEEEEEEvNT_6ParamsE --------------------------
	.section	.text._ZN7cutlass13device_kernelIN5flash19enable_sm80_to_sm89INS1_16FlashAttnFwdSm80INS1_25CollectiveMainloopFwdSm80ILi8ELi1ELb0EN4cute5tupleIJNS5_1CILi128EEENS7_ILi48EEENS7_ILi256EEEEEELi256ENS_10bfloat16_tEfNS_4arch4Sm80ELb1ELb0ELb1ELb1ELb0ELb1ELb1ELb1EEENS1_21CollectiveEpilogueFwdINS6_IJS8_SA_S9_EEENS6_IJNS7_ILi1EEESI_SI_EEESC_SE_Li256ELb1ELb1ELb1ELb0EEENS1_36VarlenDynamicPersistentTileSchedulerILi128ELi48ELi256ELi256ELb1ELb1ELb0ELb1ELb1ELb1EEEEEEEEEvNT_6ParamsE,"ax",@progbits
	.align	128
.text._ZN7cutlass13device_kernelIN5flash19enable_sm80_to_sm89INS1_16FlashAttnFwdSm80INS1_25CollectiveMainloopFwdSm80ILi8ELi1ELb0EN4cute5tupleIJNS5_1CILi128EEENS7_ILi48EEENS7_ILi256EEEEEELi256ENS_10bfloat16_tEfNS_4arch4Sm80ELb1ELb0ELb1ELb1ELb0ELb1ELb1ELb1EEENS1_21CollectiveEpilogueFwdINS6_IJS8_SA_S9_EEENS6_IJNS7_ILi1EEESI_SI_EEESC_SE_Li256ELb1ELb1ELb1ELb0EEENS1_36VarlenDynamicPersistentTileSchedulerILi128ELi48ELi256ELi256ELb1ELb1ELb0ELb1ELb1ELb1EEEEEEEEEvNT_6ParamsE:
        .type           _ZN7cutlass13device_kernelIN5flash19enable_sm80_to_sm89INS1_16FlashAttnFwdSm80INS1_25CollectiveMainloopFwdSm80ILi8ELi1ELb0EN4cute5tupleIJNS5_1CILi128EEENS7_ILi48EEENS7_ILi256EEEEEELi256ENS_10bfloat16_tEfNS_4arch4Sm80ELb1ELb0ELb1ELb1ELb0ELb1ELb1ELb1EEENS1_21CollectiveEpilogueFwdINS6_IJS8_SA_S9_EEENS6_IJNS7_ILi1EEESI_SI_EEESC_SE_Li256ELb1ELb1ELb1ELb0EEENS1_36VarlenDynamicPersistentTileSchedulerILi128ELi48ELi256ELi256ELb1ELb1ELb0ELb1ELb1ELb1EEEEEEEEEvNT_6ParamsE,@function
        .size           _ZN7cutlass13device_kernelIN5flash19enable_sm80_to_sm89INS1_16FlashAttnFwdSm80INS1_25CollectiveMainloopFwdSm80ILi8ELi1ELb0EN4cute5tupleIJNS5_1CILi128EEENS7_ILi48EEENS7_ILi256EEEEEELi256ENS_10bfloat16_tEfNS_4arch4Sm80ELb1ELb0ELb1ELb1ELb0ELb1ELb1ELb1EEENS1_21CollectiveEpilogueFwdINS6_IJS8_SA_S9_EEENS6_IJNS7_ILi1EEESI_SI_EEESC_SE_Li256ELb1ELb1ELb1ELb0EEENS1_36VarlenDynamicPersistentTileSchedulerILi128ELi48ELi256ELi256ELb1ELb1ELb0ELb1ELb1ELb1EEEEEEEEEvNT_6ParamsE,(.L_x_53 - _ZN7cutlass13device_kernelIN5flash19enable_sm80_to_sm89INS1_16FlashAttnFwdSm80INS1_25CollectiveMainloopFwdSm80ILi8ELi1ELb0EN4cute5tupleIJNS5_1CILi128EEENS7_ILi48EEENS7_ILi256EEEEEELi256ENS_10bfloat16_tEfNS_4arch4Sm80ELb1ELb0ELb1ELb1ELb0ELb1ELb1ELb1EEENS1_21CollectiveEpilogueFwdINS6_IJS8_SA_S9_EEENS6_IJNS7_ILi1EEESI_SI_EEESC_SE_Li256ELb1ELb1ELb1ELb0EEENS1_36VarlenDynamicPersistentTileSchedulerILi128ELi48ELi256ELi256ELb1ELb1ELb0ELb1ELb1ELb1EEEEEEEEEvNT_6ParamsE)
        .other          _ZN7cutlass13device_kernelIN5flash19enable_sm80_to_sm89INS1_16FlashAttnFwdSm80INS1_25CollectiveMainloopFwdSm80ILi8ELi1ELb0EN4cute5tupleIJNS5_1CILi128EEENS7_ILi48EEENS7_ILi256EEEEEELi256ENS_10bfloat16_tEfNS_4arch4Sm80ELb1ELb0ELb1ELb1ELb0ELb1ELb1ELb1EEENS1_21CollectiveEpilogueFwdINS6_IJS8_SA_S9_EEENS6_IJNS7_ILi1EEESI_SI_EEESC_SE_Li256ELb1ELb1ELb1ELb0EEENS1_36VarlenDynamicPersistentTileSchedulerILi128ELi48ELi256ELi256ELb1ELb1ELb0ELb1ELb1ELb1EEEEEEEEEvNT_6ParamsE,@"STO_CUDA_ENTRY STV_DEFAULT"
_ZN7cutlass13device_kernelIN5flash19enable_sm80_to_sm89INS1_16FlashAttnFwdSm80INS1_25CollectiveMainloopFwdSm80ILi8ELi1ELb0EN4cute5tupleIJNS5_1CILi128EEENS7_ILi48EEENS7_ILi256EEEEEELi256ENS_10bfloat16_tEfNS_4arch4Sm80ELb1ELb0ELb1ELb1ELb0ELb1ELb1ELb1EEENS1_21CollectiveEpilogueFwdINS6_IJS8_SA_S9_EEENS6_IJNS7_ILi1EEESI_SI_EEESC_SE_Li256ELb1ELb1ELb1ELb0EEENS1_36VarlenDynamicPersistentTileSchedulerILi128ELi48ELi256ELi256ELb1ELb1ELb0ELb1ELb1ELb1EEEEEEEEEvNT_6ParamsE:
[----:B------:R-:W-:Y:S01]  /*0000*/  LDC R1, c[0x0][0x37c] ;  /* 0x0000df00ff017b82 */ /* 0x000fe20000000800 */
[----:B------:R-:W-:Y:S05]  /*0010*/  EXIT ;  /* 0x000000000000794d */ /* 0x000fea0003800000 */
.L_x_17:
        /* <DEDUP_REMOVED lines=14> */
.L_x_53:


//--------------------- .text._ZN7cutlass13device_kernelIN5flash19enable_sm80_to_sm89INS1_16FlashAttnFwdSm80INS1_25CollectiveMainloopFwdSm80ILi8ELi1ELb1EN4cute5tupleIJNS5_1CILi128EEENS7_ILi64EEENS7_ILi256EEEEEELi256ENS_10bfloat16_tEfNS_4arch4Sm80ELb0ELb0ELb0ELb0ELb0ELb0ELb1ELb1EEENS1_21CollectiveEpilogueFwdINS6_IJS8_SA_S9_EEENS6_IJNS7_ILi1EEESI_SI_EEESC_SE_Li256ELb0ELb1ELb1ELb0EEENS1_19SingleTileSchedulerILb0ELb1ELb1ELi128EEEEEEEEEvNT_6ParamsE --------------------------
	.section	.text._ZN7cutlass13device_kernelIN5flash19enable_sm80_to_sm89INS1_16FlashAttnFwdSm80INS1_25CollectiveMainloopFwdSm80ILi8ELi1ELb1EN4cute5tupleIJNS5_1CILi128EEENS7_ILi64EEENS7_ILi256EEEEEELi256ENS_10bfloat16_tEfNS_4arch4Sm80ELb0ELb0ELb0ELb0ELb0ELb0ELb1ELb1EEENS1_21CollectiveEpilogueFwdINS6_IJS8_SA_S9_EEENS6_IJNS7_ILi1EEESI_SI_EEESC_SE_Li256ELb0ELb1ELb1ELb0EEENS1_19SingleTileSchedulerILb0ELb1ELb1ELi128EEEEEEEEEvNT_6ParamsE,"ax",@progbits
	.align	128
.text._ZN7cutlass13device_kernelIN5flash19enable_sm80_to_sm89INS1_16FlashAttnFwdSm80INS1_25CollectiveMainloopFwdSm80ILi8ELi1ELb1EN4cute5tupleIJNS5_1CILi128EEENS7_ILi64EEENS7_ILi256EEEEEELi256ENS_10bfloat16_tEfNS_4arch4Sm80ELb0ELb0ELb0ELb0ELb0ELb0ELb1ELb1EEENS1_21CollectiveEpilogueFwdINS6_IJS8_SA_S9_EEENS6_IJNS7_ILi1EEESI_SI_EEESC_SE_Li256ELb0ELb1ELb1ELb0EEENS1_19SingleTileSchedulerILb0ELb1ELb1ELi128EEEEEEEEEvNT_6ParamsE:
        .type           _ZN7cutlass13device_kernelIN5flash19enable_sm80_to_sm89INS1_16FlashAttnFwdSm80INS1_25CollectiveMainloopFwdSm80ILi8ELi1ELb1EN4cute5tupleIJNS5_1CILi128EEENS7_ILi64EEENS7_ILi256EEEEEELi256ENS_10bfloat16_tEfNS_4arch4Sm80ELb0ELb0ELb0ELb0ELb0ELb0ELb1ELb1EEENS1_21CollectiveEpilogueFwdINS6_IJS8_SA_S9_EEENS6_IJNS7_ILi1EEESI_SI_EEESC_SE_Li256ELb0ELb1ELb1ELb0EEENS1_19SingleTileSchedulerILb0ELb1ELb1ELi128EEEEEEEEEvNT_6ParamsE,@function
        .size           _ZN7cutlass13device_kernelIN5flash19enable_sm80_to_sm89INS1_16FlashAttnFwdSm80INS1_25CollectiveMainloopFwdSm80ILi8ELi1ELb1EN4cute5tupleIJNS5_1CILi128EEENS7_ILi64EEENS7_ILi256EEEEEELi256ENS_10bfloat16_tEfNS_4arch4Sm80ELb0ELb0ELb0ELb0ELb0ELb0ELb1ELb1EEENS1_21CollectiveEpilogueFwdINS6_IJS8_SA_S9_EEENS6_IJNS7_ILi1EEESI_SI_EEESC_SE_Li256ELb0ELb1ELb1ELb0EEENS1_19SingleTileSchedulerILb0ELb1ELb1ELi128EEEEEEEEEvNT_6ParamsE,(.L_x_54 - _ZN7cutlass13device_kernelIN5flash19enable_sm80_to_sm89INS1_16FlashAttnFwdSm80INS1_25CollectiveMainloopFwdSm80ILi8ELi1ELb1EN4cute5tupleIJNS5_1CILi128EEENS7_ILi64EEENS7_ILi256EEEEEELi256ENS_10bfloat16_tEfNS_4arch4Sm80ELb0ELb0ELb0ELb0ELb0ELb0ELb1ELb1EEENS1_21CollectiveEpilogueFwdINS6_IJS8_SA_S9_EEENS6_IJNS7_ILi1EEESI_SI_EEESC_SE_Li256ELb0ELb1ELb1ELb0EEENS1_19SingleTileSchedulerILb0ELb1ELb1ELi128EEEEEEEEEvNT_6ParamsE)
        .other          _ZN7cutlass13device_kernelIN5flash19enable_sm80_to_sm89INS1_16FlashAttnFwdSm80INS1_25CollectiveMainloopFwdSm80ILi8ELi1ELb1EN4cute5tupleIJNS5_1CILi128EEENS7_ILi64EEENS7_ILi256EEEEEELi256ENS_10bfloat16_tEfNS_4arch4Sm80ELb0ELb0ELb0ELb0ELb0ELb0ELb1ELb1EEENS1_21CollectiveEpilogueFwdINS6_IJS8_SA_S9_EEENS6_IJNS7_ILi1EEESI_SI_EEESC_SE_Li256ELb0ELb1ELb1ELb0EEENS1_19SingleTileSchedulerILb0ELb1ELb1ELi128EEEEEEEEEvNT_6ParamsE,@"STO_CUDA_ENTRY STV_DEFAULT"
_ZN7cutlass13device_kernelIN5flash19enable_sm80_to_sm89INS1_16FlashAttnFwdSm80INS1_25CollectiveMainloopFwdSm80ILi8ELi1ELb1EN4cute5tupleIJNS5_1CILi128EEENS7_ILi64EEENS7_ILi256EEEEEELi256ENS_10bfloat16_tEfNS_4arch4Sm80ELb0ELb0ELb0ELb0ELb0ELb0ELb1ELb1EEENS1_21CollectiveEpilogueFwdINS6_IJS8_SA_S9_EEENS6_IJNS7_ILi1EEESI_SI_EEESC_SE_Li256ELb0ELb1ELb1ELb0EEENS1_19SingleTileSchedulerILb0ELb1ELb1ELi128EEEEEEEEEvNT_6ParamsE:
[----:B------:R-:W-:Y:S01]  /*0000*/  LDC R1, c[0x0][0x37c] ;  /* 0x0000df00ff017b82 */ /* 0x000fe20000000800 */
[----:B------:R-:W-:Y:S05]  /*0010*/  EXIT ;  /* 0x000000000000794d */ /* 0x000fea0003800000 */
.L_x_18:
        /* <DEDUP_REMOVED lines=14> */
.L_x_54:


//--------------------- .text._ZN7cutlass13device_kernelIN5flash19enable_sm80_to_sm89INS1_16FlashAttnFwdSm80INS1_25CollectiveMainloopFwdSm80ILi8ELi1ELb1EN4cute5tupleIJNS5_1CILi128EEENS7_ILi48EEENS7_ILi256EEEEEELi256ENS_10bfloat16_tEfNS_4arch4Sm80ELb0ELb0ELb0ELb1ELb0ELb0ELb1ELb1EEENS1_21CollectiveEpilogueFwdINS6_IJS8_SA_S9_EEENS6_IJNS7_ILi1EEESI_SI_EEESC_SE_Li256ELb1ELb1ELb1ELb0EEENS1_36VarlenDynamicPersistentTileSchedulerILi128ELi48ELi256ELi256ELb1ELb1ELb0ELb0ELb1ELb1EEEEEEEEEvNT_6ParamsE --------------------------
	.section	.text._ZN7cutlass13device_kernelIN5flash19enable_sm80_to_sm89INS1_16FlashAttnFwdSm80INS1_25CollectiveMainloopFwdSm80ILi8ELi1ELb1EN4cute5tupleIJNS5_1CILi128EEENS7_ILi48EEENS7_ILi256EEEEEELi256ENS_10bfloat16_tEfNS_4arch4Sm80ELb0ELb0ELb0ELb1ELb0ELb0ELb1ELb1EEENS1_21CollectiveEpilogueFwdINS6_IJS8_SA_S9_EEENS6_IJNS7_ILi1EEESI_SI_EEESC_SE_Li256ELb1ELb1ELb1ELb0EEENS1_36VarlenDynamicPersistentTileSchedulerILi128ELi48ELi256ELi256ELb1ELb1ELb0ELb0ELb1ELb1EEEEEEEEEvNT_6ParamsE,"ax",@progbits
	.align	128
.text._ZN7cutlass13device_kernelIN5flash19enable_sm80_to_sm89INS1_16FlashAttnFwdSm80INS1_25CollectiveMainloopFwdSm80ILi8ELi1ELb1EN4cute5tupleIJNS5_1CILi128EEENS7_ILi48EEENS7_ILi256EEEEEELi256ENS_10bfloat16_tEfNS_4arch4Sm80ELb0ELb0ELb0ELb1ELb0ELb0ELb1ELb1EEENS1_21CollectiveEpilogueFwdINS6_IJS8_SA_S9_EEENS6_IJNS7_ILi1EEESI_SI_EEESC_SE_Li256ELb1ELb1ELb1ELb0EEENS1_36VarlenDynamicPersistentTileSchedulerILi128ELi48ELi256ELi256ELb1ELb1ELb0ELb0ELb1ELb1EEEEEEEEEvNT_6ParamsE:
        .type           _ZN7cutlass13device_kernelIN5flash19enable_sm80_to_sm89INS1_16FlashAttnFwdSm80INS1_25CollectiveMainloopFwdSm80ILi8ELi1ELb1EN4cute5tupleIJNS5_1CILi128EEENS7_ILi48EEENS7_ILi256EEEEEELi256ENS_10bfloat16_tEfNS_4arch4Sm80ELb0ELb0ELb0ELb1ELb0ELb0ELb1ELb1EEENS1_21CollectiveEpilogueFwdINS6_IJS8_SA_S9_EEENS6_IJNS7_ILi1EEESI_SI_EEESC_SE_Li256ELb1ELb1ELb1ELb0EEENS1_36VarlenDynamicPersistentTileSchedulerILi128ELi48ELi256ELi256ELb1ELb1ELb0ELb0ELb1ELb1EEEEEEEEEvNT_6ParamsE,@function
        .size           _ZN7cutlass13device_kernelIN5flash19enable_sm80_to_sm89INS1_16FlashAttnFwdSm80INS1_25CollectiveMainloopFwdSm80ILi8ELi1ELb1EN4cute5tupleIJNS5_1CILi128EEENS7_ILi48EEENS7_ILi256EEEEEELi256ENS_10bfloat16_tEfNS_4arch4Sm80ELb0ELb0ELb0ELb1ELb0ELb0ELb1ELb1EEENS1_21CollectiveEpilogueFwdINS6_IJS8_SA_S9_EEENS6_IJNS7_ILi1EEESI_SI_EEESC_SE_Li256ELb1ELb1ELb1ELb0EEENS1_36VarlenDynamicPersistentTileSchedulerILi128ELi48ELi256ELi256ELb1ELb1ELb0ELb0ELb1ELb1EEEEEEEEEvNT_6ParamsE,(.L_x_55 - _ZN7cutlass13device_kernelIN5flash19enable_sm80_to_sm89INS1_16FlashAttnFwdSm80INS1_25CollectiveMainloopFwdSm80ILi8ELi1ELb1EN4cute5tupleIJNS5_1CILi128EEENS7_ILi48EEENS7_ILi256EEEEEELi256ENS_10bfloat16_tEfNS_4arch4Sm80ELb0ELb0ELb0ELb1ELb0ELb0ELb1ELb1EEENS1_21CollectiveEpilogueFwdINS6_IJS8_SA_S9_EEENS6_IJNS7_ILi1EEESI_SI_EEESC_SE_Li256ELb1ELb1ELb1ELb0EEENS1_36VarlenDynamicPersistentTileSchedulerILi128ELi48ELi256ELi256ELb1ELb1ELb0ELb0ELb1ELb1EEEEEEEEEvNT_6ParamsE)
        .other          _ZN7cutlass13device_kernelIN5flash19enable_sm80_to_sm89INS1_16FlashAttnFwdSm80INS1_25CollectiveMainloopFwdSm80ILi8ELi1ELb1EN4cute5tupleIJNS5_1CILi128EEENS7_ILi48EEENS7_ILi256EEEEEELi256ENS_10bfloat16_tEfNS_4arch4Sm80ELb0ELb0ELb0ELb1ELb0ELb0ELb1ELb1EEENS1_21CollectiveEpilogueFwdINS6_IJS8_SA_S9_EEENS6_IJNS7_ILi1EEESI_SI_EEESC_SE_Li256ELb1ELb1ELb1ELb0EEENS1_36VarlenDynamicPersistentTileSchedulerILi128ELi48ELi256ELi256ELb1ELb1ELb0ELb0ELb1ELb1EEEEEEEEEvNT_6ParamsE,@"STO_CUDA_ENTRY STV_DEFAULT"
_ZN7cutlass13device_kernelIN5flash19enable_sm80_to_sm89INS1_16FlashAttnFwdSm80INS1_25CollectiveMainloopFwdSm80ILi8ELi1ELb1EN4cute5tupleIJNS5_1CILi128EEENS7_ILi48EEENS7_ILi256EEEEEELi256ENS_10bfloat16_tEfNS_4arch4Sm80ELb0ELb0ELb0ELb1ELb0ELb0ELb1ELb1EEENS1_21CollectiveEpilogueFwdINS6_IJS8_SA_S9_EEENS6_IJNS7_ILi1EEESI_SI_EEESC_SE_Li256ELb1ELb1ELb1ELb0EEENS1_36VarlenDynamicPersistentTileSchedulerILi128ELi48ELi256ELi256ELb1ELb1ELb0ELb0ELb1ELb1EEEEEEEEEvNT_6ParamsE:
[----:B------:R-:W-:Y:S01]  /*0000*/  LDC R1, c[0x0][0x37c] ;  /* 0x0000df00ff017b82 */ /* 0x000fe20000000800 */
[----:B------:R-:W-:Y:S05]  /*0010*/  EXIT ;  /* 0x000000000000794d */ /* 0x000fea0003800000 */
.L_x_19:
        /* <DEDUP_REMOVED lines=14> */
.L_x_55:


//--------------------- .text._ZN7cutlass13device_kernelIN5flash19enable_sm80_to_sm89INS1_16FlashAttnFwdSm80INS1_25CollectiveMainloopFwdSm80ILi8ELi1ELb0EN4cute5tupleIJNS5_1CILi128EEENS7_ILi32EEENS7_ILi256EEEEEELi256ENS_10bfloat16_tEfNS_4arch4Sm80ELb0ELb0ELb0ELb1ELb0ELb1ELb1ELb1EEENS1_21CollectiveEpilogueFwdINS6_IJS8_SA_S9_EEENS6_IJNS7_ILi1EEESI_SI_EEESC_SE_Li256ELb1ELb1ELb1ELb0EEENS1_36VarlenDynamicPersistentTileSchedulerILi128ELi32ELi256ELi256ELb1ELb1ELb0ELb0ELb1ELb1EEEEEEEEEvNT_6ParamsE --------------------------
	.section	.text._ZN7cutlass13device_kernelIN5flash19enable_sm80_to_sm89INS1_16FlashAttnFwdSm80INS1_25CollectiveMainloopFwdSm80ILi8ELi1ELb0EN4cute5tupleIJNS5_1CILi128EEENS7_ILi32EEENS7_ILi256EEEEEELi256ENS_10bfloat16_tEfNS_4arch4Sm80ELb0ELb0ELb0ELb1ELb0ELb1ELb1ELb1EEENS1_21CollectiveEpilogueFwdINS6_IJS8_SA_S9_EEENS6_IJNS7_ILi1EEESI_SI_EEESC_SE_Li256ELb1ELb1ELb1ELb0EEENS1_36VarlenDynamicPersistentTileSchedulerILi128ELi32ELi256ELi256ELb1ELb1ELb0ELb0ELb1ELb1EEEEEEEEEvNT_6ParamsE,"ax",@progbits
	.align	128
.text._ZN7cutlass13device_kernelIN5flash19enable_sm80_to_sm89INS1_16FlashAttnFwdSm80INS1_25CollectiveMainloopFwdSm80ILi8ELi1ELb0EN4cute5tupleIJNS5_1CILi128EEENS7_ILi32EEENS7_ILi256EEEEEELi256ENS_10bfloat16_tEfNS_4arch4Sm80ELb0ELb0ELb0ELb1ELb0ELb1ELb1ELb1EEENS1_21CollectiveEpilogueFwdINS6_IJS8_SA_S9_EEENS6_IJNS7_ILi1EEESI_SI_EEESC_SE_Li256ELb1ELb1ELb1ELb0EEENS1_36VarlenDynamicPersistentTileSchedulerILi128ELi32ELi256ELi256ELb1ELb1ELb0ELb0ELb1ELb1EEEEEEEEEvNT_6ParamsE:
        .type           _ZN7cutlass13device_kernelIN5flash19enable_sm80_to_sm89INS1_16FlashAttnFwdSm80INS1_25CollectiveMainloopFwdSm80ILi8ELi1ELb0EN4cute5tupleIJNS5_1CILi128EEENS7_ILi32EEENS7_ILi256EEEEEELi256ENS_10bfloat16_tEfNS_4arch4Sm80ELb0ELb0ELb0ELb1ELb0ELb1ELb1ELb1EEENS1_21CollectiveEpilogueFwdINS6_IJS8_SA_S9_EEENS6_IJNS7_ILi1EEESI_SI_EEESC_SE_Li256ELb1ELb1ELb1ELb0EEENS1_36VarlenDynamicPersistentTileSchedulerILi128ELi32ELi256ELi256ELb1ELb1ELb0ELb0ELb1ELb1EEEEEEEEEvNT_6ParamsE,@function
        .size           _ZN7cutlass13device_kernelIN5flash19enable_sm80_to_sm89INS1_16FlashAttnFwdSm80INS1_25CollectiveMainloopFwdSm80ILi8ELi1ELb0EN4cute5tupleIJNS5_1CILi128EEENS7_ILi32EEENS7_ILi256EEEEEELi256ENS_10bfloat16_tEfNS_4arch4Sm80ELb0ELb0ELb0ELb1ELb0ELb1ELb1ELb1EEENS1_21CollectiveEpilogueFwdINS6_IJS8_SA_S9_EEENS6_IJNS7_ILi1EEESI_SI_EEESC_SE_Li256ELb1ELb1ELb1ELb0EEENS1_36VarlenDynamicPersistentTileSchedulerILi128ELi32ELi256ELi256ELb1ELb1ELb0ELb0ELb1ELb1EEEEEEEEEvNT_6ParamsE,(.L_x_56 - _ZN7cutlass13device_kernelIN5flash19enable_sm80_to_sm89INS1_16FlashAttnFwdSm80INS1_25CollectiveMainloopFwdSm80ILi8ELi1ELb0EN4cute5tupleIJNS5_1CILi128EEENS7_ILi32EEENS7_ILi256EEEEEELi256ENS_10bfloat16_tEfNS_4arch4Sm80ELb0ELb0ELb0ELb1ELb0ELb1ELb1ELb1EEENS1_21CollectiveEpilogueFwdINS6_IJS8_SA_S9_EEENS6_IJNS7_ILi1EEESI_SI_EEESC_SE_Li256ELb1ELb1ELb1ELb0EEENS1_36VarlenDynamicPersistentTileSchedulerILi128ELi32ELi256ELi256ELb1ELb1ELb0ELb0ELb1ELb1EEEEEEEEEvNT_6ParamsE)
        .other          _ZN7cutlass13device_kernelIN5flash19enable_sm80_to_sm89INS1_16FlashAttnFwdSm80INS1_25CollectiveMainloopFwdSm80ILi8ELi1ELb0EN4cute5tupleIJNS5_1CILi128EEENS7_ILi32EEENS7_ILi256EEEEEELi256ENS_10bfloat16_tEfNS_4arch4Sm80ELb0ELb0ELb0ELb1ELb0ELb1ELb1ELb1EEENS1_21CollectiveEpilogueFwdINS6_IJS8_SA_S9_EEENS6_IJNS7_ILi1EEESI_SI_EEESC_SE_Li256ELb1ELb1ELb1ELb0EEENS1_36VarlenDynamicPersistentTileSchedulerILi128ELi32ELi256ELi256ELb1ELb1ELb0ELb0ELb1ELb1EEEEEEEEEvNT_6ParamsE,@"STO_CUDA_ENTRY STV_DEFAULT"
_ZN7cutlass13device_kernelIN5flash19enable_sm80_to_sm89INS1_16FlashAttnFwdSm80INS1_25CollectiveMainloopFwdSm80ILi8ELi1ELb0EN4cute5tupleIJNS5_1CILi128EEENS7_ILi32EEENS7_ILi256EEEEEELi256ENS_10bfloat16_tEfNS_4arch4Sm80ELb0ELb0ELb0ELb1ELb0ELb1ELb1ELb1EEENS1_21CollectiveEpilogueFwdINS6_IJS8_SA_S9_EEENS6_IJNS7_ILi1EEESI_SI_EEESC_SE_Li256ELb1ELb1ELb1ELb0EEENS1_36VarlenDynamicPersistentTileSchedulerILi128ELi32ELi256ELi256ELb1ELb1ELb0ELb0ELb1ELb1EEEEEEEEEvNT_6ParamsE:
[----:B------:R-:W-:Y:S01]  /*0000*/  LDC R1, c[0x0][0x37c] ;  /* 0x0000df00ff017b82 */ /* 0x000fe20000000800 */
[----:B------:R-:W-:Y:S05]  /*0010*/  EXIT ;  /* 0x000000000000794d */ /* 0x000fea0003800000 */
.L_x_20:
        /* <DEDUP_REMOVED lines=14> */
.L_x_56:


//--------------------- .text._ZN7cutlass13device_kernelIN5flash19enable_sm80_to_sm89INS1_16FlashAttnFwdSm80INS1_25CollectiveMainloopFwdSm80ILi8ELi1ELb1EN4cute5tupleIJNS5_1CILi128EEENS7_ILi48EEENS7_ILi256EEEEEELi256ENS_10bfloat16_tEfNS_4arch4Sm80ELb0ELb1ELb0ELb0ELb0ELb0ELb1ELb1EEENS1_21CollectiveEpilogueFwdINS6_IJS8_SA_S9_EEENS6_IJNS7_ILi1EEESI_SI_EEESC_SE_Li256ELb0ELb1ELb1ELb0EEENS1_19SingleTileSchedulerILb0ELb1ELb1ELi128EEEEEEEEEvNT_6ParamsE --------------------------
	.section	.text._ZN7cutlass13device_kernelIN5flash19enable_sm80_to_sm89INS1_16FlashAttnFwdSm80INS1_25CollectiveMainloopFwdSm80ILi8ELi1ELb1EN4cute5tupleIJNS5_1CILi128EEENS7_ILi48EEENS7_ILi256EEEEEELi256ENS_10bfloat16_tEfNS_4arch4Sm80ELb0ELb1ELb0ELb0ELb0ELb0ELb1ELb1EEENS1_21CollectiveEpilogueFwdINS6_IJS8_SA_S9_EEENS6_IJNS7_ILi1EEESI_SI_EEESC_SE_Li256ELb0ELb1ELb1ELb0EEENS1_19SingleTileSchedulerILb0ELb1ELb1ELi128EEEEEEEEEvNT_6ParamsE,"ax",@progbits
	.align	128
.text._ZN7cutlass13device_kernelIN5flash19enable_sm80_to_sm89INS1_16FlashAttnFwdSm80INS1_25CollectiveMainloopFwdSm80ILi8ELi1ELb1EN4cute5tupleIJNS5_1CILi128EEENS7_ILi48EEENS7_ILi256EEEEEELi256ENS_10bfloat16_tEfNS_4arch4Sm80ELb0ELb1ELb0ELb0ELb0ELb0ELb1ELb1EEENS1_21CollectiveEpilogueFwdINS6_IJS8_SA_S9_EEENS6_IJNS7_ILi1EEESI_SI_EEESC_SE_Li256ELb0ELb1ELb1ELb0EEENS1_19SingleTileSchedulerILb0ELb1ELb1ELi128EEEEEEEEEvNT_6ParamsE:
        .type           _ZN7cutlass13device_kernelIN5flash19enable_sm80_to_sm89INS1_16FlashAttnFwdSm80INS1_25CollectiveMainloopFwdSm80ILi8ELi1ELb1EN4cute5tupleIJNS5_1CILi128EEENS7_ILi48EEENS7_ILi256EEEEEELi256ENS_10bfloat16_tEfNS_4arch4Sm80ELb0ELb1ELb0ELb0ELb0ELb0ELb1ELb1EEENS1_21CollectiveEpilogueFwdINS6_IJS8_SA_S9_EEENS6_IJNS7_ILi1EEESI_SI_EEESC_SE_Li256ELb0ELb1ELb1ELb0EEENS1_19SingleTileSchedulerILb0ELb1ELb1ELi128EEEEEEEEEvNT_6ParamsE,@function
        .size           _ZN7cutlass13device_kernelIN5flash19enable_sm80_to_sm89INS1_16FlashAttnFwdSm80INS1_25CollectiveMainloopFwdSm80ILi8ELi1ELb1EN4cute5tupleIJNS5_1CILi128EEENS7_ILi48EEENS7_ILi256EEEEEELi256ENS_10bfloat16_tEfNS_4arch4Sm80ELb0ELb1ELb0ELb0ELb0ELb0ELb1ELb1EEENS1_21CollectiveEpilogueFwdINS6_IJS8_SA_S9_EEENS6_IJNS7_ILi1EEESI_SI_EEESC_SE_Li256ELb0ELb1ELb1ELb0EEENS1_19SingleTileSchedulerILb0ELb1ELb1ELi128EEEEEEEEEvNT_6ParamsE,(.L_x_57 - _ZN7cutlass13device_kernelIN5flash19enable_sm80_to_sm89INS1_16FlashAttnFwdSm80INS1_25CollectiveMainloopFwdSm80ILi8ELi1ELb1EN4cute5tupleIJNS5_1CILi128EEENS7_ILi48EEENS7_ILi256EEEEEELi256ENS_10bfloat16_tEfNS_4arch4Sm80ELb0ELb1ELb0ELb0ELb0ELb0ELb1ELb1EEENS1_21CollectiveEpilogueFwdINS6_IJS8_SA_S9_EEENS6_IJNS7_ILi1EEESI_SI_EEESC_SE_Li256ELb0ELb1ELb1ELb0EEENS1_19SingleTileSchedulerILb0ELb1ELb1ELi128EEEEEEEEEvNT_6ParamsE)
        .other          _ZN7cutlass13device_kernelIN5flash19enable_sm80_to_sm89INS1_16FlashAttnFwdSm80INS1_25CollectiveMainloopFwdSm80ILi8ELi1ELb1EN4cute5tupleIJNS5_1CILi128EEENS7_ILi48EEENS7_ILi256EEEEEELi256ENS_10bfloat16_tEfNS_4arch4Sm80ELb0ELb1ELb0ELb0ELb0ELb0ELb1ELb1EEENS1_21CollectiveEpilogueFwdINS6_IJS8_SA_S9_EEENS6_IJNS7_ILi1EEESI_SI_EEESC_SE_Li256ELb0ELb1ELb1ELb0EEENS1_19SingleTileSchedulerILb0ELb1ELb1ELi128EEEEEEEEEvNT_6ParamsE,@"STO_CUDA_ENTRY STV_DEFAULT"
_ZN7cutlass13device_kernelIN5flash19enable_sm80_to_sm89INS1_16FlashAttnFwdSm80INS1_25CollectiveMainloopFwdSm80ILi8ELi1ELb1EN4cute5tupleIJNS5_1CILi128EEENS7_ILi48EEENS7_ILi256EEEEEELi256ENS_10bfloat16_tEfNS_4arch4Sm80ELb0ELb1ELb0ELb0ELb0ELb0ELb1ELb1EEENS1_21CollectiveEpilogueFwdINS6_IJS8_SA_S9_EEENS6_IJNS7_ILi1EEESI_SI_EEESC_SE_Li256ELb0ELb1ELb1ELb0EEENS1_19SingleTileSchedulerILb0ELb1ELb1ELi128EEEEEEEEEvNT_6ParamsE:
[----:B------:R-:W-:Y:S01]  /*0000*/  LDC R1, c[0x0][0x37c] ;  /* 0x0000df00ff017b82 */ /* 0x000fe20000000800 */
[----:B------:R-:W-:Y:S05]  /*0010*/  EXIT ;  /* 0x000000000000794d */ /* 0x000fea0003800000 */
.L_x_21:
        /* <DEDUP_REMOVED lines=14> */
.L_x_57:


//--------------------- .text._ZN7cutlass13device_kernelIN5flash19enable_sm80_to_sm89INS1_16FlashAttnFwdSm80INS1_25CollectiveMainloopFwdSm80ILi8ELi1ELb1EN4cute5tupleIJNS5_1CILi128EEENS7_ILi48EEENS7_ILi256EEEEEELi256ENS_10bfloat16_tEfNS_4arch4Sm80ELb0ELb1ELb0ELb1ELb0ELb0ELb1ELb1EEENS1_21CollectiveEpilogueFwdINS6_IJS8_SA_S9_EEENS6_IJNS7_ILi1EEESI_SI_EEESC_SE_Li256ELb1ELb1ELb1ELb0EEENS1_36VarlenDynamicPersistentTileSchedulerILi128ELi48ELi256ELi256ELb1ELb1ELb0ELb1ELb0ELb1EEEEEEEEEvNT_6ParamsE --------------------------
	.section	.text._ZN7cutlass13device_kernelIN5flash19enable_sm80_to_sm89INS1_16FlashAttnFwdSm80INS1_25CollectiveMainloopFwdSm80ILi8ELi1ELb1EN4cute5tupleIJNS5_1CILi128EEENS7_ILi48EEENS7_ILi256EEEEEELi256ENS_10bfloat16_tEfNS_4arch4Sm80ELb0ELb1ELb0ELb1ELb0ELb0ELb1ELb1EEENS1_21CollectiveEpilogueFwdINS6_IJS8_SA_S9_EEENS6_IJNS7_ILi1EEESI_SI_EEESC_SE_Li256ELb1ELb1ELb1ELb0EEENS1_36VarlenDynamicPersistentTileSchedulerILi128ELi48ELi256ELi256ELb1ELb1ELb0ELb1ELb0ELb1EEEEEEEEEvNT_6ParamsE,"ax",@progbits
	.align	128
.text._ZN7cutlass13device_kernelIN5flash19enable_sm80_to_sm89INS1_16FlashAttnFwdSm80INS1_25CollectiveMainloopFwdSm80ILi8ELi1ELb1EN4cute5tupleIJNS5_1CILi128EEENS7_ILi48EEENS7_ILi256EEEEEELi256ENS_10bfloat16_tEfNS_4arch4Sm80ELb0ELb1ELb0ELb1ELb0ELb0ELb1ELb1EEENS1_21CollectiveEpilogueFwdINS6_IJS8_SA_S9_EEENS6_IJNS7_ILi1EEESI_SI_EEESC_SE_Li256ELb1ELb1ELb1ELb0EEENS1_36VarlenDynamicPersistentTileSchedulerILi128ELi48ELi256ELi256ELb1ELb1ELb0ELb1ELb0ELb1EEEEEEEEEvNT_6ParamsE:
        .type           _ZN7cutlass13device_kernelIN5flash19enable_sm80_to_sm89INS1_16FlashAttnFwdSm80INS1_25CollectiveMainloopFwdSm80ILi8ELi1ELb1EN4cute5tupleIJNS5_1CILi128EEENS7_ILi48EEENS7_ILi256EEEEEELi256ENS_10bfloat16_tEfNS_4arch4Sm80ELb0ELb1ELb0ELb1ELb0ELb0ELb1ELb1EEENS1_21CollectiveEpilogueFwdINS6_IJS8_SA_S9_EEENS6_IJNS7_ILi1EEESI_SI_EEESC_SE_Li256ELb1ELb1ELb1ELb0EEENS1_36VarlenDynamicPersistentTileSchedulerILi128ELi48ELi256ELi256ELb1ELb1ELb0ELb1ELb0ELb1EEEEEEEEEvNT_6ParamsE,@function
        .size           _ZN7cutlass13device_kernelIN5flash19enable_sm80_to_sm89INS1_16FlashAttnFwdSm80INS1_25CollectiveMainloopFwdSm80ILi8ELi1ELb1EN4cute5tupleIJNS5_1CILi128EEENS7_ILi48EEENS7_ILi256EEEEEELi256ENS_10bfloat16_tEfNS_4arch4Sm80ELb0ELb1ELb0ELb1ELb0ELb0ELb1ELb1EEENS1_21CollectiveEpilogueFwdINS6_IJS8_SA_S9_EEENS6_IJNS7_ILi1EEESI_SI_EEESC_SE_Li256ELb1ELb1ELb1ELb0EEENS1_36VarlenDynamicPersistentTileSchedulerILi128ELi48ELi256ELi256ELb1ELb1ELb0ELb1ELb0ELb1EEEEEEEEEvNT_6ParamsE,(.L_x_58 - _ZN7cutlass13device_kernelIN5flash19enable_sm80_to_sm89INS1_16FlashAttnFwdSm80INS1_25CollectiveMainloopFwdSm80ILi8ELi1ELb1EN4cute5tupleIJNS5_1CILi128EEENS7_ILi48EEENS7_ILi256EEEEEELi256ENS_10bfloat16_tEfNS_4arch4Sm80ELb0ELb1ELb0ELb1ELb0ELb0ELb1ELb1EEENS1_21CollectiveEpilogueFwdINS6_IJS8_SA_S9_EEENS6_IJNS7_ILi1EEESI_SI_EEESC_SE_Li256ELb1ELb1ELb1ELb0EEENS1_36VarlenDynamicPersistentTileSchedulerILi128ELi48ELi256ELi256ELb1ELb1ELb0ELb1ELb0ELb1EEEEEEEEEvNT_6ParamsE)
        .other          _ZN7cutlass13device_kernelIN5flash19enable_sm80_to_sm89INS1_16FlashAttnFwdSm80INS1_25CollectiveMainloopFwdSm80ILi8ELi1ELb1EN4cute5tupleIJNS5_1CILi128EEENS7_ILi48EEENS7_ILi256EEEEEELi256ENS_10bfloat16_tEfNS_4arch4Sm80ELb0ELb1ELb0ELb1ELb0ELb0ELb1ELb1EEENS1_21CollectiveEpilogueFwdINS6_IJS8_SA_S9_EEENS6_IJNS7_ILi1EEESI_SI_EEESC_SE_Li256ELb1ELb1ELb1ELb0EEENS1_36VarlenDynamicPersistentTileSchedulerILi128ELi48ELi256ELi256ELb1ELb1ELb0ELb1ELb0ELb1EEEEEEEEEvNT_6ParamsE,@"STO_CUDA_ENTRY STV_DEFAULT"
_ZN7cutlass13device_kernelIN5flash19enable_sm80_to_sm89INS1_16FlashAttnFwdSm80INS1_25CollectiveMainloopFwdSm80ILi8ELi1ELb1EN4cute5tupleIJNS5_1CILi128EEENS7_ILi48EEENS7_ILi256EEEEEELi256ENS_10bfloat16_tEfNS_4arch4Sm80ELb0ELb1ELb0ELb1ELb0ELb0ELb1ELb1EEENS1_21CollectiveEpilogueFwdINS6_IJS8_SA_S9_EEENS6_IJNS7_ILi1EEESI_SI_EEESC_SE_Li256ELb1ELb1ELb1ELb0EEENS1_36VarlenDynamicPersistentTileSchedulerILi128ELi48ELi256ELi256ELb1ELb1ELb0ELb1ELb0ELb1EEEEEEEEEvNT_6ParamsE:
[----:B------:R-:W-:Y:S01]  /*0000*/  LDC R1, c[0x0][0x37c] ;  /* 0x0000df00ff017b82 */ /* 0x000fe20000000800 */
[----:B------:R-:W-:Y:S05]  /*0010*/  EXIT ;  /* 0x000000000000794d */ /* 0x000fea0003800000 */
.L_x_22:
        /* <DEDUP_REMOVED lines=14> */
.L_x_58:


//--------------------- .text._ZN7cutlass13device_kernelIN5flash19enable_sm80_to_sm89INS1_16FlashAttnFwdSm80INS1_25CollectiveMainloopFwdSm80ILi8ELi1ELb0EN4cute5tupleIJNS5_1CILi128EEENS7_ILi32EEENS7_ILi256EEEEEELi256ENS_10bfloat16_tEfNS_4arch4Sm80ELb0ELb1ELb0ELb1ELb0ELb1ELb1ELb1EEENS1_21CollectiveEpilogueFwdINS6_IJS8_SA_S9_EEENS6_IJNS7_ILi1EEESI_SI_EEESC_SE_Li256ELb1ELb1ELb1ELb0EEENS1_36VarlenDynamicPersistentTileSchedulerILi128ELi32ELi256ELi256ELb1ELb1ELb0ELb1ELb0ELb1EEEEEEEEEvNT_6ParamsE --------------------------
	.section	.text._ZN7cutlass13device_kernelIN5flash19enable_sm80_to_sm89INS1_16FlashAttnFwdSm80INS1_25CollectiveMainloopFwdSm80ILi8ELi1ELb0EN4cute5tupleIJNS5_1CILi128EEENS7_ILi32EEENS7_ILi256EEEEEELi256ENS_10bfloat16_tEfNS_4arch4Sm80ELb0ELb1ELb0ELb1ELb0ELb1ELb1ELb1EEENS1_21CollectiveEpilogueFwdINS6_IJS8_SA_S9_EEENS6_IJNS7_ILi1EEESI_SI_EEESC_SE_Li256ELb1ELb1ELb1ELb0EEENS1_36VarlenDynamicPersistentTileSchedulerILi128ELi32ELi256ELi256ELb1ELb1ELb0ELb1ELb0ELb1EEEEEEEEEvNT_6ParamsE,"ax",@progbits
	.align	128
.text._ZN7cutlass13device_kernelIN5flash19enable_sm80_to_sm89INS1_16FlashAttnFwdSm80INS1_25CollectiveMainloopFwdSm80ILi8ELi1ELb0EN4cute5tupleIJNS5_1CILi128EEENS7_ILi32EEENS7_ILi256EEEEEELi256ENS_10bfloat16_tEfNS_4arch4Sm80ELb0ELb1ELb0ELb1ELb0ELb1ELb1ELb1EEENS1_21CollectiveEpilogueFwdINS6_IJS8_SA_S9_EEENS6_IJNS7_ILi1EEESI_SI_EEESC_SE_Li256ELb1ELb1ELb1ELb0EEENS1_36VarlenDynamicPersistentTileSchedulerILi128ELi32ELi256ELi256ELb1ELb1ELb0ELb1ELb0ELb1EEEEEEEEEvNT_6ParamsE:
        .type           _ZN7cutlass13device_kernelIN5flash19enable_sm80_to_sm89INS1_16FlashAttnFwdSm80INS1_25CollectiveMainloopFwdSm80ILi8ELi1ELb0EN4cute5tupleIJNS5_1CILi128EEENS7_ILi32EEENS7_ILi256EEEEEELi256ENS_10bfloat16_tEfNS_4arch4Sm80ELb0ELb1ELb0ELb1ELb0ELb1ELb1ELb1EEENS1_21CollectiveEpilogueFwdINS6_IJS8_SA_S9_EEENS6_IJNS7_ILi1EEESI_SI_EEESC_SE_Li256ELb1ELb1ELb1ELb0EEENS1_36VarlenDynamicPersistentTileSchedulerILi128ELi32ELi256ELi256ELb1ELb1ELb0ELb1ELb0ELb1EEEEEEEEEvNT_6ParamsE,@function
        .size           _ZN7cutlass13device_kernelIN5flash19enable_sm80_to_sm89INS1_16FlashAttnFwdSm80INS1_25CollectiveMainloopFwdSm80ILi8ELi1ELb0EN4cute5tupleIJNS5_1CILi128EEENS7_ILi32EEENS7_ILi256EEEEEELi256ENS_10bfloat16_tEfNS_4arch4Sm80ELb0ELb1ELb0ELb1ELb0ELb1ELb1ELb1EEENS1_21CollectiveEpilogueFwdINS6_IJS8_SA_S9_EEENS6_IJNS7_ILi1EEESI_SI_EEESC_SE_Li256ELb1ELb1ELb1ELb0EEENS1_36VarlenDynamicPersistentTileSchedulerILi128ELi32ELi256ELi256ELb1ELb1ELb0ELb1ELb0ELb1EEEEEEEEEvNT_6ParamsE,(.L_x_59 - _ZN7cutlass13device_kernelIN5flash19enable_sm80_to_sm89INS1_16FlashAttnFwdSm80INS1_25CollectiveMainloopFwdSm80ILi8ELi1ELb0EN4cute5tupleIJNS5_1CILi128EEENS7_ILi32EEENS7_ILi256EEEEEELi256ENS_10bfloat16_tEfNS_4arch4Sm80ELb0ELb1ELb0ELb1ELb0ELb1ELb1ELb1EEENS1_21CollectiveEpilogueFwdINS6_IJS8_SA_S9_EEENS6_IJNS7_ILi1EEESI_SI_EEESC_SE_Li256ELb1ELb1ELb1ELb0EEENS1_36VarlenDynamicPersistentTileSchedulerILi128ELi32ELi256ELi256ELb1ELb1ELb0ELb1ELb0ELb1EEEEEEEEEvNT_6ParamsE)
        .other          _ZN7cutlass13device_kernelIN5flash19enable_sm80_to_sm89INS1_16FlashAttnFwdSm80INS1_25CollectiveMainloopFwdSm80ILi8ELi1ELb0EN4cute5tupleIJNS5_1CILi128EEENS7_ILi32EEENS7_ILi256EEEEEELi256ENS_10bfloat16_tEfNS_4arch4Sm80ELb0ELb1ELb0ELb1ELb0ELb1ELb1ELb1EEENS1_21CollectiveEpilogueFwdINS6_IJS8_SA_S9_EEENS6_IJNS7_ILi1EEESI_SI_EEESC_SE_Li256ELb1ELb1ELb1ELb0EEENS1_36VarlenDynamicPersistentTileSchedulerILi128ELi32ELi256ELi256ELb1ELb1ELb0ELb1ELb0ELb1EEEEEEEEEvNT_6ParamsE,@"STO_CUDA_ENTRY STV_DEFAULT"
_ZN7cutlass13device_kernelIN5flash19enable_sm80_to_sm89INS1_16FlashAttnFwdSm80INS1_25CollectiveMainloopFwdSm80ILi8ELi1ELb0EN4cute5tupleIJNS5_1CILi128EEENS7_ILi32EEENS7_ILi256EEEEEELi256ENS_10bfloat16_tEfNS_4arch4Sm80ELb0ELb1ELb0ELb1ELb0ELb1ELb1ELb1EEENS1_21CollectiveEpilogueFwdINS6_IJS8_SA_S9_EEENS6_IJNS7_ILi1EEESI_SI_EEESC_SE_Li256ELb1ELb1ELb1ELb0EEENS1_36VarlenDynamicPersistentTileSchedulerILi128ELi32ELi256ELi256ELb1ELb1ELb0ELb1ELb0ELb1EEEEEEEEEvNT_6ParamsE:
[----:B------:R-:W-:Y:S01]  /*0000*/  LDC R1, c[0x0][0x37c] ;  /* 0x0000df00ff017b82 */ /* 0x000fe20000000800 */
[----:B------:R-:W-:Y:S05]  /*0010*/  EXIT ;  /* 0x000000000000794d */ /* 0x000fea0003800000 */
.L_x_23:
        /* <DEDUP_REMOVED lines=14> */
.L_x_59:


//--------------------- .text._ZN7cutlass13device_kernelIN5flash19enable_sm80_to_sm89INS1_16FlashAttnFwdSm80INS1_25CollectiveMainloopFwdSm80ILi8ELi1ELb1EN4cute5tupleIJNS5_1CILi128EEENS7_ILi64EEENS7_ILi256EEEEEELi256ENS_10bfloat16_tEfNS_4arch4Sm80ELb1ELb0ELb0ELb0ELb0ELb0ELb1ELb1EEENS1_21CollectiveEpilogueFwdINS6_IJS8_SA_S9_EEENS6_IJNS7_ILi1EEESI_SI_EEESC_SE_Li256ELb0ELb1ELb1ELb0EEENS1_30DynamicPersistentTileSchedulerILi256ELi256ELb1ELb1ELb0EEEEEEEEEvNT_6ParamsE --------------------------
	.section	.text._ZN7cutlass13device_kernelIN5flash19enable_sm80_to_sm89INS1_16FlashAttnFwdSm80INS1_25CollectiveMainloopFwdSm80ILi8ELi1ELb1EN4cute5tupleIJNS5_1CILi128EEENS7_ILi64EEENS7_ILi256EEEEEELi256ENS_10bfloat16_tEfNS_4arch4Sm80ELb1ELb0ELb0ELb0ELb0ELb0ELb1ELb1EEENS1_21CollectiveEpilogueFwdINS6_IJS8_SA_S9_EEENS6_IJNS7_ILi1EEESI_SI_EEESC_SE_Li256ELb0ELb1ELb1ELb0EEENS1_30DynamicPersistentTileSchedulerILi256ELi256ELb1ELb1ELb0EEEEEEEEEvNT_6ParamsE,"ax",@progbits
	.align	128
.text._ZN7cutlass13device_kernelIN5flash19enable_sm80_to_sm89INS1_16FlashAttnFwdSm80INS1_25CollectiveMainloopFwdSm80ILi8ELi1ELb1EN4cute5tupleIJNS5_1CILi128EEENS7_ILi64EEENS7_ILi256EEEEEELi256ENS_10bfloat16_tEfNS_4arch4Sm80ELb1ELb0ELb0ELb0ELb0ELb0ELb1ELb1EEENS1_21CollectiveEpilogueFwdINS6_IJS8_SA_S9_EEENS6_IJNS7_ILi1EEESI_SI_EEESC_SE_Li256ELb0ELb1ELb1ELb0EEENS1_30DynamicPersistentTileSchedulerILi256ELi256ELb1ELb1ELb0EEEEEEEEEvNT_6ParamsE:
        .type           _ZN7cutlass13device_kernelIN5flash19enable_sm80_to_sm89INS1_16FlashAttnFwdSm80INS1_25CollectiveMainloopFwdSm80ILi8ELi1ELb1EN4cute5tupleIJNS5_1CILi128EEENS7_ILi64EEENS7_ILi256EEEEEELi256ENS_10bfloat16_tEfNS_4arch4Sm80ELb1ELb0ELb0ELb0ELb0ELb0ELb1ELb1EEENS1_21CollectiveEpilogueFwdINS6_IJS8_SA_S9_EEENS6_IJNS7_ILi1EEESI_SI_EEESC_SE_Li256ELb0ELb1ELb1ELb0EEENS1_30DynamicPersistentTileSchedulerILi256ELi256ELb1ELb1ELb0EEEEEEEEEvNT_6ParamsE,@function
        .size           _ZN7cutlass13device_kernelIN5flash19enable_sm80_to_sm89INS1_16FlashAttnFwdSm80INS1_25CollectiveMainloopFwdSm80ILi8ELi1ELb1EN4cute5tupleIJNS5_1CILi128EEENS7_ILi64EEENS7_ILi256EEEEEELi256ENS_10bfloat16_tEfNS_4arch4Sm80ELb1ELb0ELb0ELb0ELb0ELb0ELb1ELb1EEENS1_21CollectiveEpilogueFwdINS6_IJS8_SA_S9_EEENS6_IJNS7_ILi1EEESI_SI_EEESC_SE_Li256ELb0ELb1ELb1ELb0EEENS1_30DynamicPersistentTileSchedulerILi256ELi256ELb1ELb1ELb0EEEEEEEEEvNT_6ParamsE,(.L_x_60 - _ZN7cutlass13device_kernelIN5flash19enable_sm80_to_sm89INS1_16FlashAttnFwdSm80INS1_25CollectiveMainloopFwdSm80ILi8ELi1ELb1EN4cute5tupleIJNS5_1CILi128EEENS7_ILi64EEENS7_ILi256EEEEEELi256ENS_10bfloat16_tEfNS_4arch4Sm80ELb1ELb0ELb0ELb0ELb0ELb0ELb1ELb1EEENS1_21CollectiveEpilogueFwdINS6_IJS8_SA_S9_EEENS6_IJNS7_ILi1EEESI_SI_EEESC_SE_Li256ELb0ELb1ELb1ELb0EEENS1_30DynamicPersistentTileSchedulerILi256ELi256ELb1ELb1ELb0EEEEEEEEEvNT_6ParamsE)
        .other          _ZN7cutlass13device_kernelIN5flash19enable_sm80_to_sm89INS1_16FlashAttnFwdSm80INS1_25CollectiveMainloopFwdSm80ILi8ELi1ELb1EN4cute5tupleIJNS5_1CILi128EEENS7_ILi64EEENS7_ILi256EEEEEELi256ENS_10bfloat16_tEfNS_4arch4Sm80ELb1ELb0ELb0ELb0ELb0ELb0ELb1ELb1EEENS1_21CollectiveEpilogueFwdINS6_IJS8_SA_S9_EEENS6_IJNS7_ILi1EEESI_SI_EEESC_SE_Li256ELb0ELb1ELb1ELb0EEENS1_30DynamicPersistentTileSchedulerILi256ELi256ELb1ELb1ELb0EEEEEEEEEvNT_6ParamsE,@"STO_CUDA_ENTRY STV_DEFAULT"
_ZN7cutlass13device_kernelIN5flash19enable_sm80_to_sm89INS1_16FlashAttnFwdSm80INS1_25CollectiveMainloopFwdSm80ILi8ELi1ELb1EN4cute5tupleIJNS5_1CILi128EEENS7_ILi64EEENS7_ILi256EEEEEELi256ENS_10bfloat16_tEfNS_4arch4Sm80ELb1ELb0ELb0ELb0ELb0ELb0ELb1ELb1EEENS1_21CollectiveEpilogueFwdINS6_IJS8_SA_S9_EEENS6_IJNS7_ILi1EEESI_SI_EEESC_SE_Li256ELb0ELb1ELb1ELb0EEENS1_30DynamicPersistentTileSchedulerILi256ELi256ELb1ELb1ELb0EEEEEEEEEvNT_6ParamsE:
[----:B------:R-:W-:Y:S01]  /*0000*/  LDC R1, c[0x0][0x37c] ;  /* 0x0000df00ff017b82 */ /* 0x000fe20000000800 */
[----:B------:R-:W-:Y:S05]  /*0010*/  EXIT ;  /* 0x000000000000794d */ /* 0x000fea0003800000 */
.L_x_24:
        /* <DEDUP_REMOVED lines=14> */
.L_x_60:


//--------------------- .text._ZN7cutlass13device_kernelIN5flash19enable_sm80_to_sm89INS1_16FlashAttnFwdSm80INS1_25CollectiveMainloopFwdSm80ILi8ELi1ELb1EN4cute5tupleIJNS5_1CILi128EEENS7_ILi48EEENS7_ILi256EEEEEELi256ENS_10bfloat16_tEfNS_4arch4Sm80ELb1ELb0ELb0ELb1ELb0ELb0ELb1ELb1EEENS1_21CollectiveEpilogueFwdINS6_IJS8_SA_S9_EEENS6_IJNS7_ILi1EEESI_SI_EEESC_SE_Li256ELb1ELb1ELb1ELb0EEENS1_36VarlenDynamicPersistentTileSchedulerILi128ELi48ELi256ELi256ELb1ELb1ELb0ELb1ELb1ELb1EEEEEEEEEvNT_6ParamsE --------------------------
	.section	.text._ZN7cutlass13device_kernelIN5flash19enable_sm80_to_sm89INS1_16FlashAttnFwdSm80INS1_25CollectiveMainloopFwdSm80ILi8ELi1ELb1EN4cute5tupleIJNS5_1CILi128EEENS7_ILi48EEENS7_ILi256EEEEEELi256ENS_10bfloat16_tEfNS_4arch4Sm80ELb1ELb0ELb0ELb1ELb0ELb0ELb1ELb1EEENS1_21CollectiveEpilogueFwdINS6_IJS8_SA_S9_EEENS6_IJNS7_ILi1EEESI_SI_EEESC_SE_Li256ELb1ELb1ELb1ELb0EEENS1_36VarlenDynamicPersistentTileSchedulerILi128ELi48ELi256ELi256ELb1ELb1ELb0ELb1ELb1ELb1EEEEEEEEEvNT_6ParamsE,"ax",@progbits
	.align	128
.text._ZN7cutlass13device_kernelIN5flash19enable_sm80_to_sm89INS1_16FlashAttnFwdSm80INS1_25CollectiveMainloopFwdSm80ILi8ELi1ELb1EN4cute5tupleIJNS5_1CILi128EEENS7_ILi48EEENS7_ILi256EEEEEELi256ENS_10bfloat16_tEfNS_4arch4Sm80ELb1ELb0ELb0ELb1ELb0ELb0ELb1ELb1EEENS1_21CollectiveEpilogueFwdINS6_IJS8_SA_S9_EEENS6_IJNS7_ILi1EEESI_SI_EEESC_SE_Li256ELb1ELb1ELb1ELb0EEENS1_36VarlenDynamicPersistentTileSchedulerILi128ELi48ELi256ELi256ELb1ELb1ELb0ELb1ELb1ELb1EEEEEEEEEvNT_6ParamsE:
        .type           _ZN7cutlass13device_kernelIN5flash19enable_sm80_to_sm89INS1_16FlashAttnFwdSm80INS1_25CollectiveMainloopFwdSm80ILi8ELi1ELb1EN4cute5tupleIJNS5_1CILi128EEENS7_ILi48EEENS7_ILi256EEEEEELi256ENS_10bfloat16_tEfNS_4arch4Sm80ELb1ELb0ELb0ELb1ELb0ELb0ELb1ELb1EEENS1_21CollectiveEpilogueFwdINS6_IJS8_SA_S9_EEENS6_IJNS7_ILi1EEESI_SI_EEESC_SE_Li256ELb1ELb1ELb1ELb0EEENS1_36VarlenDynamicPersistentTileSchedulerILi128ELi48ELi256ELi256ELb1ELb1ELb0ELb1ELb1ELb1EEEEEEEEEvNT_6ParamsE,@function
        .size           _ZN7cutlass13device_kernelIN5flash19enable_sm80_to_sm89INS1_16FlashAttnFwdSm80INS1_25CollectiveMainloopFwdSm80ILi8ELi1ELb1EN4cute5tupleIJNS5_1CILi128EEENS7_ILi48EEENS7_ILi256EEEEEELi256ENS_10bfloat16_tEfNS_4arch4Sm80ELb1ELb0ELb0ELb1ELb0ELb0ELb1ELb1EEENS1_21CollectiveEpilogueFwdINS6_IJS8_SA_S9_EEENS6_IJNS7_ILi1EEESI_SI_EEESC_SE_Li256ELb1ELb1ELb1ELb0EEENS1_36VarlenDynamicPersistentTileSchedulerILi128ELi48ELi256ELi256ELb1ELb1ELb0ELb1ELb1ELb1EEEEEEEEEvNT_6ParamsE,(.L_x_61 - _ZN7cutlass13device_kernelIN5flash19enable_sm80_to_sm89INS1_16FlashAttnFwdSm80INS1_25CollectiveMainloopFwdSm80ILi8ELi1ELb1EN4cute5tupleIJNS5_1CILi128EEENS7_ILi48EEENS7_ILi256EEEEEELi256ENS_10bfloat16_tEfNS_4arch4Sm80ELb1ELb0ELb0ELb1ELb0ELb0ELb1ELb1EEENS1_21CollectiveEpilogueFwdINS6_IJS8_SA_S9_EEENS6_IJNS7_ILi1EEESI_SI_EEESC_SE_Li256ELb1ELb1ELb1ELb0EEENS1_36VarlenDynamicPersistentTileSchedulerILi128ELi48ELi256ELi256ELb1ELb1ELb0ELb1ELb1ELb1EEEEEEEEEvNT_6ParamsE)
        .other          _ZN7cutlass13device_kernelIN5flash19enable_sm80_to_sm89INS1_16FlashAttnFwdSm80INS1_25CollectiveMainloopFwdSm80ILi8ELi1ELb1EN4cute5tupleIJNS5_1CILi128EEENS7_ILi48EEENS7_ILi256EEEEEELi256ENS_10bfloat16_tEfNS_4arch4Sm80ELb1ELb0ELb0ELb1ELb0ELb0ELb1ELb1EEENS1_21CollectiveEpilogueFwdINS6_IJS8_SA_S9_EEENS6_IJNS7_ILi1EEESI_SI_EEESC_SE_Li256ELb1ELb1ELb1ELb0EEENS1_36VarlenDynamicPersistentTileSchedulerILi128ELi48ELi256ELi256ELb1ELb1ELb0ELb1ELb1ELb1EEEEEEEEEvNT_6ParamsE,@"STO_CUDA_ENTRY STV_DEFAULT"
_ZN7cutlass13device_kernelIN5flash19enable_sm80_to_sm89INS1_16FlashAttnFwdSm80INS1_25CollectiveMainloopFwdSm80ILi8ELi1ELb1EN4cute5tupleIJNS5_1CILi128EEENS7_ILi48EEENS7_ILi256EEEEEELi256ENS_10bfloat16_tEfNS_4arch4Sm80ELb1ELb0ELb0ELb1ELb0ELb0ELb1ELb1EEENS1_21CollectiveEpilogueFwdINS6_IJS8_SA_S9_EEENS6_IJNS7_ILi1EEESI_SI_EEESC_SE_Li256ELb1ELb1ELb1ELb0EEENS1_36VarlenDynamicPersistentTileSchedulerILi128ELi48ELi256ELi256ELb1ELb1ELb0ELb1ELb1ELb1EEEEEEEEEvNT_6ParamsE:
[----:B------:R-:W-:Y:S01]  /*0000*/  LDC R1, c[0x0][0x37c] ;  /* 0x0000df00ff017b82 */ /* 0x000fe20000000800 */
[----:B------:R-:W-:Y:S05]  /*0010*/  EXIT ;  /* 0x000000000000794d */ /* 0x000fea0003800000 */
.L_x_25:
        /* <DEDUP_REMOVED lines=14> */
.L_x_61:


//--------------------- .text._ZN7cutlass13device_kernelIN5flash19enable_sm80_to_sm89INS1_16FlashAttnFwdSm80INS1_25CollectiveMainloopFwdSm80ILi8ELi1ELb0EN4cute5tupleIJNS5_1CILi128EEENS7_ILi32EEENS7_ILi256EEEEEELi256ENS_10bfloat16_tEfNS_4arch4Sm80ELb1ELb0ELb0ELb1ELb0ELb1ELb1ELb1EEENS1_21CollectiveEpilogueFwdINS6_IJS8_SA_S9_EEENS6_IJNS7_ILi1EEESI_SI_EEESC_SE_Li256ELb1ELb1ELb1ELb0EEENS1_36VarlenDynamicPersistentTileSchedulerILi128ELi32ELi256ELi256ELb1ELb1ELb0ELb1ELb1ELb1EEEEEEEEEvNT_6ParamsE --------------------------
	.section	.text._ZN7cutlass13device_kernelIN5flash19enable_sm80_to_sm89INS1_16FlashAttnFwdSm80INS1_25CollectiveMainloopFwdSm80ILi8ELi1ELb0EN4cute5tupleIJNS5_1CILi128EEENS7_ILi32EEENS7_ILi256EEEEEELi256ENS_10bfloat16_tEfNS_4arch4Sm80ELb1ELb0ELb0ELb1ELb0ELb1ELb1ELb1EEENS1_21CollectiveEpilogueFwdINS6_IJS8_SA_S9_EEENS6_IJNS7_ILi1EEESI_SI_EEESC_SE_Li256ELb1ELb1ELb1ELb0EEENS1_36VarlenDynamicPersistentTileSchedulerILi128ELi32ELi256ELi256ELb1ELb1ELb0ELb1ELb1ELb1EEEEEEEEEvNT_6ParamsE,"ax",@progbits
	.align	128
.text._ZN7cutlass13device_kernelIN5flash19enable_sm80_to_sm89INS1_16FlashAttnFwdSm80INS1_25CollectiveMainloopFwdSm80ILi8ELi1ELb0EN4cute5tupleIJNS5_1CILi128EEENS7_ILi32EEENS7_ILi256EEEEEELi256ENS_10bfloat16_tEfNS_4arch4Sm80ELb1ELb0ELb0ELb1ELb0ELb1ELb1ELb1EEENS1_21CollectiveEpilogueFwdINS6_IJS8_SA_S9_EEENS6_IJNS7_ILi1EEESI_SI_EEESC_SE_Li256ELb1ELb1ELb1ELb0EEENS1_36VarlenDynamicPersistentTileSchedulerILi128ELi32ELi256ELi256ELb1ELb1ELb0ELb1ELb1ELb1EEEEEEEEEvNT_6ParamsE:
        .type           _ZN7cutlass13device_kernelIN5flash19enable_sm80_to_sm89INS1_16FlashAttnFwdSm80INS1_25CollectiveMainloopFwdSm80ILi8ELi1ELb0EN4cute5tupleIJNS5_1CILi128EEENS7_ILi32EEENS7_ILi256EEEEEELi256ENS_10bfloat16_tEfNS_4arch4Sm80ELb1ELb0ELb0ELb1ELb0ELb1ELb1ELb1EEENS1_21CollectiveEpilogueFwdINS6_IJS8_SA_S9_EEENS6_IJNS7_ILi1EEESI_SI_EEESC_SE_Li256ELb1ELb1ELb1ELb0EEENS1_36VarlenDynamicPersistentTileSchedulerILi128ELi32ELi256ELi256ELb1ELb1ELb0ELb1ELb1ELb1EEEEEEEEEvNT_6ParamsE,@function
        .size           _ZN7cutlass13device_kernelIN5flash19enable_sm80_to_sm89INS1_16FlashAttnFwdSm80INS1_25CollectiveMainloopFwdSm80ILi8ELi1ELb0EN4cute5tupleIJNS5_1CILi128EEENS7_ILi32EEENS7_ILi256EEEEEELi256ENS_10bfloat16_tEfNS_4arch4Sm80ELb1ELb0ELb0ELb1ELb0ELb1ELb1ELb1EEENS1_21CollectiveEpilogueFwdINS6_IJS8_SA_S9_EEENS6_IJNS7_ILi1EEESI_SI_EEESC_SE_Li256ELb1ELb1ELb1ELb0EEENS1_36VarlenDynamicPersistentTileSchedulerILi128ELi32ELi256ELi256ELb1ELb1ELb0ELb1ELb1ELb1EEEEEEEEEvNT_6ParamsE,(.L_x_62 - _ZN7cutlass13device_kernelIN5flash19enable_sm80_to_sm89INS1_16FlashAttnFwdSm80INS1_25CollectiveMainloopFwdSm80ILi8ELi1ELb0EN4cute5tupleIJNS5_1CILi128EEENS7_ILi32EEENS7_ILi256EEEEEELi256ENS_10bfloat16_tEfNS_4arch4Sm80ELb1ELb0ELb0ELb1ELb0ELb1ELb1ELb1EEENS1_21CollectiveEpilogueFwdINS6_IJS8_SA_S9_EEENS6_IJNS7_ILi1EEESI_SI_EEESC_SE_Li256ELb1ELb1ELb1ELb0EEENS1_36VarlenDynamicPersistentTileSchedulerILi128ELi32ELi256ELi256ELb1ELb1ELb0ELb1ELb1ELb1EEEEEEEEEvNT_6ParamsE)
        .other          _ZN7cutlass13device_kernelIN5flash19enable_sm80_to_sm89INS1_16FlashAttnFwdSm80INS1_25CollectiveMainloopFwdSm80ILi8ELi1ELb0EN4cute5tupleIJNS5_1CILi128EEENS7_ILi32EEENS7_ILi256EEEEEELi256ENS_10bfloat16_tEfNS_4arch4Sm80ELb1ELb0ELb0ELb1ELb0ELb1ELb1ELb1EEENS1_21CollectiveEpilogueFwdINS6_IJS8_SA_S9_EEENS6_IJNS7_ILi1EEESI_SI_EEESC_SE_Li256ELb1ELb1ELb1ELb0EEENS1_36VarlenDynamicPersistentTileSchedulerILi128ELi32ELi256ELi256ELb1ELb1ELb0ELb1ELb1ELb1EEEEEEEEEvNT_6ParamsE,@"STO_CUDA_ENTRY STV_DEFAULT"
_ZN7cutlass13device_kernelIN5flash19enable_sm80_to_sm89INS1_16FlashAttnFwdSm80INS1_25CollectiveMainloopFwdSm80ILi8ELi1ELb0EN4cute5tupleIJNS5_1CILi128EEENS7_ILi32EEENS7_ILi256EEEEEELi256ENS_10bfloat16_tEfNS_4arch4Sm80ELb1ELb0ELb0ELb1ELb0ELb1ELb1ELb1EEENS1_21CollectiveEpilogueFwdINS6_IJS8_SA_S9_EEENS6_IJNS7_ILi1EEESI_SI_EEESC_SE_Li256ELb1ELb1ELb1ELb0EEENS1_36VarlenDynamicPersistentTileSchedulerILi128ELi32ELi256ELi256ELb1ELb1ELb0ELb1ELb1ELb1EEEEEEEEEvNT_6ParamsE:
[----:B------:R-:W-:Y:S01]  /*0000*/  LDC R1, c[0x0][0x37c] ;  /* 0x0000df00ff017b82 */ /* 0x000fe20000000800 */
[----:B------:R-:W-:Y:S05]  /*0010*/  EXIT ;  /* 0x000000000000794d */ /* 0x000fea0003800000 */
.L_x_26:
        /* <DEDUP_REMOVED lines=14> */
.L_x_62:


//--------------------- .text._ZN7cutlass13device_kernelIN5flash19enable_sm80_to_sm89INS1_16FlashAttnFwdSm80INS1_25CollectiveMainloopFwdSm80ILi8ELi1ELb0EN4cute5tupleIJNS5_1CILi128EEENS7_ILi96EEENS7_ILi256EEEEEELi256ENS_10bfloat16_tEfNS_4arch4Sm80ELb0ELb0ELb0ELb0ELb0ELb0ELb1ELb1EEENS1_21CollectiveEpilogueFwdINS6_IJS8_SA_S9_EEENS6_IJNS7_ILi1EEESI_SI_EEESC_SE_Li256ELb0ELb1ELb1ELb0EEENS1_19SingleTileSchedulerILb0ELb1ELb1ELi128EEEEEEEEEvNT_6ParamsE --------------------------
	.section	.text._ZN7cutlass13device_kernelIN5flash19enable_sm80_to_sm89INS1_16FlashAttnFwdSm80INS1_25CollectiveMainloopFwdSm80ILi8ELi1ELb0EN4cute5tupleIJNS5_1CILi128EEENS7_ILi96EEENS7_ILi256EEEEEELi256ENS_10bfloat16_tEfNS_4arch4Sm80ELb0ELb0ELb0ELb0ELb0ELb0ELb1ELb1EEENS1_21CollectiveEpilogueFwdINS6_IJS8_SA_S9_EEENS6_IJNS7_ILi1EEESI_SI_EEESC_SE_Li256ELb0ELb1ELb1ELb0EEENS1_19SingleTileSchedulerILb0ELb1ELb1ELi128EEEEEEEEEvNT_6ParamsE,"ax",@progbits
	.align	128
.text._ZN7cutlass13device_kernelIN5flash19enable_sm80_to_sm89INS1_16FlashAttnFwdSm80INS1_25CollectiveMainloopFwdSm80ILi8ELi1ELb0EN4cute5tupleIJNS5_1CILi128EEENS7_ILi96EEENS7_ILi256EEEEEELi256ENS_10bfloat16_tEfNS_4arch4Sm80ELb0ELb0ELb0ELb0ELb0ELb0ELb1ELb1EEENS1_21CollectiveEpilogueFwdINS6_IJS8_SA_S9_EEENS6_IJNS7_ILi1EEESI_SI_EEESC_SE_Li256ELb0ELb1ELb1ELb0EEENS1_19SingleTileSchedulerILb0ELb1ELb1ELi128EEEEEEEEEvNT_6ParamsE:
        .type           _ZN7cutlass13device_kernelIN5flash19enable_sm80_to_sm89INS1_16FlashAttnFwdSm80INS1_25CollectiveMainloopFwdSm80ILi8ELi1ELb0EN4cute5tupleIJNS5_1CILi128EEENS7_ILi96EEENS7_ILi256EEEEEELi256ENS_10bfloat16_tEfNS_4arch4Sm80ELb0ELb0ELb0ELb0ELb0ELb0ELb1ELb1EEENS1_21CollectiveEpilogueFwdINS6_IJS8_SA_S9_EEENS6_IJNS7_ILi1EEESI_SI_EEESC_SE_Li256ELb0ELb1ELb1ELb0EEENS1_19SingleTileSchedulerILb0ELb1ELb1ELi128EEEEEEEEEvNT_6ParamsE,@function
        .size           _ZN7cutlass13device_kernelIN5flash19enable_sm80_to_sm89INS1_16FlashAttnFwdSm80INS1_25CollectiveMainloopFwdSm80ILi8ELi1ELb0EN4cute5tupleIJNS5_1CILi128EEENS7_ILi96EEENS7_ILi256EEEEEELi256ENS_10bfloat16_tEfNS_4arch4Sm80ELb0ELb0ELb0ELb0ELb0ELb0ELb1ELb1EEENS1_21CollectiveEpilogueFwdINS6_IJS8_SA_S9_EEENS6_IJNS7_ILi1EEESI_SI_EEESC_SE_Li256ELb0ELb1ELb1ELb0EEENS1_19SingleTileSchedulerILb0ELb1ELb1ELi128EEEEEEEEEvNT_6ParamsE,(.L_x_63 - _ZN7cutlass13device_kernelIN5flash19enable_sm80_to_sm89INS1_16FlashAttnFwdSm80INS1_25CollectiveMainloopFwdSm80ILi8ELi1ELb0EN4cute5tupleIJNS5_1CILi128EEENS7_ILi96EEENS7_ILi256EEEEEELi256ENS_10bfloat16_tEfNS_4arch4Sm80ELb0ELb0ELb0ELb0ELb0ELb0ELb1ELb1EEENS1_21CollectiveEpilogueFwdINS6_IJS8_SA_S9_EEENS6_IJNS7_ILi1EEESI_SI_EEESC_SE_Li256ELb0ELb1ELb1ELb0EEENS1_19SingleTileSchedulerILb0ELb1ELb1ELi128EEEEEEEEEvNT_6ParamsE)
        .other          _ZN7cutlass13device_kernelIN5flash19enable_sm80_to_sm89INS1_16FlashAttnFwdSm80INS1_25CollectiveMainloopFwdSm80ILi8ELi1ELb0EN4cute5tupleIJNS5_1CILi128EEENS7_ILi96EEENS7_ILi256EEEEEELi256ENS_10bfloat16_tEfNS_4arch4Sm80ELb0ELb0ELb0ELb0ELb0ELb0ELb1ELb1EEENS1_21CollectiveEpilogueFwdINS6_IJS8_SA_S9_EEENS6_IJNS7_ILi1EEESI_SI_EEESC_SE_Li256ELb0ELb1ELb1ELb0EEENS1_19SingleTileSchedulerILb0ELb1ELb1ELi128EEEEEEEEEvNT_6ParamsE,@"STO_CUDA_ENTRY STV_DEFAULT"
_ZN7cutlass13device_kernelIN5flash19enable_sm80_to_sm89INS1_16FlashAttnFwdSm80INS1_25CollectiveMainloopFwdSm80ILi8ELi1ELb0EN4cute5tupleIJNS5_1CILi128EEENS7_ILi96EEENS7_ILi256EEEEEELi256ENS_10bfloat16_tEfNS_4arch4Sm80ELb0ELb0ELb0ELb0ELb0ELb0ELb1ELb1EEENS1_21CollectiveEpilogueFwdINS6_IJS8_SA_S9_EEENS6_IJNS7_ILi1EEESI_SI_EEESC_SE_Li256ELb0ELb1ELb1ELb0EEENS1_19SingleTileSchedulerILb0ELb1ELb1ELi128EEEEEEEEEvNT_6ParamsE:
[----:B------:R-:W-:Y:S01]  /*0000*/  LDC R1, c[0x0][0x37c] ;  /* 0x0000df00ff017b82 */ /* 0x000fe20000000800 */
[----:B------:R-:W-:Y:S05]  /*0010*/  EXIT ;  /* 0x000000000000794d */ /* 0x000fea0003800000 */
.L_x_27:
        /* <DEDUP_REMOVED lines=14> */
.L_x_63:


//--------------------- .text._ZN7cutlass13device_kernelIN5flash19enable_sm80_to_sm89INS1_16FlashAttnFwdSm80INS1_25CollectiveMainloopFwdSm80ILi8ELi1ELb0EN4cute5tupleIJNS5_1CILi128EEENS7_ILi64EEENS7_ILi256EEEEEELi256ENS_10bfloat16_tEfNS_4arch4Sm80ELb0ELb0ELb0ELb1ELb0ELb0ELb1ELb1EEENS1_21CollectiveEpilogueFwdINS6_IJS8_SA_S9_EEENS6_IJNS7_ILi1EEESI_SI_EEESC_SE_Li256ELb1ELb1ELb1ELb0EEENS1_36VarlenDynamicPersistentTileSchedulerILi128ELi64ELi256ELi256ELb1ELb1ELb0ELb0ELb1ELb1EEEEEEEEEvNT_6ParamsE --------------------------
	.section	.text._ZN7cutlass13device_kernelIN5flash19enable_sm80_to_sm89INS1_16FlashAttnFwdSm80INS1_25CollectiveMainloopFwdSm80ILi8ELi1ELb0EN4cute5tupleIJNS5_1CILi128EEENS7_ILi64EEENS7_ILi256EEEEEELi256ENS_10bfloat16_tEfNS_4arch4Sm80ELb0ELb0ELb0ELb1ELb0ELb0ELb1ELb1EEENS1_21CollectiveEpilogueFwdINS6_IJS8_SA_S9_EEENS6_IJNS7_ILi1EEESI_SI_EEESC_SE_Li256ELb1ELb1ELb1ELb0EEENS1_36VarlenDynamicPersistentTileSchedulerILi128ELi64ELi256ELi256ELb1ELb1ELb0ELb0ELb1ELb1EEEEEEEEEvNT_6ParamsE,"ax",@progbits
	.align	128
.text._ZN7cutlass13device_kernelIN5flash19enable_sm80_to_sm89INS1_16FlashAttnFwdSm80INS1_25CollectiveMainloopFwdSm80ILi8ELi1ELb0EN4cute5tupleIJNS5_1CILi128EEENS7_ILi64EEENS7_ILi256EEEEEELi256ENS_10bfloat16_tEfNS_4arch4Sm80ELb0ELb0ELb0ELb1ELb0ELb0ELb1ELb1EEENS1_21CollectiveEpilogueFwdINS6_IJS8_SA_S9_EEENS6_IJNS7_ILi1EEESI_SI_EEESC_SE_Li256ELb1ELb1ELb1ELb0EEENS1_36VarlenDynamicPersistentTileSchedulerILi128ELi64ELi256ELi256ELb1ELb1ELb0ELb0ELb1ELb1EEEEEEEEEvNT_6ParamsE:
        .type           _ZN7cutlass13device_kernelIN5flash19enable_sm80_to_sm89INS1_16FlashAttnFwdSm80INS1_25CollectiveMainloopFwdSm80ILi8ELi1ELb0EN4cute5tupleIJNS5_1CILi128EEENS7_ILi64EEENS7_ILi256EEEEEELi256ENS_10bfloat16_tEfNS_4arch4Sm80ELb0ELb0ELb0ELb1ELb0ELb0ELb1ELb1EEENS1_21CollectiveEpilogueFwdINS6_IJS8_SA_S9_EEENS6_IJNS7_ILi1EEESI_SI_EEESC_SE_Li256ELb1ELb1ELb1ELb0EEENS1_36VarlenDynamicPersistentTileSchedulerILi128ELi64ELi256ELi256ELb1ELb1ELb0ELb0ELb1ELb1EEEEEEEEEvNT_6ParamsE,@function
        .size           _ZN7cutlass13device_kernelIN5flash19enable_sm80_to_sm89INS1_16FlashAttnFwdSm80INS1_25CollectiveMainloopFwdSm80ILi8ELi1ELb0EN4cute5tupleIJNS5_1CILi128EEENS7_ILi64EEENS7_ILi256EEEEEELi256ENS_10bfloat16_tEfNS_4arch4Sm80ELb0ELb0ELb0ELb1ELb0ELb0ELb1ELb1EEENS1_21CollectiveEpilogueFwdINS6_IJS8_SA_S9_EEENS6_IJNS7_ILi1EEESI_SI_EEESC_SE_Li256ELb1ELb1ELb1ELb0EEENS1_36VarlenDynamicPersistentTileSchedulerILi128ELi64ELi256ELi256ELb1ELb1ELb0ELb0ELb1ELb1EEEEEEEEEvNT_6ParamsE,(.L_x_64 - _ZN7cutlass13device_kernelIN5flash19enable_sm80_to_sm89INS1_16FlashAttnFwdSm80INS1_25CollectiveMainloopFwdSm80ILi8ELi1ELb0EN4cute5tupleIJNS5_1CILi128EEENS7_ILi64EEENS7_ILi256EEEEEELi256ENS_10bfloat16_tEfNS_4arch4Sm80ELb0ELb0ELb0ELb1ELb0ELb0ELb1ELb1EEENS1_21CollectiveEpilogueFwdINS6_IJS8_SA_S9_EEENS6_IJNS7_ILi1EEESI_SI_EEESC_SE_Li256ELb1ELb1ELb1ELb0EEENS1_36VarlenDynamicPersistentTileSchedulerILi128ELi64ELi256ELi256ELb1ELb1ELb0ELb0ELb1ELb1EEEEEEEEEvNT_6ParamsE)
        .other          _ZN7cutlass13device_kernelIN5flash19enable_sm80_to_sm89INS1_16FlashAttnFwdSm80INS1_25CollectiveMainloopFwdSm80ILi8ELi1ELb0EN4cute5tupleIJNS5_1CILi128EEENS7_ILi64EEENS7_ILi256EEEEEELi256ENS_10bfloat16_tEfNS_4arch4Sm80ELb0ELb0ELb0ELb1ELb0ELb0ELb1ELb1EEENS1_21CollectiveEpilogueFwdINS6_IJS8_SA_S9_EEENS6_IJNS7_ILi1EEESI_SI_EEESC_SE_Li256ELb1ELb1ELb1ELb0EEENS1_36VarlenDynamicPersistentTileSchedulerILi128ELi64ELi256ELi256ELb1ELb1ELb0ELb0ELb1ELb1EEEEEEEEEvNT_6ParamsE,@"STO_CUDA_ENTRY STV_DEFAULT"
_ZN7cutlass13device_kernelIN5flash19enable_sm80_to_sm89INS1_16FlashAttnFwdSm80INS1_25CollectiveMainloopFwdSm80ILi8ELi1ELb0EN4cute5tupleIJNS5_1CILi128EEENS7_ILi64EEENS7_ILi256EEEEEELi256ENS_10bfloat16_tEfNS_4arch4Sm80ELb0ELb0ELb0ELb1ELb0ELb0ELb1ELb1EEENS1_21CollectiveEpilogueFwdINS6_IJS8_SA_S9_EEENS6_IJNS7_ILi1EEESI_SI_EEESC_SE_Li256ELb1ELb1ELb1ELb0EEENS1_36VarlenDynamicPersistentTileSchedulerILi128ELi64ELi256ELi256ELb1ELb1ELb0ELb0ELb1ELb1EEEEEEEEEvNT_6ParamsE:
[----:B------:R-:W-:Y:S01]  /*0000*/  LDC R1, c[0x0][0x37c] ;  /* 0x0000df00ff017b82 */ /* 0x000fe20000000800 */
[----:B------:R-:W-:Y:S05]  /*0010*/  EXIT ;  /* 0x000000000000794d */ /* 0x000fea0003800000 */
.L_x_28:
        /* <DEDUP_REMOVED lines=14> */
.L_x_64:


//--------------------- .text._ZN7cutlass13device_kernelIN5flash19enable_sm80_to_sm89INS1_16FlashAttnFwdSm80INS1_25CollectiveMainloopFwdSm80ILi8ELi1ELb0EN4cute5tupleIJNS5_1CILi128EEENS7_ILi48EEENS7_ILi256EEEEEELi256ENS_10bfloat16_tEfNS_4arch4Sm80ELb0ELb0ELb0ELb1ELb0ELb1ELb1ELb1EEENS1_21CollectiveEpilogueFwdINS6_IJS8_SA_S9_EEENS6_IJNS7_ILi1EEESI_SI_EEESC_SE_Li256ELb1ELb1ELb1ELb0EEENS1_36VarlenDynamicPersistentTileSchedulerILi128ELi48ELi256ELi256ELb1ELb1ELb0ELb0ELb1ELb1EEEEEEEEEvNT_6ParamsE --------------------------
	.section	.text._ZN7cutlass13device_kernelIN5flash19enable_sm80_to_sm89INS1_16FlashAttnFwdSm80INS1_25CollectiveMainloopFwdSm80ILi8ELi1ELb0EN4cute5tupleIJNS5_1CILi128EEENS7_ILi48EEENS7_ILi256EEEEEELi256ENS_10bfloat16_tEfNS_4arch4Sm80ELb0ELb0ELb0ELb1ELb0ELb1ELb1ELb1EEENS1_21CollectiveEpilogueFwdINS6_IJS8_SA_S9_EEENS6_IJNS7_ILi1EEESI_SI_EEESC_SE_Li256ELb1ELb1ELb1ELb0EEENS1_36VarlenDynamicPersistentTileSchedulerILi128ELi48ELi256ELi256ELb1ELb1ELb0ELb0ELb1ELb1EEEEEEEEEvNT_6ParamsE,"ax",@progbits
	.align	128
.text._ZN7cutlass13device_kernelIN5flash19enable_sm80_to_sm89INS1_16FlashAttnFwdSm80INS1_25CollectiveMainloopFwdSm80ILi8ELi1ELb0EN4cute5tupleIJNS5_1CILi128EEENS7_ILi48EEENS7_ILi256EEEEEELi256ENS_10bfloat16_tEfNS_4arch4Sm80ELb0ELb0ELb0ELb1ELb0ELb1ELb1ELb1EEENS1_21CollectiveEpilogueFwdINS6_IJS8_SA_S9_EEENS6_IJNS7_ILi1EEESI_SI_EEESC_SE_Li256ELb1ELb1ELb1ELb0EEENS1_36VarlenDynamicPersistentTileSchedulerILi128ELi48ELi256ELi256ELb1ELb1ELb0ELb0ELb1ELb1EEEEEEEEEvNT_6ParamsE:
        .type           _ZN7cutlass13device_kernelIN5flash19enable_sm80_to_sm89INS1_16FlashAttnFwdSm80INS1_25CollectiveMainloopFwdSm80ILi8ELi1ELb0EN4cute5tupleIJNS5_1CILi128EEENS7_ILi48EEENS7_ILi256EEEEEELi256ENS_10bfloat16_tEfNS_4arch4Sm80ELb0ELb0ELb0ELb1ELb0ELb1ELb1ELb1EEENS1_21CollectiveEpilogueFwdINS6_IJS8_SA_S9_EEENS6_IJNS7_ILi1EEESI_SI_EEESC_SE_Li256ELb1ELb1ELb1ELb0EEENS1_36VarlenDynamicPersistentTileSchedulerILi128ELi48ELi256ELi256ELb1ELb1ELb0ELb0ELb1ELb1EEEEEEEEEvNT_6ParamsE,@function
        .size           _ZN7cutlass13device_kernelIN5flash19enable_sm80_to_sm89INS1_16FlashAttnFwdSm80INS1_25CollectiveMainloopFwdSm80ILi8ELi1ELb0EN4cute5tupleIJNS5_1CILi128EEENS7_ILi48EEENS7_ILi256EEEEEELi256ENS_10bfloat16_tEfNS_4arch4Sm80ELb0ELb0ELb0ELb1ELb0ELb1ELb1ELb1EEENS1_21CollectiveEpilogueFwdINS6_IJS8_SA_S9_EEENS6_IJNS7_ILi1EEESI_SI_EEESC_SE_Li256ELb1ELb1ELb1ELb0EEENS1_36VarlenDynamicPersistentTileSchedulerILi128ELi48ELi256ELi256ELb1ELb1ELb0ELb0ELb1ELb1EEEEEEEEEvNT_6ParamsE,(.L_x_65 - _ZN7cutlass13device_kernelIN5flash19enable_sm80_to_sm89INS1_16FlashAttnFwdSm80INS1_25CollectiveMainloopFwdSm80ILi8ELi1ELb0EN4cute5tupleIJNS5_1CILi128EEENS7_ILi48EEENS7_ILi256EEEEEELi256ENS_10bfloat16_tEfNS_4arch4Sm80ELb0ELb0ELb0ELb1ELb0ELb1ELb1ELb1EEENS1_21CollectiveEpilogueFwdINS6_IJS8_SA_S9_EEENS6_IJNS7_ILi1EEESI_SI_EEESC_SE_Li256ELb1ELb1ELb1ELb0EEENS1_36VarlenDynamicPersistentTileSchedulerILi128ELi48ELi256ELi256ELb1ELb1ELb0ELb0ELb1ELb1EEEEEEEEEvNT_6ParamsE)
        .other          _ZN7cutlass13device_kernelIN5flash19enable_sm80_to_sm89INS1_16FlashAttnFwdSm80INS1_25CollectiveMainloopFwdSm80ILi8ELi1ELb0EN4cute5tupleIJNS5_1CILi128EEENS7_ILi48EEENS7_ILi256EEEEEELi256ENS_10bfloat16_tEfNS_4arch4Sm80ELb0ELb0ELb0ELb1ELb0ELb1ELb1ELb1EEENS1_21CollectiveEpilogueFwdINS6_IJS8_SA_S9_EEENS6_IJNS7_ILi1EEESI_SI_EEESC_SE_Li256ELb1ELb1ELb1ELb0EEENS1_36VarlenDynamicPersistentTileSchedulerILi128ELi48ELi256ELi256ELb1ELb1ELb0ELb0ELb1ELb1EEEEEEEEEvNT_6ParamsE,@"STO_CUDA_ENTRY STV_DEFAULT"
_ZN7cutlass13device_kernelIN5flash19enable_sm80_to_sm89INS1_16FlashAttnFwdSm80INS1_25CollectiveMainloopFwdSm80ILi8ELi1ELb0EN4cute5tupleIJNS5_1CILi128EEENS7_ILi48EEENS7_ILi256EEEEEELi256ENS_10bfloat16_tEfNS_4arch4Sm80ELb0ELb0ELb0ELb1ELb0ELb1ELb1ELb1EEENS1_21CollectiveEpilogueFwdINS6_IJS8_SA_S9_EEENS6_IJNS7_ILi1EEESI_SI_EEESC_SE_Li256ELb1ELb1ELb1ELb0EEENS1_36VarlenDynamicPersistentTileSchedulerILi128ELi48ELi256ELi256ELb1ELb1ELb0ELb0ELb1ELb1EEEEEEEEEvNT_6ParamsE:
[----:B------:R-:W-:Y:S01]  /*0000*/  LDC R1, c[0x0][0x37c] ;  /* 0x0000df00ff017b82 */ /* 0x000fe20000000800 */
[----:B------:R-:W-:Y:S05]  /*0010*/  EXIT ;  /* 0x000000000000794d */ /* 0x000fea0003800000 */
.L_x_29:
        /* <DEDUP_REMOVED lines=14> */
.L_x_65:


//--------------------- .text._ZN7cutlass13device_kernelIN5flash19enable_sm80_to_sm89INS1_16FlashAttnFwdSm80INS1_25CollectiveMainloopFwdSm80ILi8ELi1ELb0EN4cute5tupleIJNS5_1CILi128EEENS7_ILi64EEENS7_ILi256EEEEEELi256ENS_10bfloat16_tEfNS_4arch4Sm80ELb0ELb1ELb0ELb0ELb0ELb0ELb1ELb1EEENS1_21CollectiveEpilogueFwdINS6_IJS8_SA_S9_EEENS6_IJNS7_ILi1EEESI_SI_EEESC_SE_Li256ELb0ELb1ELb1ELb0EEENS1_19SingleTileSchedulerILb0ELb1ELb1ELi128EEEEEEEEEvNT_6ParamsE --------------------------
	.section	.text._ZN7cutlass13device_kernelIN5flash19enable_sm80_to_sm89INS1_16FlashAttnFwdSm80INS1_25CollectiveMainloopFwdSm80ILi8ELi1ELb0EN4cute5tupleIJNS5_1CILi128EEENS7_ILi64EEENS7_ILi256EEEEEELi256ENS_10bfloat16_tEfNS_4arch4Sm80ELb0ELb1ELb0ELb0ELb0ELb0ELb1ELb1EEENS1_21CollectiveEpilogueFwdINS6_IJS8_SA_S9_EEENS6_IJNS7_ILi1EEESI_SI_EEESC_SE_Li256ELb0ELb1ELb1ELb0EEENS1_19SingleTileSchedulerILb0ELb1ELb1ELi128EEEEEEEEEvNT_6ParamsE,"ax",@progbits
	.align	128
.text._ZN7cutlass13device_kernelIN5flash19enable_sm80_to_sm89INS1_16FlashAttnFwdSm80INS1_25CollectiveMainloopFwdSm80ILi8ELi1ELb0EN4cute5tupleIJNS5_1CILi128EEENS7_ILi64EEENS7_ILi256EEEEEELi256ENS_10bfloat16_tEfNS_4arch4Sm80ELb0ELb1ELb0ELb0ELb0ELb0ELb1ELb1EEENS1_21CollectiveEpilogueFwdINS6_IJS8_SA_S9_EEENS6_IJNS7_ILi1EEESI_SI_EEESC_SE_Li256ELb0ELb1ELb1ELb0EEENS1_19SingleTileSchedulerILb0ELb1ELb1ELi128EEEEEEEEEvNT_6ParamsE:
        .type           _ZN7cutlass13device_kernelIN5flash19enable_sm80_to_sm89INS1_16FlashAttnFwdSm80INS1_25CollectiveMainloopFwdSm80ILi8ELi1ELb0EN4cute5tupleIJNS5_1CILi128EEENS7_ILi64EEENS7_ILi256EEEEEELi256ENS_10bfloat16_tEfNS_4arch4Sm80ELb0ELb1ELb0ELb0ELb0ELb0ELb1ELb1EEENS1_21CollectiveEpilogueFwdINS6_IJS8_SA_S9_EEENS6_IJNS7_ILi1EEESI_SI_EEESC_SE_Li256ELb0ELb1ELb1ELb0EEENS1_19SingleTileSchedulerILb0ELb1ELb1ELi128EEEEEEEEEvNT_6ParamsE,@function
        .size           _ZN7cutlass13device_kernelIN5flash19enable_sm80_to_sm89INS1_16FlashAttnFwdSm80INS1_25CollectiveMainloopFwdSm80ILi8ELi1ELb0EN4cute5tupleIJNS5_1CILi128EEENS7_ILi64EEENS7_ILi256EEEEEELi256ENS_10bfloat16_tEfNS_4arch4Sm80ELb0ELb1ELb0ELb0ELb0ELb0ELb1ELb1EEENS1_21CollectiveEpilogueFwdINS6_IJS8_SA_S9_EEENS6_IJNS7_ILi1EEESI_SI_EEESC_SE_Li256ELb0ELb1ELb1ELb0EEENS1_19SingleTileSchedulerILb0ELb1ELb1ELi128EEEEEEEEEvNT_6ParamsE,(.L_x_66 - _ZN7cutlass13device_kernelIN5flash19enable_sm80_to_sm89INS1_16FlashAttnFwdSm80INS1_25CollectiveMainloopFwdSm80ILi8ELi1ELb0EN4cute5tupleIJNS5_1CILi128EEENS7_ILi64EEENS7_ILi256EEEEEELi256ENS_10bfloat16_tEfNS_4arch4Sm80ELb0ELb1ELb0ELb0ELb0ELb0ELb1ELb1EEENS1_21CollectiveEpilogueFwdINS6_IJS8_SA_S9_EEENS6_IJNS7_ILi1EEESI_SI_EEESC_SE_Li256ELb0ELb1ELb1ELb0EEENS1_19SingleTileSchedulerILb0ELb1ELb1ELi128EEEEEEEEEvNT_6ParamsE)
        .other          _ZN7cutlass13device_kernelIN5flash19enable_sm80_to_sm89INS1_16FlashAttnFwdSm80INS1_25CollectiveMainloopFwdSm80ILi8ELi1ELb0EN4cute5tupleIJNS5_1CILi128EEENS7_ILi64EEENS7_ILi256EEEEEELi256ENS_10bfloat16_tEfNS_4arch4Sm80ELb0ELb1ELb0ELb0ELb0ELb0ELb1ELb1EEENS1_21CollectiveEpilogueFwdINS6_IJS8_SA_S9_EEENS6_IJNS7_ILi1EEESI_SI_EEESC_SE_Li256ELb0ELb1ELb1ELb0EEENS1_19SingleTileSchedulerILb0ELb1ELb1ELi128EEEEEEEEEvNT_6ParamsE,@"STO_CUDA_ENTRY STV_DEFAULT"
_ZN7cutlass13device_kernelIN5flash19enable_sm80_to_sm89INS1_16FlashAttnFwdSm80INS1_25CollectiveMainloopFwdSm80ILi8ELi1ELb0EN4cute5tupleIJNS5_1CILi128EEENS7_ILi64EEENS7_ILi256EEEEEELi256ENS_10bfloat16_tEfNS_4arch4Sm80ELb0ELb1ELb0ELb0ELb0ELb0ELb1ELb1EEENS1_21CollectiveEpilogueFwdINS6_IJS8_SA_S9_EEENS6_IJNS7_ILi1EEESI_SI_EEESC_SE_Li256ELb0ELb1ELb1ELb0EEENS1_19SingleTileSchedulerILb0ELb1ELb1ELi128EEEEEEEEEvNT_6ParamsE:
[----:B------:R-:W-:Y:S01]  /*0000*/  LDC R1, c[0x0][0x37c] ;  /* 0x0000df00ff017b82 */ /* 0x000fe20000000800 */
[----:B------:R-:W-:Y:S05]  /*0010*/  EXIT ;  /* 0x000000000000794d */ /* 0x000fea0003800000 */
.L_x_30:
        /* <DEDUP_REMOVED lines=14> */
.L_x_66:


//--------------------- .text._ZN7cutlass13device_kernelIN5flash19enable_sm80_to_sm89INS1_16FlashAttnFwdSm80INS1_25CollectiveMainloopFwdSm80ILi8ELi1ELb0EN4cute5tupleIJNS5_1CILi128EEENS7_ILi64EEENS7_ILi256EEEEEELi256ENS_10bfloat16_tEfNS_4arch4Sm80ELb0ELb1ELb0ELb1ELb0ELb0ELb1ELb1EEENS1_21CollectiveEpilogueFwdINS6_IJS8_SA_S9_EEENS6_IJNS7_ILi1EEESI_SI_EEESC_SE_Li256ELb1ELb1ELb1ELb0EEENS1_36VarlenDynamicPersistentTileSchedulerILi128ELi64ELi256ELi256ELb1ELb1ELb0ELb1ELb0ELb1EEEEEEEEEvNT_6ParamsE --------------------------
	.section	.text._ZN7cutlass13device_kernelIN5flash19enable_sm80_to_sm89INS1_16FlashAttnFwdSm80INS1_25CollectiveMainloopFwdSm80ILi8ELi1ELb0EN4cute5tupleIJNS5_1CILi128EEENS7_ILi64EEENS7_ILi256EEEEEELi256ENS_10bfloat16_tEfNS_4arch4Sm80ELb0ELb1ELb0ELb1ELb0ELb0ELb1ELb1EEENS1_21CollectiveEpilogueFwdINS6_IJS8_SA_S9_EEENS6_IJNS7_ILi1EEESI_SI_EEESC_SE_Li256ELb1ELb1ELb1ELb0EEENS1_36VarlenDynamicPersistentTileSchedulerILi128ELi64ELi256ELi256ELb1ELb1ELb0ELb1ELb0ELb1EEEEEEEEEvNT_6ParamsE,"ax",@progbits
	.align	128
.text._ZN7cutlass13device_kernelIN5flash19enable_sm80_to_sm89INS1_16FlashAttnFwdSm80INS1_25CollectiveMainloopFwdSm80ILi8ELi1ELb0EN4cute5tupleIJNS5_1CILi128EEENS7_ILi64EEENS7_ILi256EEEEEELi256ENS_10bfloat16_tEfNS_4arch4Sm80ELb0ELb1ELb0ELb1ELb0ELb0ELb1ELb1EEENS1_21CollectiveEpilogueFwdINS6_IJS8_SA_S9_EEENS6_IJNS7_ILi1EEESI_SI_EEESC_SE_Li256ELb1ELb1ELb1ELb0EEENS1_36VarlenDynamicPersistentTileSchedulerILi128ELi64ELi256ELi256ELb1ELb1ELb0ELb1ELb0ELb1EEEEEEEEEvNT_6ParamsE:
        .type           _ZN7cutlass13device_kernelIN5flash19enable_sm80_to_sm89INS1_16FlashAttnFwdSm80INS1_25CollectiveMainloopFwdSm80ILi8ELi1ELb0EN4cute5tupleIJNS5_1CILi128EEENS7_ILi64EEENS7_ILi256EEEEEELi256ENS_10bfloat16_tEfNS_4arch4Sm80ELb0ELb1ELb0ELb1ELb0ELb0ELb1ELb1EEENS1_21CollectiveEpilogueFwdINS6_IJS8_SA_S9_EEENS6_IJNS7_ILi1EEESI_SI_EEESC_SE_Li256ELb1ELb1ELb1ELb0EEENS1_36VarlenDynamicPersistentTileSchedulerILi128ELi64ELi256ELi256ELb1ELb1ELb0ELb1ELb0ELb1EEEEEEEEEvNT_6ParamsE,@function
        .size           _ZN7cutlass13device_kernelIN5flash19enable_sm80_to_sm89INS1_16FlashAttnFwdSm80INS1_25CollectiveMainloopFwdSm80ILi8ELi1ELb0EN4cute5tupleIJNS5_1CILi128EEENS7_ILi64EEENS7_ILi256EEEEEELi256ENS_10bfloat16_tEfNS_4arch4Sm80ELb0ELb1ELb0ELb1ELb0ELb0ELb1ELb1EEENS1_21CollectiveEpilogueFwdINS6_IJS8_SA_S9_EEENS6_IJNS7_ILi1EEESI_SI_EEESC_SE_Li256ELb1ELb1ELb1ELb0EEENS1_36VarlenDynamicPersistentTileSchedulerILi128ELi64ELi256ELi256ELb1ELb1ELb0ELb1ELb0ELb1EEEEEEEEEvNT_6ParamsE,(.L_x_67 - _ZN7cutlass13device_kernelIN5flash19enable_sm80_to_sm89INS1_16FlashAttnFwdSm80INS1_25CollectiveMainloopFwdSm80ILi8ELi1ELb0EN4cute5tupleIJNS5_1CILi128EEENS7_ILi64EEENS7_ILi256EEEEEELi256ENS_10bfloat16_tEfNS_4arch4Sm80ELb0ELb1ELb0ELb1ELb0ELb0ELb1ELb1EEENS1_21CollectiveEpilogueFwdINS6_IJS8_SA_S9_EEENS6_IJNS7_ILi1EEESI_SI_EEESC_SE_Li256ELb1ELb1ELb1ELb0EEENS1_36VarlenDynamicPersistentTileSchedulerILi128ELi64ELi256ELi256ELb1ELb1ELb0ELb1ELb0ELb1EEEEEEEEEvNT_6ParamsE)
        .other          _ZN7cutlass13device_kernelIN5flash19enable_sm80_to_sm89INS1_16FlashAttnFwdSm80INS1_25CollectiveMainloopFwdSm80ILi8ELi1ELb0EN4cute5tupleIJNS5_1CILi128EEENS7_ILi64EEENS7_ILi256EEEEEELi256ENS_10bfloat16_tEfNS_4arch4Sm80ELb0ELb1ELb0ELb1ELb0ELb0ELb1ELb1EEENS1_21CollectiveEpilogueFwdINS6_IJS8_SA_S9_EEENS6_IJNS7_ILi1EEESI_SI_EEESC_SE_Li256ELb1ELb1ELb1ELb0EEENS1_36VarlenDynamicPersistentTileSchedulerILi128ELi64ELi256ELi256ELb1ELb1ELb0ELb1ELb0ELb1EEEEEEEEEvNT_6ParamsE,@"STO_CUDA_ENTRY STV_DEFAULT"
_ZN7cutlass13device_kernelIN5flash19enable_sm80_to_sm89INS1_16FlashAttnFwdSm80INS1_25CollectiveMainloopFwdSm80ILi8ELi1ELb0EN4cute5tupleIJNS5_1CILi128EEENS7_ILi64EEENS7_ILi256EEEEEELi256ENS_10bfloat16_tEfNS_4arch4Sm80ELb0ELb1ELb0ELb1ELb0ELb0ELb1ELb1EEENS1_21CollectiveEpilogueFwdINS6_IJS8_SA_S9_EEENS6_IJNS7_ILi1EEESI_SI_EEESC_SE_Li256ELb1ELb1ELb1ELb0EEENS1_36VarlenDynamicPersistentTileSchedulerILi128ELi64ELi256ELi256ELb1ELb1ELb0ELb1ELb0ELb1EEEEEEEEEvNT_6ParamsE:
[----:B------:R-:W-:Y:S01]  /*0000*/  LDC R1, c[0x0][0x37c] ;  /* 0x0000df00ff017b82 */ /* 0x000fe20000000800 */
[----:B------:R-:W-:Y:S05]  /*0010*/  EXIT ;  /* 0x000000000000794d */ /* 0x000fea0003800000 */
.L_x_31:
        /* <DEDUP_REMOVED lines=14> */
.L_x_67:


//--------------------- .text._ZN7cutlass13device_kernelIN5flash19enable_sm80_to_sm89INS1_16FlashAttnFwdSm80INS1_25CollectiveMainloopFwdSm80ILi8ELi1ELb0EN4cute5tupleIJNS5_1CILi128EEENS7_ILi48EEENS7_ILi256EEEEEELi256ENS_10bfloat16_tEfNS_4arch4Sm80ELb0ELb1ELb0ELb1ELb0ELb1ELb1ELb1EEENS1_21CollectiveEpilogueFwdINS6_IJS8_SA_S9_EEENS6_IJNS7_ILi1EEESI_SI_EEESC_SE_Li256ELb1ELb1ELb1ELb0EEENS1_36VarlenDynamicPersistentTileSchedulerILi128ELi48ELi256ELi256ELb1ELb1ELb0ELb1ELb0ELb1EEEEEEEEEvNT_6ParamsE --------------------------
	.section	.text._ZN7cutlass13device_kernelIN5flash19enable_sm80_to_sm89INS1_16FlashAttnFwdSm80INS1_25CollectiveMainloopFwdSm80ILi8ELi1ELb0EN4cute5tupleIJNS5_1CILi128EEENS7_ILi48EEENS7_ILi256EEEEEELi256ENS_10bfloat16_tEfNS_4arch4Sm80ELb0ELb1ELb0ELb1ELb0ELb1ELb1ELb1EEENS1_21CollectiveEpilogueFwdINS6_IJS8_SA_S9_EEENS6_IJNS7_ILi1EEESI_SI_EEESC_SE_Li256ELb1ELb1ELb1ELb0EEENS1_36VarlenDynamicPersistentTileSchedulerILi128ELi48ELi256ELi256ELb1ELb1ELb0ELb1ELb0ELb1EEEEEEEEEvNT_6ParamsE,"ax",@progbits
	.align	128
.text._ZN7cutlass13device_kernelIN5flash19enable_sm80_to_sm89INS1_16FlashAttnFwdSm80INS1_25CollectiveMainloopFwdSm80ILi8ELi1ELb0EN4cute5tupleIJNS5_1CILi128EEENS7_ILi48EEENS7_ILi256EEEEEELi256ENS_10bfloat16_tEfNS_4arch4Sm80ELb0ELb1ELb0ELb1ELb0ELb1ELb1ELb1EEENS1_21CollectiveEpilogueFwdINS6_IJS8_SA_S9_EEENS6_IJNS7_ILi1EEESI_SI_EEESC_SE_Li256ELb1ELb1ELb1ELb0EEENS1_36VarlenDynamicPersistentTileSchedulerILi128ELi48ELi256ELi256ELb1ELb1ELb0ELb1ELb0ELb1EEEEEEEEEvNT_6ParamsE:
        .type           _ZN7cutlass13device_kernelIN5flash19enable_sm80_to_sm89INS1_16FlashAttnFwdSm80INS1_25CollectiveMainloopFwdSm80ILi8ELi1ELb0EN4cute5tupleIJNS5_1CILi128EEENS7_ILi48EEENS7_ILi256EEEEEELi256ENS_10bfloat16_tEfNS_4arch4Sm80ELb0ELb1ELb0ELb1ELb0ELb1ELb1ELb1EEENS1_21CollectiveEpilogueFwdINS6_IJS8_SA_S9_EEENS6_IJNS7_ILi1EEESI_SI_EEESC_SE_Li256ELb1ELb1ELb1ELb0EEENS1_36VarlenDynamicPersistentTileSchedulerILi128ELi48ELi256ELi256ELb1ELb1ELb0ELb1ELb0ELb1EEEEEEEEEvNT_6ParamsE,@function
        .size           _ZN7cutlass13device_kernelIN5flash19enable_sm80_to_sm89INS1_16FlashAttnFwdSm80INS1_25CollectiveMainloopFwdSm80ILi8ELi1ELb0EN4cute5tupleIJNS5_1CILi128EEENS7_ILi48EEENS7_ILi256EEEEEELi256ENS_10bfloat16_tEfNS_4arch4Sm80ELb0ELb1ELb0ELb1ELb0ELb1ELb1ELb1EEENS1_21CollectiveEpilogueFwdINS6_IJS8_SA_S9_EEENS6_IJNS7_ILi1EEESI_SI_EEESC_SE_Li256ELb1ELb1ELb1ELb0EEENS1_36VarlenDynamicPersistentTileSchedulerILi128ELi48ELi256ELi256ELb1ELb1ELb0ELb1ELb0ELb1EEEEEEEEEvNT_6ParamsE,(.L_x_68 - _ZN7cutlass13device_kernelIN5flash19enable_sm80_to_sm89INS1_16FlashAttnFwdSm80INS1_25CollectiveMainloopFwdSm80ILi8ELi1ELb0EN4cute5tupleIJNS5_1CILi128EEENS7_ILi48EEENS7_ILi256EEEEEELi256ENS_10bfloat16_tEfNS_4arch4Sm80ELb0ELb1ELb0ELb1ELb0ELb1ELb1ELb1EEENS1_21CollectiveEpilogueFwdINS6_IJS8_SA_S9_EEENS6_IJNS7_ILi1EEESI_SI_EEESC_SE_Li256ELb1ELb1ELb1ELb0EEENS1_36VarlenDynamicPersistentTileSchedulerILi128ELi48ELi256ELi256ELb1ELb1ELb0ELb1ELb0ELb1EEEEEEEEEvNT_6ParamsE)
        .other          _ZN7cutlass13device_kernelIN5flash19enable_sm80_to_sm89INS1_16FlashAttnFwdSm80INS1_25CollectiveMainloopFwdSm80ILi8ELi1ELb0EN4cute5tupleIJNS5_1CILi128EEENS7_ILi48EEENS7_ILi256EEEEEELi256ENS_10bfloat16_tEfNS_4arch4Sm80ELb0ELb1ELb0ELb1ELb0ELb1ELb1ELb1EEENS1_21CollectiveEpilogueFwdINS6_IJS8_SA_S9_EEENS6_IJNS7_ILi1EEESI_SI_EEESC_SE_Li256ELb1ELb1ELb1ELb0EEENS1_36VarlenDynamicPersistentTileSchedulerILi128ELi48ELi256ELi256ELb1ELb1ELb0ELb1ELb0ELb1EEEEEEEEEvNT_6ParamsE,@"STO_CUDA_ENTRY STV_DEFAULT"
_ZN7cutlass13device_kernelIN5flash19enable_sm80_to_sm89INS1_16FlashAttnFwdSm80INS1_25CollectiveMainloopFwdSm80ILi8ELi1ELb0EN4cute5tupleIJNS5_1CILi128EEENS7_ILi48EEENS7_ILi256EEEEEELi256ENS_10bfloat16_tEfNS_4arch4Sm80ELb0ELb1ELb0ELb1ELb0ELb1ELb1ELb1EEENS1_21CollectiveEpilogueFwdINS6_IJS8_SA_S9_EEENS6_IJNS7_ILi1EEESI_SI_EEESC_SE_Li256ELb1ELb1ELb1ELb0EEENS1_36VarlenDynamicPersistentTileSchedulerILi128ELi48ELi256ELi256ELb1ELb1ELb0ELb1ELb0ELb1EEEEEEEEEvNT_6ParamsE:
[----:B------:R-:W-:Y:S01]  /*0000*/  LDC R1, c[0x0][0x37c] ;  /* 0x0000df00ff017b82 */ /* 0x000fe20000000800 */
[----:B------:R-:W-:Y:S05]  /*0010*/  EXIT ;  /* 0x000000000000794d */ /* 0x000fea0003800000 */
.L_x_32:
        /* <DEDUP_REMOVED lines=14> */
.L_x_68:


//--------------------- .text._ZN7cutlass13device_kernelIN5flash19enable_sm80_to_sm89INS1_16FlashAttnFwdSm80INS1_25CollectiveMainloopFwdSm80ILi8ELi1ELb0EN4cute5tupleIJNS5_1CILi128EEENS7_ILi96EEENS7_ILi256EEEEEELi256ENS_10bfloat16_tEfNS_4arch4Sm80ELb1ELb0ELb0ELb0ELb0ELb0ELb1ELb1EEENS1_21CollectiveEpilogueFwdINS6_IJS8_SA_S9_EEENS6_IJNS7_ILi1EEESI_SI_EEESC_SE_Li256ELb0ELb1ELb1ELb0EEENS1_30DynamicPersistentTileSchedulerILi256ELi256ELb1ELb1ELb0EEEEEEEEEvNT_6ParamsE --------------------------
	.section	.text._ZN7cutlass13device_kernelIN5flash19enable_sm80_to_sm89INS1_16FlashAttnFwdSm80INS1_25CollectiveMainloopFwdSm80ILi8ELi1ELb0EN4cute5tupleIJNS5_1CILi128EEENS7_ILi96EEENS7_ILi256EEEEEELi256ENS_10bfloat16_tEfNS_4arch4Sm80ELb1ELb0ELb0ELb0ELb0ELb0ELb1ELb1EEENS1_21CollectiveEpilogueFwdINS6_IJS8_SA_S9_EEENS6_IJNS7_ILi1EEESI_SI_EEESC_SE_Li256ELb0ELb1ELb1ELb0EEENS1_30DynamicPersistentTileSchedulerILi256ELi256ELb1ELb1ELb0EEEEEEEEEvNT_6ParamsE,"ax",@progbits
	.align	128
.text._ZN7cutlass13device_kernelIN5flash19enable_sm80_to_sm89INS1_16FlashAttnFwdSm80INS1_25CollectiveMainloopFwdSm80ILi8ELi1ELb0EN4cute5tupleIJNS5_1CILi128EEENS7_ILi96EEENS7_ILi256EEEEEELi256ENS_10bfloat16_tEfNS_4arch4Sm80ELb1ELb0ELb0ELb0ELb0ELb0ELb1ELb1EEENS1_21CollectiveEpilogueFwdINS6_IJS8_SA_S9_EEENS6_IJNS7_ILi1EEESI_SI_EEESC_SE_Li256ELb0ELb1ELb1ELb0EEENS1_30DynamicPersistentTileSchedulerILi256ELi256ELb1ELb1ELb0EEEEEEEEEvNT_6ParamsE:
        .type           _ZN7cutlass13device_kernelIN5flash19enable_sm80_to_sm89INS1_16FlashAttnFwdSm80INS1_25CollectiveMainloopFwdSm80ILi8ELi1ELb0EN4cute5tupleIJNS5_1CILi128EEENS7_ILi96EEENS7_ILi256EEEEEELi256ENS_10bfloat16_tEfNS_4arch4Sm80ELb1ELb0ELb0ELb0ELb0ELb0ELb1ELb1EEENS1_21CollectiveEpilogueFwdINS6_IJS8_SA_S9_EEENS6_IJNS7_ILi1EEESI_SI_EEESC_SE_Li256ELb0ELb1ELb1ELb0EEENS1_30DynamicPersistentTileSchedulerILi256ELi256ELb1ELb1ELb0EEEEEEEEEvNT_6ParamsE,@function
        .size           _ZN7cutlass13device_kernelIN5flash19enable_sm80_to_sm89INS1_16FlashAttnFwdSm80INS1_25CollectiveMainloopFwdSm80ILi8ELi1ELb0EN4cute5tupleIJNS5_1CILi128EEENS7_ILi96EEENS7_ILi256EEEEEELi256ENS_10bfloat16_tEfNS_4arch4Sm80ELb1ELb0ELb0ELb0ELb0ELb0ELb1ELb1EEENS1_21CollectiveEpilogueFwdINS6_IJS8_SA_S9_EEENS6_IJNS7_ILi1EEESI_SI_EEESC_SE_Li256ELb0ELb1ELb1ELb0EEENS1_30DynamicPersistentTileSchedulerILi256ELi256ELb1ELb1ELb0EEEEEEEEEvNT_6ParamsE,(.L_x_69 - _ZN7cutlass13device_kernelIN5flash19enable_sm80_to_sm89INS1_16FlashAttnFwdSm80INS1_25CollectiveMainloopFwdSm80ILi8ELi1ELb0EN4cute5tupleIJNS5_1CILi128EEENS7_ILi96EEENS7_ILi256EEEEEELi256ENS_10bfloat16_tEfNS_4arch4Sm80ELb1ELb0ELb0ELb0ELb0ELb0ELb1ELb1EEENS1_21CollectiveEpilogueFwdINS6_IJS8_SA_S9_EEENS6_IJNS7_ILi1EEESI_SI_EEESC_SE_Li256ELb0ELb1ELb1ELb0EEENS1_30DynamicPersistentTileSchedulerILi256ELi256ELb1ELb1ELb0EEEEEEEEEvNT_6ParamsE)
        .other          _ZN7cutlass13device_kernelIN5flash19enable_sm80_to_sm89INS1_16FlashAttnFwdSm80INS1_25CollectiveMainloopFwdSm80ILi8ELi1ELb0EN4cute5tupleIJNS5_1CILi128EEENS7_ILi96EEENS7_ILi256EEEEEELi256ENS_10bfloat16_tEfNS_4arch4Sm80ELb1ELb0ELb0ELb0ELb0ELb0ELb1ELb1EEENS1_21CollectiveEpilogueFwdINS6_IJS8_SA_S9_EEENS6_IJNS7_ILi1EEESI_SI_EEESC_SE_Li256ELb0ELb1ELb1ELb0EEENS1_30DynamicPersistentTileSchedulerILi256ELi256ELb1ELb1ELb0EEEEEEEEEvNT_6ParamsE,@"STO_CUDA_ENTRY STV_DEFAULT"
_ZN7cutlass13device_kernelIN5flash19enable_sm80_to_sm89INS1_16FlashAttnFwdSm80INS1_25CollectiveMainloopFwdSm80ILi8ELi1ELb0EN4cute5tupleIJNS5_1CILi128EEENS7_ILi96EEENS7_ILi256EEEEEELi256ENS_10bfloat16_tEfNS_4arch4Sm80ELb1ELb0ELb0ELb0ELb0ELb0ELb1ELb1EEENS1_21CollectiveEpilogueFwdINS6_IJS8_SA_S9_EEENS6_IJNS7_ILi1EEESI_SI_EEESC_SE_Li256ELb0ELb1ELb1ELb0EEENS1_30DynamicPersistentTileSchedulerILi256ELi256ELb1ELb1ELb0EEEEEEEEEvNT_6ParamsE:
[----:B------:R-:W-:Y:S01]  /*0000*/  LDC R1, c[0x0][0x37c] ;  /* 0x0000df00ff017b82 */ /* 0x000fe20000000800 */
[----:B------:R-:W-:Y:S05]  /*0010*/  EXIT ;  /* 0x000000000000794d */ /* 0x000fea0003800000 */
.L_x_33:
        /* <DEDUP_REMOVED lines=14> */
.L_x_69:


//--------------------- .text._ZN7cutlass13device_kernelIN5flash19enable_sm80_to_sm89INS1_16FlashAttnFwdSm80INS1_25CollectiveMainloopFwdSm80ILi8ELi1ELb0EN4cute5tupleIJNS5_1CILi128EEENS7_ILi64EEENS7_ILi256EEEEEELi256ENS_10bfloat16_tEfNS_4arch4Sm80ELb1ELb0ELb0ELb1ELb0ELb0ELb1ELb1EEENS1_21CollectiveEpilogueFwdINS6_IJS8_SA_S9_EEENS6_IJNS7_ILi1EEESI_SI_EEESC_SE_Li256ELb1ELb1ELb1ELb0EEENS1_36VarlenDynamicPersistentTileSchedulerILi128ELi64ELi256ELi256ELb1ELb1ELb0ELb1ELb1ELb1EEEEEEEEEvNT_6ParamsE --------------------------
	.section	.text._ZN7cutlass13device_kernelIN5flash19enable_sm80_to_sm89INS1_16FlashAttnFwdSm80INS1_25CollectiveMainloopFwdSm80ILi8ELi1ELb0EN4cute5tupleIJNS5_1CILi128EEENS7_ILi64EEENS7_ILi256EEEEEELi256ENS_10bfloat16_tEfNS_4arch4Sm80ELb1ELb0ELb0ELb1ELb0ELb0ELb1ELb1EEENS1_21CollectiveEpilogueFwdINS6_IJS8_SA_S9_EEENS6_IJNS7_ILi1EEESI_SI_EEESC_SE_Li256ELb1ELb1ELb1ELb0EEENS1_36VarlenDynamicPersistentTileSchedulerILi128ELi64ELi256ELi256ELb1ELb1ELb0ELb1ELb1ELb1EEEEEEEEEvNT_6ParamsE,"ax",@progbits
	.align	128
.text._ZN7cutlass13device_kernelIN5flash19enable_sm80_to_sm89INS1_16FlashAttnFwdSm80INS1_25CollectiveMainloopFwdSm80ILi8ELi1ELb0EN4cute5tupleIJNS5_1CILi128EEENS7_ILi64EEENS7_ILi256EEEEEELi256ENS_10bfloat16_tEfNS_4arch4Sm80ELb1ELb0ELb0ELb1ELb0ELb0ELb1ELb1EEENS1_21CollectiveEpilogueFwdINS6_IJS8_SA_S9_EEENS6_IJNS7_ILi1EEESI_SI_EEESC_SE_Li256ELb1ELb1ELb1ELb0EEENS1_36VarlenDynamicPersistentTileSchedulerILi128ELi64ELi256ELi256ELb1ELb1ELb0ELb1ELb1ELb1EEEEEEEEEvNT_6ParamsE:
        .type           _ZN7cutlass13device_kernelIN5flash19enable_sm80_to_sm89INS1_16FlashAttnFwdSm80INS1_25CollectiveMainloopFwdSm80ILi8ELi1ELb0EN4cute5tupleIJNS5_1CILi128EEENS7_ILi64EEENS7_ILi256EEEEEELi256ENS_10bfloat16_tEfNS_4arch4Sm80ELb1ELb0ELb0ELb1ELb0ELb0ELb1ELb1EEENS1_21CollectiveEpilogueFwdINS6_IJS8_SA_S9_EEENS6_IJNS7_ILi1EEESI_SI_EEESC_SE_Li256ELb1ELb1ELb1ELb0EEENS1_36VarlenDynamicPersistentTileSchedulerILi128ELi64ELi256ELi256ELb1ELb1ELb0ELb1ELb1ELb1EEEEEEEEEvNT_6ParamsE,@function
        .size           _ZN7cutlass13device_kernelIN5flash19enable_sm80_to_sm89INS1_16FlashAttnFwdSm80INS1_25CollectiveMainloopFwdSm80ILi8ELi1ELb0EN4cute5tupleIJNS5_1CILi128EEENS7_ILi64EEENS7_ILi256EEEEEELi256ENS_10bfloat16_tEfNS_4arch4Sm80ELb1ELb0ELb0ELb1ELb0ELb0ELb1ELb1EEENS1_21CollectiveEpilogueFwdINS6_IJS8_SA_S9_EEENS6_IJNS7_ILi1EEESI_SI_EEESC_SE_Li256ELb1ELb1ELb1ELb0EEENS1_36VarlenDynamicPersistentTileSchedulerILi128ELi64ELi256ELi256ELb1ELb1ELb0ELb1ELb1ELb1EEEEEEEEEvNT_6ParamsE,(.L_x_70 - _ZN7cutlass13device_kernelIN5flash19enable_sm80_to_sm89INS1_16FlashAttnFwdSm80INS1_25CollectiveMainloopFwdSm80ILi8ELi1ELb0EN4cute5tupleIJNS5_1CILi128EEENS7_ILi64EEENS7_ILi256EEEEEELi256ENS_10bfloat16_tEfNS_4arch4Sm80ELb1ELb0ELb0ELb1ELb0ELb0ELb1ELb1EEENS1_21CollectiveEpilogueFwdINS6_IJS8_SA_S9_EEENS6_IJNS7_ILi1EEESI_SI_EEESC_SE_Li256ELb1ELb1ELb1ELb0EEENS1_36VarlenDynamicPersistentTileSchedulerILi128ELi64ELi256ELi256ELb1ELb1ELb0ELb1ELb1ELb1EEEEEEEEEvNT_6ParamsE)
        .other          _ZN7cutlass13device_kernelIN5flash19enable_sm80_to_sm89INS1_16FlashAttnFwdSm80INS1_25CollectiveMainloopFwdSm80ILi8ELi1ELb0EN4cute5tupleIJNS5_1CILi128EEENS7_ILi64EEENS7_ILi256EEEEEELi256ENS_10bfloat16_tEfNS_4arch4Sm80ELb1ELb0ELb0ELb1ELb0ELb0ELb1ELb1EEENS1_21CollectiveEpilogueFwdINS6_IJS8_SA_S9_EEENS6_IJNS7_ILi1EEESI_SI_EEESC_SE_Li256ELb1ELb1ELb1ELb0EEENS1_36VarlenDynamicPersistentTileSchedulerILi128ELi64ELi256ELi256ELb1ELb1ELb0ELb1ELb1ELb1EEEEEEEEEvNT_6ParamsE,@"STO_CUDA_ENTRY STV_DEFAULT"
_ZN7cutlass13device_kernelIN5flash19enable_sm80_to_sm89INS1_16FlashAttnFwdSm80INS1_25CollectiveMainloopFwdSm80ILi8ELi1ELb0EN4cute5tupleIJNS5_1CILi128EEENS7_ILi64EEENS7_ILi256EEEEEELi256ENS_10bfloat16_tEfNS_4arch4Sm80ELb1ELb0ELb0ELb1ELb0ELb0ELb1ELb1EEENS1_21CollectiveEpilogueFwdINS6_IJS8_SA_S9_EEENS6_IJNS7_ILi1EEESI_SI_EEESC_SE_Li256ELb1ELb1ELb1ELb0EEENS1_36VarlenDynamicPersistentTileSchedulerILi128ELi64ELi256ELi256ELb1ELb1ELb0ELb1ELb1ELb1EEEEEEEEEvNT_6ParamsE:
[----:B------:R-:W-:Y:S01]  /*0000*/  LDC R1, c[0x0][0x37c] ;  /* 0x0000df00ff017b82 */ /* 0x000fe20000000800 */
[----:B------:R-:W-:Y:S05]  /*0010*/  EXIT ;  /* 0x000000000000794d */ /* 0x000fea0003800000 */
.L_x_34:
        /* <DEDUP_REMOVED lines=14> */
.L_x_70:


//--------------------- .text._ZN7cutlass13device_kernelIN5flash19enable_sm80_to_sm89INS1_16FlashAttnFwdSm80INS1_25CollectiveMainloopFwdSm80ILi8ELi1ELb0EN4cute5tupleIJNS5_1CILi128EEENS7_ILi48EEENS7_ILi256EEEEEELi256ENS_10bfloat16_tEfNS_4arch4Sm80ELb1ELb0ELb0ELb1ELb0ELb1ELb1ELb1EEENS1_21CollectiveEpilogueFwdINS6_IJS8_SA_S9_EEENS6_IJNS7_ILi1EEESI_SI_EEESC_SE_Li256ELb1ELb1ELb1ELb0EEENS1_36VarlenDynamicPersistentTileSchedulerILi128ELi48ELi256ELi256ELb1ELb1ELb0ELb1ELb1ELb1EEEEEEEEEvNT_6ParamsE --------------------------
	.section	.text._ZN7cutlass13device_kernelIN5flash19enable_sm80_to_sm89INS1_16FlashAttnFwdSm80INS1_25CollectiveMainloopFwdSm80ILi8ELi1ELb0EN4cute5tupleIJNS5_1CILi128EEENS7_ILi48EEENS7_ILi256EEEEEELi256ENS_10bfloat16_tEfNS_4arch4Sm80ELb1ELb0ELb0ELb1ELb0ELb1ELb1ELb1EEENS1_21CollectiveEpilogueFwdINS6_IJS8_SA_S9_EEENS6_IJNS7_ILi1EEESI_SI_EEESC_SE_Li256ELb1ELb1ELb1ELb0EEENS1_36VarlenDynamicPersistentTileSchedulerILi128ELi48ELi256ELi256ELb1ELb1ELb0ELb1ELb1ELb1EEEEEEEEEvNT_6ParamsE,"ax",@progbits
	.align	128
.text._ZN7cutlass13device_kernelIN5flash19enable_sm80_to_sm89INS1_16FlashAttnFwdSm80INS1_25CollectiveMainloopFwdSm80ILi8ELi1ELb0EN4cute5tupleIJNS5_1CILi128EEENS7_ILi48EEENS7_ILi256EEEEEELi256ENS_10bfloat16_tEfNS_4arch4Sm80ELb1ELb0ELb0ELb1ELb0ELb1ELb1ELb1EEENS1_21CollectiveEpilogueFwdINS6_IJS8_SA_S9_EEENS6_IJNS7_ILi1EEESI_SI_EEESC_SE_Li256ELb1ELb1ELb1ELb0EEENS1_36VarlenDynamicPersistentTileSchedulerILi128ELi48ELi256ELi256ELb1ELb1ELb0ELb1ELb1ELb1EEEEEEEEEvNT_6ParamsE:
        .type           _ZN7cutlass13device_kernelIN5flash19enable_sm80_to_sm89INS1_16FlashAttnFwdSm80INS1_25CollectiveMainloopFwdSm80ILi8ELi1ELb0EN4cute5tupleIJNS5_1CILi128EEENS7_ILi48EEENS7_ILi256EEEEEELi256ENS_10bfloat16_tEfNS_4arch4Sm80ELb1ELb0ELb0ELb1ELb0ELb1ELb1ELb1EEENS1_21CollectiveEpilogueFwdINS6_IJS8_SA_S9_EEENS6_IJNS7_ILi1EEESI_SI_EEESC_SE_Li256ELb1ELb1ELb1ELb0EEENS1_36VarlenDynamicPersistentTileSchedulerILi128ELi48ELi256ELi256ELb1ELb1ELb0ELb1ELb1ELb1EEEEEEEEEvNT_6ParamsE,@function
        .size           _ZN7cutlass13device_kernelIN5flash19enable_sm80_to_sm89INS1_16FlashAttnFwdSm80INS1_25CollectiveMainloopFwdSm80ILi8ELi1ELb0EN4cute5tupleIJNS5_1CILi128EEENS7_ILi48EEENS7_ILi256EEEEEELi256ENS_10bfloat16_tEfNS_4arch4Sm80ELb1ELb0ELb0ELb1ELb0ELb1ELb1ELb1EEENS1_21CollectiveEpilogueFwdINS6_IJS8_SA_S9_EEENS6_IJNS7_ILi1EEESI_SI_EEESC_SE_Li256ELb1ELb1ELb1ELb0EEENS1_36VarlenDynamicPersistentTileSchedulerILi128ELi48ELi256ELi256ELb1ELb1ELb0ELb1ELb1ELb1EEEEEEEEEvNT_6ParamsE,(.L_x_71 - _ZN7cutlass13device_kernelIN5flash19enable_sm80_to_sm89INS1_16FlashAttnFwdSm80INS1_25CollectiveMainloopFwdSm80ILi8ELi1ELb0EN4cute5tupleIJNS5_1CILi128EEENS7_ILi48EEENS7_ILi256EEEEEELi256ENS_10bfloat16_tEfNS_4arch4Sm80ELb1ELb0ELb0ELb1ELb0ELb1ELb1ELb1EEENS1_21CollectiveEpilogueFwdINS6_IJS8_SA_S9_EEENS6_IJNS7_ILi1EEESI_SI_EEESC_SE_Li256ELb1ELb1ELb1ELb0EEENS1_36VarlenDynamicPersistentTileSchedulerILi128ELi48ELi256ELi256ELb1ELb1ELb0ELb1ELb1ELb1EEEEEEEEEvNT_6ParamsE)
        .other          _ZN7cutlass13device_kernelIN5flash19enable_sm80_to_sm89INS1_16FlashAttnFwdSm80INS1_25CollectiveMainloopFwdSm80ILi8ELi1ELb0EN4cute5tupleIJNS5_1CILi128EEENS7_ILi48EEENS7_ILi256EEEEEELi256ENS_10bfloat16_tEfNS_4arch4Sm80ELb1ELb0ELb0ELb1ELb0ELb1ELb1ELb1EEENS1_21CollectiveEpilogueFwdINS6_IJS8_SA_S9_EEENS6_IJNS7_ILi1EEESI_SI_EEESC_SE_Li256ELb1ELb1ELb1ELb0EEENS1_36VarlenDynamicPersistentTileSchedulerILi128ELi48ELi256ELi256ELb1ELb1ELb0ELb1ELb1ELb1EEEEEEEEEvNT_6ParamsE,@"STO_CUDA_ENTRY STV_DEFAULT"
_ZN7cutlass13device_kernelIN5flash19enable_sm80_to_sm89INS1_16FlashAttnFwdSm80INS1_25CollectiveMainloopFwdSm80ILi8ELi1ELb0EN4cute5tupleIJNS5_1CILi128EEENS7_ILi48EEENS7_ILi256EEEEEELi256ENS_10bfloat16_tEfNS_4arch4Sm80ELb1ELb0ELb0ELb1ELb0ELb1ELb1ELb1EEENS1_21CollectiveEpilogueFwdINS6_IJS8_SA_S9_EEENS6_IJNS7_ILi1EEESI_SI_EEESC_SE_Li256ELb1ELb1ELb1ELb0EEENS1_36VarlenDynamicPersistentTileSchedulerILi128ELi48ELi256ELi256ELb1ELb1ELb0ELb1ELb1ELb1EEEEEEEEEvNT_6ParamsE:
[----:B------:R-:W-:Y:S01]  /*0000*/  LDC R1, c[0x0][0x37c] ;  /* 0x0000df00ff017b82 */ /* 0x000fe20000000800 */
[----:B------:R-:W-:Y:S05]  /*0010*/  EXIT ;  /* 0x000000000000794d */ /* 0x000fea0003800000 */
.L_x_35:
        /* <DEDUP_REMOVED lines=14> */
.L_x_71:


//--------------------- .nv.shared.reserved.0     --------------------------
	.section	.nv.shared.reserved.0,"aw",@nobits
	.weak		__nv_reservedSMEM_offset_0_alias
	.size		__nv_reservedSMEM_offset_0_alias, 0, 64
	.other		__nv_reservedSMEM_offset_0_alias,@"STO_CUDA_RESERVED_SHARED STV_DEFAULT"
__nv_reservedSMEM_offset_0_alias:
	.zero		0
	.zero		64


//--------------------- .nv.global                --------------------------
	.section	.nv.global,"aw",@nobits
.nv.global:
	.type		_ZN83_INTERNAL_2a676b3d_47_flash_fwd_hdim256_bf16_split_softcapall_sm80_cu_e763cb1e_31574cute1_E,@object
	.size		_ZN83_INTERNAL_2a676b3d_47_flash_fwd_hdim256_bf16_split_softcapall_sm80_cu_e763cb1e_31574cute1_E,(_ZN83_INTERNAL_2a676b3d_47_flash_fwd_hdim256_bf16_split_softcapall_sm80_cu_e763cb1e_31574cuda3std3__45__cpo6cbeginE - _ZN83_INTERNAL_2a676b3d_47_flash_fwd_hdim256_bf16_split_softcapall_sm80_cu_e763cb1e_31574cute1_E)
_ZN83_INTERNAL_2a676b3d_47_flash_fwd_hdim256_bf16_split_softcapall_sm80_cu_e763cb1e_31574cute1_E:
	.zero		1
	.type		_ZN83_INTERNAL_2a676b3d_47_flash_fwd_hdim256_bf16_split_softcapall_sm80_cu_e763cb1e_31574cuda3std3__45__cpo6cbeginE,@object
	.size		_ZN83_INTERNAL_2a676b3d_47_flash_fwd_hdim256_bf16_split_softcapall_sm80_cu_e763cb1e_31574cuda3std3__45__cpo6cbeginE,(_ZN83_INTERNAL_2a676b3d_47_flash_fwd_hdim256_bf16_split_softcapall_sm80_cu_e763cb1e_31574cuda3std3__48in_placeE - _ZN83_INTERNAL_2a676b3d_47_flash_fwd_hdim256_bf16_split_softcapall_sm80_cu_e763cb1e_31574cuda3std3__45__cpo6cbeginE)
_ZN83_INTERNAL_2a676b3d_47_flash_fwd_hdim256_bf16_split_softcapall_sm80_cu_e763cb1e_31574cuda3std3__45__cpo6cbeginE:
	.zero		1
	.type		_ZN83_INTERNAL_2a676b3d_47_flash_fwd_hdim256_bf16_split_softcapall_sm80_cu_e763cb1e_31574cuda3std3__48in_placeE,@object
	.size		_ZN83_INTERNAL_2a676b3d_47_flash_fwd_hdim256_bf16_split_softcapall_sm80_cu_e763cb1e_31574cuda3std3__48in_placeE,(_ZN83_INTERNAL_2a676b3d_47_flash_fwd_hdim256_bf16_split_softcapall_sm80_cu_e763cb1e_31574cuda3std6ranges3__45__cpo9iter_moveE - _ZN83_INTERNAL_2a676b3d_47_flash_fwd_hdim256_bf16_split_softcapall_sm80_cu_e763cb1e_31574cuda3std3__48in_placeE)
_ZN83_INTERNAL_2a676b3d_47_flash_fwd_hdim256_bf16_split_softcapall_sm80_cu_e763cb1e_31574cuda3std3__48in_placeE:
	.zero		1
	.type		_ZN83_INTERNAL_2a676b3d_47_flash_fwd_hdim256_bf16_split_softcapall_sm80_cu_e763cb1e_31574cuda3std6ranges3__45__cpo9iter_moveE,@object
	.size		_ZN83_INTERNAL_2a676b3d_47_flash_fwd_hdim256_bf16_split_softcapall_sm80_cu_e763cb1e_31574cuda3std6ranges3__45__cpo9iter_moveE,(_ZN83_INTERNAL_2a676b3d_47_flash_fwd_hdim256_bf16_split_softcapall_sm80_cu_e763cb1e_31574cuda3std3__45__cpo5beginE - _ZN83_INTERNAL_2a676b3d_47_flash_fwd_hdim256_bf16_split_softcapall_sm80_cu_e763cb1e_31574cuda3std6ranges3__45__cpo9iter_moveE)
_ZN83_INTERNAL_2a676b3d_47_flash_fwd_hdim256_bf16_split_softcapall_sm80_cu_e763cb1e_31574cuda3std6ranges3__45__cpo9iter_moveE:
	.zero		1
	.type		_ZN83_INTERNAL_2a676b3d_47_flash_fwd_hdim256_bf16_split_softcapall_sm80_cu_e763cb1e_31574cuda3std3__45__cpo5beginE,@object
	.size		_ZN83_INTERNAL_2a676b3d_47_flash_fwd_hdim256_bf16_split_softcapall_sm80_cu_e763cb1e_31574cuda3std3__45__cpo5beginE,(_ZN83_INTERNAL_2a676b3d_47_flash_fwd_hdim256_bf16_split_softcapall_sm80_cu_e763cb1e_31574cuda3std3__485_GLOBAL__N__2a676b3d_47_flash_fwd_hdim256_bf16_split_softcapall_sm80_cu_e763cb1e_31576ignoreE - _ZN83_INTERNAL_2a676b3d_47_flash_fwd_hdim256_bf16_split_softcapall_sm80_cu_e763cb1e_31574cuda3std3__45__cpo5beginE)
_ZN83_INTERNAL_2a676b3d_47_flash_fwd_hdim256_bf16_split_softcapall_sm80_cu_e763cb1e_31574cuda3std3__45__cpo5beginE:
	.zero		1
	.type		_ZN83_INTERNAL_2a676b3d_47_flash_fwd_hdim256_bf16_split_softcapall_sm80_cu_e763cb1e_31574cuda3std3__485_GLOBAL__N__2a676b3d_47_flash_fwd_hdim256_bf16_split_softcapall_sm80_cu_e763cb1e_31576ignoreE,@object
	.size		_ZN83_INTERNAL_2a676b3d_47_flash_fwd_hdim256_bf16_split_softcapall_sm80_cu_e763cb1e_31574cuda3std3__485_GLOBAL__N__2a676b3d_47_flash_fwd_hdim256_bf16_split_softcapall_sm80_cu_e763cb1e_31576ignoreE,(_ZN83_INTERNAL_2a676b3d_47_flash_fwd_hdim256_bf16_split_softcapall_sm80_cu_e763cb1e_31574cute7productE - _ZN83_INTERNAL_2a676b3d_47_flash_fwd_hdim256_bf16_split_softcapall_sm80_cu_e763cb1e_31574cuda3std3__485_GLOBAL__N__2a676b3d_47_flash_fwd_hdim256_bf16_split_softcapall_sm80_cu_e763cb1e_31576ignoreE)
_ZN83_INTERNAL_2a676b3d_47_flash_fwd_hdim256_bf16_split_softcapall_sm80_cu_e763cb1e_31574cuda3std3__485_GLOBAL__N__2a676b3d_47_flash_fwd_hdim256_bf16_split_softcapall_sm80_cu_e763cb1e_31576ignoreE:
	.zero		1
	.type		_ZN83_INTERNAL_2a676b3d_47_flash_fwd_hdim256_bf16_split_softcapall_sm80_cu_e763cb1e_31574cute7productE,@object
	.size		_ZN83_INTERNAL_2a676b3d_47_flash_fwd_hdim256_bf16_split_softcapall_sm80_cu_e763cb1e_31574cute7productE,(_ZN83_INTERNAL_2a676b3d_47_flash_fwd_hdim256_bf16_split_softcapall_sm80_cu_e763cb1e_31574cuda3std3__45__cpo3endE - _ZN83_INTERNAL_2a676b3d_47_flash_fwd_hdim256_bf16_split_softcapall_sm80_cu_e763cb1e_31574cute7productE)
_ZN83_INTERNAL_2a676b3d_47_flash_fwd_hdim256_bf16_split_softcapall_sm80_cu_e763cb1e_31574cute7productE:
	.zero		1
	.type		_ZN83_INTERNAL_2a676b3d_47_flash_fwd_hdim256_bf16_split_softcapall_sm80_cu_e763cb1e_31574cuda3std3__45__cpo3endE,@object
	.size		_ZN83_INTERNAL_2a676b3d_47_flash_fwd_hdim256_bf16_split_softcapall_sm80_cu_e763cb1e_31574cuda3std3__45__cpo3endE,(_ZN83_INTERNAL_2a676b3d_47_flash_fwd_hdim256_bf16_split_softcapall_sm80_cu_e763cb1e_31574cuda3std3__419piecewise_constructE - _ZN83_INTERNAL_2a676b3d_47_flash_fwd_hdim256_bf16_split_softcapall_sm80_cu_e763cb1e_31574cuda3std3__45__cpo3endE)
_ZN83_INTERNAL_2a676b3d_47_flash_fwd_hdim256_bf16_split_softcapall_sm80_cu_e763cb1e_31574cuda3std3__45__cpo3endE:
	.zero		1
	.type		_ZN83_INTERNAL_2a676b3d_47_flash_fwd_hdim256_bf16_split_softcapall_sm80_cu_e763cb1e_31574cuda3std3__419piecewise_constructE,@object
	.size		_ZN83_INTERNAL_2a676b3d_47_flash_fwd_hdim256_bf16_split_softcapall_sm80_cu_e763cb1e_31574cuda3std3__419piecewise_constructE,(_ZN83_INTERNAL_2a676b3d_47_flash_fwd_hdim256_bf16_split_softcapall_sm80_cu_e763cb1e_31574cuda3std3__45__cpo4cendE - _ZN83_INTERNAL_2a676b3d_47_flash_fwd_hdim256_bf16_split_softcapall_sm80_cu_e763cb1e_31574cuda3std3__419piecewise_constructE)
_ZN83_INTERNAL_2a676b3d_47_flash_fwd_hdim256_bf16_split_softcapall_sm80_cu_e763cb1e_31574cuda3std3__419piecewise_constructE:
	.zero		1
	.type		_ZN83_INTERNAL_2a676b3d_47_flash_fwd_hdim256_bf16_split_softcapall_sm80_cu_e763cb1e_31574cuda3std3__45__cpo4cendE,@object
	.size		_ZN83_INTERNAL_2a676b3d_47_flash_fwd_hdim256_bf16_split_softcapall_sm80_cu_e763cb1e_31574cuda3std3__45__cpo4cendE,(_ZN83_INTERNAL_2a676b3d_47_flash_fwd_hdim256_bf16_split_softcapall_sm80_cu_e763cb1e_31574cuda3std6ranges3__45__cpo4swapE - _ZN83_INTERNAL_2a676b3d_47_flash_fwd_hdim256_bf16_split_softcapall_sm80_cu_e763cb1e_31574cuda3std3__45__cpo4cendE)
_ZN83_INTERNAL_2a676b3d_47_flash_fwd_hdim256_bf16_split_softcapall_sm80_cu_e763cb1e_31574cuda3std3__45__cpo4cendE:
	.zero		1
	.type		_ZN83_INTERNAL_2a676b3d_47_flash_fwd_hdim256_bf16_split_softcapall_sm80_cu_e763cb1e_31574cuda3std6ranges3__45__cpo4swapE,@object
	.size		_ZN83_INTERNAL_2a676b3d_47_flash_fwd_hdim256_bf16_split_softcapall_sm80_cu_e763cb1e_31574cuda3std6ranges3__45__cpo4swapE,(.L_7 - _ZN83_INTERNAL_2a676b3d_47_flash_fwd_hdim256_bf16_split_softcapall_sm80_cu_e763cb1e_31574cuda3std6ranges3__45__cpo4swapE)
_ZN83_INTERNAL_2a676b3d_47_flash_fwd_hdim256_bf16_split_softcapall_sm80_cu_e763cb1e_31574cuda3std6ranges3__45__cpo4swapE:
	.zero		1
.L_7:


//--------------------- .nv.constant0._ZN7cutlass13device_kernelIN5flash19enable_sm80_to_sm89INS1_16FlashAttnFwdSm80INS1_25CollectiveMainloopFwdSm80ILi8ELi1ELb1EN4cute5tupleIJNS5_1CILi128EEENS7_ILi64EEENS7_ILi256EEEEEELi256ENS_10bfloat16_tEfNS_4arch4Sm80ELb0ELb0ELb1ELb0ELb0ELb0ELb1ELb1EEENS1_21CollectiveEpilogueFwdINS6_IJS8_SA_S9_EEENS6_IJNS7_ILi1EEESI_SI_EEESC_SE_Li256ELb0ELb1ELb1ELb0EEENS1_19SingleTileSchedulerILb0ELb1ELb1ELi128EEEEEEEEEvNT_6ParamsE --------------------------
	.section	.nv.constant0._ZN7cutlass13device_kernelIN5flash19enable_sm80_to_sm89INS1_16FlashAttnFwdSm80INS1_25CollectiveMainloopFwdSm80ILi8ELi1ELb1EN4cute5tupleIJNS5_1CILi128EEENS7_ILi64EEENS7_ILi256EEEEEELi256ENS_10bfloat16_tEfNS_4arch4Sm80ELb0ELb0ELb1ELb0ELb0ELb0ELb1ELb1EEENS1_21CollectiveEpilogueFwdINS6_IJS8_SA_S9_EEENS6_IJNS7_ILi1EEESI_SI_EEESC_SE_Li256ELb0ELb1ELb1ELb0EEENS1_19SingleTileSchedulerILb0ELb1ELb1ELi128EEEEEEEEEvNT_6ParamsE,"a",@progbits
	.sectionflags	@""
	.align	4
.nv.constant0._ZN7cutlass13device_kernelIN5flash19enable_sm80_to_sm89INS1_16FlashAttnFwdSm80INS1_25CollectiveMainloopFwdSm80ILi8ELi1ELb1EN4cute5tupleIJNS5_1CILi128EEENS7_ILi64EEENS7_ILi256EEEEEELi256ENS_10bfloat16_tEfNS_4arch4Sm80ELb0ELb0ELb1ELb0ELb0ELb0ELb1ELb1EEENS1_21CollectiveEpilogueFwdINS6_IJS8_SA_S9_EEENS6_IJNS7_ILi1EEESI_SI_EEESC_SE_Li256ELb0ELb1ELb1ELb0EEENS1_19SingleTileSchedulerILb0ELb1ELb1ELi128EEEEEEEEEvNT_6ParamsE:
	.zero		1944


//--------------------- .nv.constant0._ZN7cutlass13device_kernelIN5flash19enable_sm80_to_sm89INS1_16FlashAttnFwdSm80INS1_25CollectiveMainloopFwdSm80ILi8ELi1ELb1EN4cute5tupleIJNS5_1CILi128EEENS7_ILi48EEENS7_ILi256EEEEEELi256ENS_10bfloat16_tEfNS_4arch4Sm80ELb0ELb0ELb1ELb1ELb0ELb0ELb1ELb1EEENS1_21CollectiveEpilogueFwdINS6_IJS8_SA_S9_EEENS6_IJNS7_ILi1EEESI_SI_EEESC_SE_Li256ELb1ELb1ELb1ELb0EEENS1_36VarlenDynamicPersistentTileSchedulerILi128ELi48ELi256ELi256ELb1ELb1ELb0ELb0ELb1ELb1EEEEEEEEEvNT_6ParamsE --------------------------
	.section	.nv.constant0._ZN7cutlass13device_kernelIN5flash19enable_sm80_to_sm89INS1_16FlashAttnFwdSm80INS1_25CollectiveMainloopFwdSm80ILi8ELi1ELb1EN4cute5tupleIJNS5_1CILi128EEENS7_ILi48EEENS7_ILi256EEEEEELi256ENS_10bfloat16_tEfNS_4arch4Sm80ELb0ELb0ELb1ELb1ELb0ELb0ELb1ELb1EEENS1_21CollectiveEpilogueFwdINS6_IJS8_SA_S9_EEENS6_IJNS7_ILi1EEESI_SI_EEESC_SE_Li256ELb1ELb1ELb1ELb0EEENS1_36VarlenDynamicPersistentTileSchedulerILi128ELi48ELi256ELi256ELb1ELb1ELb0ELb0ELb1ELb1EEEEEEEEEvNT_6ParamsE,"a",@progbits
	.sectionflags	@""
	.align	4
.nv.constant0._ZN7cutlass13device_kernelIN5flash19enable_sm80_to_sm89INS1_16FlashAttnFwdSm80INS1_25CollectiveMainloopFwdSm80ILi8ELi1ELb1EN4cute5tupleIJNS5_1CILi128EEENS7_ILi48EEENS7_ILi256EEEEEELi256ENS_10bfloat16_tEfNS_4arch4Sm80ELb0ELb0ELb1ELb1ELb0ELb0ELb1ELb1EEENS1_21CollectiveEpilogueFwdINS6_IJS8_SA_S9_EEENS6_IJNS7_ILi1EEESI_SI_EEESC_SE_Li256ELb1ELb1ELb1ELb0EEENS1_36VarlenDynamicPersistentTileSchedulerILi128ELi48ELi256ELi256ELb1ELb1ELb0ELb0ELb1ELb1EEEEEEEEEvNT_6ParamsE:
	.zero		1976


//--------------------- .nv.constant0._ZN7cutlass13device_kernelIN5flash19enable_sm80_to_sm89INS1_16FlashAttnFwdSm80INS1_25CollectiveMainloopFwdSm80ILi8ELi1ELb0EN4cute5tupleIJNS5_1CILi128EEENS7_ILi32EEENS7_ILi256EEEEEELi256ENS_10bfloat16_tEfNS_4arch4Sm80ELb0ELb0ELb1ELb1ELb0ELb1ELb1ELb1EEENS1_21CollectiveEpilogueFwdINS6_IJS8_SA_S9_EEENS6_IJNS7_ILi1EEESI_SI_EEESC_SE_Li256ELb1ELb1ELb1ELb0EEENS1_36VarlenDynamicPersistentTileSchedulerILi128ELi32ELi256ELi256ELb1ELb1ELb0ELb0ELb1ELb1EEEEEEEEEvNT_6ParamsE --------------------------
	.section	.nv.constant0._ZN7cutlass13device_kernelIN5flash19enable_sm80_to_sm89INS1_16FlashAttnFwdSm80INS1_25CollectiveMainloopFwdSm80ILi8ELi1ELb0EN4cute5tupleIJNS5_1CILi128EEENS7_ILi32EEENS7_ILi256EEEEEELi256ENS_10bfloat16_tEfNS_4arch4Sm80ELb0ELb0ELb1ELb1ELb0ELb1ELb1ELb1EEENS1_21CollectiveEpilogueFwdINS6_IJS8_SA_S9_EEENS6_IJNS7_ILi1EEESI_SI_EEESC_SE_Li256ELb1ELb1ELb1ELb0EEENS1_36VarlenDynamicPersistentTileSchedulerILi128ELi32ELi256ELi256ELb1ELb1ELb0ELb0ELb1ELb1EEEEEEEEEvNT_6ParamsE,"a",@progbits
	.sectionflags	@""
	.align	4
.nv.constant0._ZN7cutlass13device_kernelIN5flash19enable_sm80_to_sm89INS1_16FlashAttnFwdSm80INS1_25CollectiveMainloopFwdSm80ILi8ELi1ELb0EN4cute5tupleIJNS5_1CILi128EEENS7_ILi32EEENS7_ILi256EEEEEELi256ENS_10bfloat16_tEfNS_4arch4Sm80ELb0ELb0ELb1ELb1ELb0ELb1ELb1ELb1EEENS1_21CollectiveEpilogueFwdINS6_IJS8_SA_S9_EEENS6_IJNS7_ILi1EEESI_SI_EEESC_SE_Li256ELb1ELb1ELb1ELb0EEENS1_36VarlenDynamicPersistentTileSchedulerILi128ELi32ELi256ELi256ELb1ELb1ELb0ELb0ELb1ELb1EEEEEEEEEvNT_6ParamsE:
	.zero		1976


//--------------------- .nv.constant0._ZN7cutlass13device_kernelIN5flash19enable_sm80_to_sm89INS1_16FlashAttnFwdSm80INS1_25CollectiveMainloopFwdSm80ILi8ELi1ELb1EN4cute5tupleIJNS5_1CILi128EEENS7_ILi48EEENS7_ILi256EEEEEELi256ENS_10bfloat16_tEfNS_4arch4Sm80ELb0ELb1ELb1ELb0ELb0ELb0ELb1ELb1EEENS1_21CollectiveEpilogueFwdINS6_IJS8_SA_S9_EEENS6_IJNS7_ILi1EEESI_SI_EEESC_SE_Li256ELb0ELb1ELb1ELb0EEENS1_19SingleTileSchedulerILb0ELb1ELb1ELi128EEEEEEEEEvNT_6ParamsE --------------------------
	.section	.nv.constant0._ZN7cutlass13device_kernelIN5flash19enable_sm80_to_sm89INS1_16FlashAttnFwdSm80INS1_25CollectiveMainloopFwdSm80ILi8ELi1ELb1EN4cute5tupleIJNS5_1CILi128EEENS7_ILi48EEENS7_ILi256EEEEEELi256ENS_10bfloat16_tEfNS_4arch4Sm80ELb0ELb1ELb1ELb0ELb0ELb0ELb1ELb1EEENS1_21CollectiveEpilogueFwdINS6_IJS8_SA_S9_EEENS6_IJNS7_ILi1EEESI_SI_EEESC_SE_Li256ELb0ELb1ELb1ELb0EEENS1_19SingleTileSchedulerILb0ELb1ELb1ELi128EEEEEEEEEvNT_6ParamsE,"a",@progbits
	.sectionflags	@""
	.align	4
.nv.constant0._ZN7cutlass13device_kernelIN5flash19enable_sm80_to_sm89INS1_16FlashAttnFwdSm80INS1_25CollectiveMainloopFwdSm80ILi8ELi1ELb1EN4cute5tupleIJNS5_1CILi128EEENS7_ILi48EEENS7_ILi256EEEEEELi256ENS_10bfloat16_tEfNS_4arch4Sm80ELb0ELb1ELb1ELb0ELb0ELb0ELb1ELb1EEENS1_21CollectiveEpilogueFwdINS6_IJS8_SA_S9_EEENS6_IJNS7_ILi1EEESI_SI_EEESC_SE_Li256ELb0ELb1ELb1ELb0EEENS1_19SingleTileSchedulerILb0ELb1ELb1ELi128EEEEEEEEEvNT_6ParamsE:
	.zero		1944


//--------------------- .nv.constant0._ZN7cutlass13device_kernelIN5flash19enable_sm80_to_sm89INS1_16FlashAttnFwdSm80INS1_25CollectiveMainloopFwdSm80ILi8ELi1ELb1EN4cute5tupleIJNS5_1CILi128EEENS7_ILi48EEENS7_ILi256EEEEEELi256ENS_10bfloat16_tEfNS_4arch4Sm80ELb0ELb1ELb1ELb1ELb0ELb0ELb1ELb1EEENS1_21CollectiveEpilogueFwdINS6_IJS8_SA_S9_EEENS6_IJNS7_ILi1EEESI_SI_EEESC_SE_Li256ELb1ELb1ELb1ELb0EEENS1_36VarlenDynamicPersistentTileSchedulerILi128ELi48ELi256ELi256ELb1ELb1ELb0ELb1ELb0ELb1EEEEEEEEEvNT_6ParamsE --------------------------
	.section	.nv.constant0._ZN7cutlass13device_kernelIN5flash19enable_sm80_to_sm89INS1_16FlashAttnFwdSm80INS1_25CollectiveMainloopFwdSm80ILi8ELi1ELb1EN4cute5tupleIJNS5_1CILi128EEENS7_ILi48EEENS7_ILi256EEEEEELi256ENS_10bfloat16_tEfNS_4arch4Sm80ELb0ELb1ELb1ELb1ELb0ELb0ELb1ELb1EEENS1_21CollectiveEpilogueFwdINS6_IJS8_SA_S9_EEENS6_IJNS7_ILi1EEESI_SI_EEESC_SE_Li256ELb1ELb1ELb1ELb0EEENS1_36VarlenDynamicPersistentTileSchedulerILi128ELi48ELi256ELi256ELb1ELb1ELb0ELb1ELb0ELb1EEEEEEEEEvNT_6ParamsE,"a",@progbits
	.sectionflags	@""
	.align	4
.nv.constant0._ZN7cutlass13device_kernelIN5flash19enable_sm80_to_sm89INS1_16FlashAttnFwdSm80INS1_25CollectiveMainloopFwdSm80ILi8ELi1ELb1EN4cute5tupleIJNS5_1CILi128EEENS7_ILi48EEENS7_ILi256EEEEEELi256ENS_10bfloat16_tEfNS_4arch4Sm80ELb0ELb1ELb1ELb1ELb0ELb0ELb1ELb1EEENS1_21CollectiveEpilogueFwdINS6_IJS8_SA_S9_EEENS6_IJNS7_ILi1EEESI_SI_EEESC_SE_Li256ELb1ELb1ELb1ELb0EEENS1_36VarlenDynamicPersistentTileSchedulerILi128ELi48ELi256ELi256ELb1ELb1ELb0ELb1ELb0ELb1EEEEEEEEEvNT_6ParamsE:
	.zero		1976


//--------------------- .nv.constant0._ZN7cutlass13device_kernelIN5flash19enable_sm80_to_sm89INS1_16FlashAttnFwdSm80INS1_25CollectiveMainloopFwdSm80ILi8ELi1ELb0EN4cute5tupleIJNS5_1CILi128EEENS7_ILi32EEENS7_ILi256EEEEEELi256ENS_10bfloat16_tEfNS_4arch4Sm80ELb0ELb1ELb1ELb1ELb0ELb1ELb1ELb1EEENS1_21CollectiveEpilogueFwdINS6_IJS8_SA_S9_EEENS6_IJNS7_ILi1EEESI_SI_EEESC_SE_Li256ELb1ELb1ELb1ELb0EEENS1_36VarlenDynamicPersistentTileSchedulerILi128ELi32ELi256ELi256ELb1ELb1ELb0ELb1ELb0ELb1EEEEEEEEEvNT_6ParamsE --------------------------
	.section	.nv.constant0._ZN7cutlass13device_kernelIN5flash19enable_sm80_to_sm89INS1_16FlashAttnFwdSm80INS1_25CollectiveMainloopFwdSm80ILi8ELi1ELb0EN4cute5tupleIJNS5_1CILi128EEENS7_ILi32EEENS7_ILi256EEEEEELi256ENS_10bfloat16_tEfNS_4arch4Sm80ELb0ELb1ELb1ELb1ELb0ELb1ELb1ELb1EEENS1_21CollectiveEpilogueFwdINS6_IJS8_SA_S9_EEENS6_IJNS7_ILi1EEESI_SI_EEESC_SE_Li256ELb1ELb1ELb1ELb0EEENS1_36VarlenDynamicPersistentTileSchedulerILi128ELi32ELi256ELi256ELb1ELb1ELb0ELb1ELb0ELb1EEEEEEEEEvNT_6ParamsE,"a",@progbits
	.sectionflags	@""
	.align	4
.nv.constant0._ZN7cutlass13device_kernelIN5flash19enable_sm80_to_sm89INS1_16FlashAttnFwdSm80INS1_25CollectiveMainloopFwdSm80ILi8ELi1ELb0EN4cute5tupleIJNS5_1CILi128EEENS7_ILi32EEENS7_ILi256EEEEEELi256ENS_10bfloat16_tEfNS_4arch4Sm80ELb0ELb1ELb1ELb1ELb0ELb1ELb1ELb1EEENS1_21CollectiveEpilogueFwdINS6_IJS8_SA_S9_EEENS6_IJNS7_ILi1EEESI_SI_EEESC_SE_Li256ELb1ELb1ELb1ELb0EEENS1_36VarlenDynamicPersistentTileSchedulerILi128ELi32ELi256ELi256ELb1ELb1ELb0ELb1ELb0ELb1EEEEEEEEEvNT_6ParamsE:
	.zero		1976


//--------------------- .nv.constant0._ZN7cutlass13device_kernelIN5flash19enable_sm80_to_sm89INS1_16FlashAttnFwdSm80INS1_25CollectiveMainloopFwdSm80ILi8ELi1ELb1EN4cute5tupleIJNS5_1CILi128EEENS7_ILi64EEENS7_ILi256EEEEEELi256ENS_10bfloat16_tEfNS_4arch4Sm80ELb1ELb0ELb1ELb0ELb0ELb0ELb1ELb1EEENS1_21CollectiveEpilogueFwdINS6_IJS8_SA_S9_EEENS6_IJNS7_ILi1EEESI_SI_EEESC_SE_Li256ELb0ELb1ELb1ELb0EEENS1_30DynamicPersistentTileSchedulerILi256ELi256ELb1ELb1ELb0EEEEEEEEEvNT_6ParamsE --------------------------
	.section	.nv.constant0._ZN7cutlass13device_kernelIN5flash19enable_sm80_to_sm89INS1_16FlashAttnFwdSm80INS1_25CollectiveMainloopFwdSm80ILi8ELi1ELb1EN4cute5tupleIJNS5_1CILi128EEENS7_ILi64EEENS7_ILi256EEEEEELi256ENS_10bfloat16_tEfNS_4arch4Sm80ELb1ELb0ELb1ELb0ELb0ELb0ELb1ELb1EEENS1_21CollectiveEpilogueFwdINS6_IJS8_SA_S9_EEENS6_IJNS7_ILi1EEESI_SI_EEESC_SE_Li256ELb0ELb1ELb1ELb0EEENS1_30DynamicPersistentTileSchedulerILi256ELi256ELb1ELb1ELb0EEEEEEEEEvNT_6ParamsE,"a",@progbits
	.sectionflags	@""
	.align	4
.nv.constant0._ZN7cutlass13device_kernelIN5flash19enable_sm80_to_sm89INS1_16FlashAttnFwdSm80INS1_25CollectiveMainloopFwdSm80ILi8ELi1ELb1EN4cute5tupleIJNS5_1CILi128EEENS7_ILi64EEENS7_ILi256EEEEEELi256ENS_10bfloat16_tEfNS_4arch4Sm80ELb1ELb0ELb1ELb0ELb0ELb0ELb1ELb1EEENS1_21CollectiveEpilogueFwdINS6_IJS8_SA_S9_EEENS6_IJNS7_ILi1EEESI_SI_EEESC_SE_Li256ELb0ELb1ELb1ELb0EEENS1_30DynamicPersistentTileSchedulerILi256ELi256ELb1ELb1ELb0EEEEEEEEEvNT_6ParamsE:
	.zero		1960


//--------------------- .nv.constant0._ZN7cutlass13device_kernelIN5flash19enable_sm80_to_sm89INS1_16FlashAttnFwdSm80INS1_25CollectiveMainloopFwdSm80ILi8ELi1ELb1EN4cute5tupleIJNS5_1CILi128EEENS7_ILi48EEENS7_ILi256EEEEEELi256ENS_10bfloat16_tEfNS_4arch4Sm80ELb1ELb0ELb1ELb1ELb0ELb0ELb1ELb1EEENS1_21CollectiveEpilogueFwdINS6_IJS8_SA_S9_EEENS6_IJNS7_ILi1EEESI_SI_EEESC_SE_Li256ELb1ELb1ELb1ELb0EEENS1_36VarlenDynamicPersistentTileSchedulerILi128ELi48ELi256ELi256ELb1ELb1ELb0ELb1ELb1ELb1EEEEEEEEEvNT_6ParamsE --------------------------
	.section	.nv.constant0._ZN7cutlass13device_kernelIN5flash19enable_sm80_to_sm89INS1_16FlashAttnFwdSm80INS1_25CollectiveMainloopFwdSm80ILi8ELi1ELb1EN4cute5tupleIJNS5_1CILi128EEENS7_ILi48EEENS7_ILi256EEEEEELi256ENS_10bfloat16_tEfNS_4arch4Sm80ELb1ELb0ELb1ELb1ELb0ELb0ELb1ELb1EEENS1_21CollectiveEpilogueFwdINS6_IJS8_SA_S9_EEENS6_IJNS7_ILi1EEESI_SI_EEESC_SE_Li256ELb1ELb1ELb1ELb0EEENS1_36VarlenDynamicPersistentTileSchedulerILi128ELi48ELi256ELi256ELb1ELb1ELb0ELb1ELb1ELb1EEEEEEEEEvNT_6ParamsE,"a",@progbits
	.sectionflags	@""
	.align	4
.nv.constant0._ZN7cutlass13device_kernelIN5flash19enable_sm80_to_sm89INS1_16FlashAttnFwdSm80INS1_25CollectiveMainloopFwdSm80ILi8ELi1ELb1EN4cute5tupleIJNS5_1CILi128EEENS7_ILi48EEENS7_ILi256EEEEEELi256ENS_10bfloat16_tEfNS_4arch4Sm80ELb1ELb0ELb1ELb1ELb0ELb0ELb1ELb1EEENS1_21CollectiveEpilogueFwdINS6_IJS8_SA_S9_EEENS6_IJNS7_ILi1EEESI_SI_EEESC_SE_Li256ELb1ELb1ELb1ELb0EEENS1_36VarlenDynamicPersistentTileSchedulerILi128ELi48ELi256ELi256ELb1ELb1ELb0ELb1ELb1ELb1EEEEEEEEEvNT_6ParamsE:
	.zero		1976


//--------------------- .nv.constant0._ZN7cutlass13device_kernelIN5flash19enable_sm80_to_sm89INS1_16FlashAttnFwdSm80INS1_25CollectiveMainloopFwdSm80ILi8ELi1ELb0EN4cute5tupleIJNS5_1CILi128EEENS7_ILi32EEENS7_ILi256EEEEEELi256ENS_10bfloat16_tEfNS_4arch4Sm80ELb1ELb0ELb1ELb1ELb0ELb1ELb1ELb1EEENS1_21CollectiveEpilogueFwdINS6_IJS8_SA_S9_EEENS6_IJNS7_ILi1EEESI_SI_EEESC_SE_Li256ELb1ELb1ELb1ELb0EEENS1_36VarlenDynamicPersistentTileSchedulerILi128ELi32ELi256ELi256ELb1ELb1ELb0ELb1ELb1ELb1EEEEEEEEEvNT_6ParamsE --------------------------
	.section	.nv.constant0._ZN7cutlass13device_kernelIN5flash19enable_sm80_to_sm89INS1_16FlashAttnFwdSm80INS1_25CollectiveMainloopFwdSm80ILi8ELi1ELb0EN4cute5tupleIJNS5_1CILi128EEENS7_ILi32EEENS7_ILi256EEEEEELi256ENS_10bfloat16_tEfNS_4arch4Sm80ELb1ELb0ELb1ELb1ELb0ELb1ELb1ELb1EEENS1_21CollectiveEpilogueFwdINS6_IJS8_SA_S9_EEENS6_IJNS7_ILi1EEESI_SI_EEESC_SE_Li256ELb1ELb1ELb1ELb0EEENS1_36VarlenDynamicPersistentTileSchedulerILi128ELi32ELi256ELi256ELb1ELb1ELb0ELb1ELb1ELb1EEEEEEEEEvNT_6ParamsE,"a",@progbits
	.sectionflags	@""
	.align	4
.nv.constant0._ZN7cutlass13device_kernelIN5flash19enable_sm80_to_sm89INS1_16FlashAttnFwdSm80INS1_25CollectiveMainloopFwdSm80ILi8ELi1ELb0EN4cute5tupleIJNS5_1CILi128EEENS7_ILi32EEENS7_ILi256EEEEEELi256ENS_10bfloat16_tEfNS_4arch4Sm80ELb1ELb0ELb1ELb1ELb0ELb1ELb1ELb1EEENS1_21CollectiveEpilogueFwdINS6_IJS8_SA_S9_EEENS6_IJNS7_ILi1EEESI_SI_EEESC_SE_Li256ELb1ELb1ELb1ELb0EEENS1_36VarlenDynamicPersistentTileSchedulerILi128ELi32ELi256ELi256ELb1ELb1ELb0ELb1ELb1ELb1EEEEEEEEEvNT_6ParamsE:
	.zero		1976


//--------------------- .nv.constant0._ZN7cutlass13device_kernelIN5flash19enable_sm80_to_sm89INS1_16FlashAttnFwdSm80INS1_25CollectiveMainloopFwdSm80ILi8ELi1ELb0EN4cute5tupleIJNS5_1CILi128EEENS7_ILi96EEENS7_ILi256EEEEEELi256ENS_10bfloat16_tEfNS_4arch4Sm80ELb0ELb0ELb1ELb0ELb0ELb0ELb1ELb1EEENS1_21CollectiveEpilogueFwdINS6_IJS8_SA_S9_EEENS6_IJNS7_ILi1EEESI_SI_EEESC_SE_Li256ELb0ELb1ELb1ELb0EEENS1_19SingleTileSchedulerILb0ELb1ELb1ELi128EEEEEEEEEvNT_6ParamsE --------------------------
	.section	.nv.constant0._ZN7cutlass13device_kernelIN5flash19enable_sm80_to_sm89INS1_16FlashAttnFwdSm80INS1_25CollectiveMainloopFwdSm80ILi8ELi1ELb0EN4cute5tupleIJNS5_1CILi128EEENS7_ILi96EEENS7_ILi256EEEEEELi256ENS_10bfloat16_tEfNS_4arch4Sm80ELb0ELb0ELb1ELb0ELb0ELb0ELb1ELb1EEENS1_21CollectiveEpilogueFwdINS6_IJS8_SA_S9_EEENS6_IJNS7_ILi1EEESI_SI_EEESC_SE_Li256ELb0ELb1ELb1ELb0EEENS1_19SingleTileSchedulerILb0ELb1ELb1ELi128EEEEEEEEEvNT_6ParamsE,"a",@progbits
	.sectionflags	@""
	.align	4
.nv.constant0._ZN7cutlass13device_kernelIN5flash19enable_sm80_to_sm89INS1_16FlashAttnFwdSm80INS1_25CollectiveMainloopFwdSm80ILi8ELi1ELb0EN4cute5tupleIJNS5_1CILi128EEENS7_ILi96EEENS7_ILi256EEEEEELi256ENS_10bfloat16_tEfNS_4arch4Sm80ELb0ELb0ELb1ELb0ELb0ELb0ELb1ELb1EEENS1_21CollectiveEpilogueFwdINS6_IJS8_SA_S9_EEENS6_IJNS7_ILi1EEESI_SI_EEESC_SE_Li256ELb0ELb1ELb1ELb0EEENS1_19SingleTileSchedulerILb0ELb1ELb1ELi128EEEEEEEEEvNT_6ParamsE:
	.zero		1944


//--------------------- .nv.constant0._ZN7cutlass13device_kernelIN5flash19enable_sm80_to_sm89INS1_16FlashAttnFwdSm80INS1_25CollectiveMainloopFwdSm80ILi8ELi1ELb0EN4cute5tupleIJNS5_1CILi128EEENS7_ILi64EEENS7_ILi256EEEEEELi256ENS_10bfloat16_tEfNS_4arch4Sm80ELb0ELb0ELb1ELb1ELb0ELb0ELb1ELb1EEENS1_21CollectiveEpilogueFwdINS6_IJS8_SA_S9_EEENS6_IJNS7_ILi1EEESI_SI_EEESC_SE_Li256ELb1ELb1ELb1ELb0EEENS1_36VarlenDynamicPersistentTileSchedulerILi128ELi64ELi256ELi256ELb1ELb1ELb0ELb0ELb1ELb1EEEEEEEEEvNT_6ParamsE --------------------------
	.section	.nv.constant0._ZN7cutlass13device_kernelIN5flash19enable_sm80_to_sm89INS1_16FlashAttnFwdSm80INS1_25CollectiveMainloopFwdSm80ILi8ELi1ELb0EN4cute5tupleIJNS5_1CILi128EEENS7_ILi64EEENS7_ILi256EEEEEELi256ENS_10bfloat16_tEfNS_4arch4Sm80ELb0ELb0ELb1ELb1ELb0ELb0ELb1ELb1EEENS1_21CollectiveEpilogueFwdINS6_IJS8_SA_S9_EEENS6_IJNS7_ILi1EEESI_SI_EEESC_SE_Li256ELb1ELb1ELb1ELb0EEENS1_36VarlenDynamicPersistentTileSchedulerILi128ELi64ELi256ELi256ELb1ELb1ELb0ELb0ELb1ELb1EEEEEEEEEvNT_6ParamsE,"a",@progbits
	.sectionflags	@""
	.align	4
.nv.constant0._ZN7cutlass13device_kernelIN5flash19enable_sm80_to_sm89INS1_16FlashAttnFwdSm80INS1_25CollectiveMainloopFwdSm80ILi8ELi1ELb0EN4cute5tupleIJNS5_1CILi128EEENS7_ILi64EEENS7_ILi256EEEEEELi256ENS_10bfloat16_tEfNS_4arch4Sm80ELb0ELb0ELb1ELb1ELb0ELb0ELb1ELb1EEENS1_21CollectiveEpilogueFwdINS6_IJS8_SA_S9_EEENS6_IJNS7_ILi1EEESI_SI_EEESC_SE_Li256ELb1ELb1ELb1ELb0EEENS1_36VarlenDynamicPersistentTileSchedulerILi128ELi64ELi256ELi256ELb1ELb1ELb0ELb0ELb1ELb1EEEEEEEEEvNT_6ParamsE:
	.zero		1976


//--------------------- .nv.constant0._ZN7cutlass13device_kernelIN5flash19enable_sm80_to_sm89INS1_16FlashAttnFwdSm80INS1_25CollectiveMainloopFwdSm80ILi8ELi1ELb0EN4cute5tupleIJNS5_1CILi128EEENS7_ILi48EEENS7_ILi256EEEEEELi256ENS_10bfloat16_tEfNS_4arch4Sm80ELb0ELb0ELb1ELb1ELb0ELb1ELb1ELb1EEENS1_21CollectiveEpilogueFwdINS6_IJS8_SA_S9_EEENS6_IJNS7_ILi1EEESI_SI_EEESC_SE_Li256ELb1ELb1ELb1ELb0EEENS1_36VarlenDynamicPersistentTileSchedulerILi128ELi48ELi256ELi256ELb1ELb1ELb0ELb0ELb1ELb1EEEEEEEEEvNT_6ParamsE --------------------------
	.section	.nv.constant0._ZN7cutlass13device_kernelIN5flash19enable_sm80_to_sm89INS1_16FlashAttnFwdSm80INS1_25CollectiveMainloopFwdSm80ILi8ELi1ELb0EN4cute5tupleIJNS5_1CILi128EEENS7_ILi48EEENS7_ILi256EEEEEELi256ENS_10bfloat16_tEfNS_4arch4Sm80ELb0ELb0ELb1ELb1ELb0ELb1ELb1ELb1EEENS1_21CollectiveEpilogueFwdINS6_IJS8_SA_S9_EEENS6_IJNS7_ILi1EEESI_SI_EEESC_SE_Li256ELb1ELb1ELb1ELb0EEENS1_36VarlenDynamicPersistentTileSchedulerILi128ELi48ELi256ELi256ELb1ELb1ELb0ELb0ELb1ELb1EEEEEEEEEvNT_6ParamsE,"a",@progbits
	.sectionflags	@""
	.align	4
.nv.constant0._ZN7cutlass13device_kernelIN5flash19enable_sm80_to_sm89INS1_16FlashAttnFwdSm80INS1_25CollectiveMainloopFwdSm80ILi8ELi1ELb0EN4cute5tupleIJNS5_1CILi128EEENS7_ILi48EEENS7_ILi256EEEEEELi256ENS_10bfloat16_tEfNS_4arch4Sm80ELb0ELb0ELb1ELb1ELb0ELb1ELb1ELb1EEENS1_21CollectiveEpilogueFwdINS6_IJS8_SA_S9_EEENS6_IJNS7_ILi1EEESI_SI_EEESC_SE_Li256ELb1ELb1ELb1ELb0EEENS1_36VarlenDynamicPersistentTileSchedulerILi128ELi48ELi256ELi256ELb1ELb1ELb0ELb0ELb1ELb1EEEEEEEEEvNT_6ParamsE:
	.zero		1976


//--------------------- .nv.constant0._ZN7cutlass13device_kernelIN5flash19enable_sm80_to_sm89INS1_16FlashAttnFwdSm80INS1_25CollectiveMainloopFwdSm80ILi8ELi1ELb0EN4cute5tupleIJNS5_1CILi128EEENS7_ILi64EEENS7_ILi256EEEEEELi256ENS_10bfloat16_tEfNS_4arch4Sm80ELb0ELb1ELb1ELb0ELb0ELb0ELb1ELb1EEENS1_21CollectiveEpilogueFwdINS6_IJS8_SA_S9_EEENS6_IJNS7_ILi1EEESI_SI_EEESC_SE_Li256ELb0ELb1ELb1ELb0EEENS1_19SingleTileSchedulerILb0ELb1ELb1ELi128EEEEEEEEEvNT_6ParamsE --------------------------
	.section	.nv.constant0._ZN7cutlass13device_kernelIN5flash19enable_sm80_to_sm89INS1_16FlashAttnFwdSm80INS1_25CollectiveMainloopFwdSm80ILi8ELi1ELb0EN4cute5tupleIJNS5_1CILi128EEENS7_ILi64EEENS7_ILi256EEEEEELi256ENS_10bfloat16_tEfNS_4arch4Sm80ELb0ELb1ELb1ELb0ELb0ELb0ELb1ELb1EEENS1_21CollectiveEpilogueFwdINS6_IJS8_SA_S9_EEENS6_IJNS7_ILi1EEESI_SI_EEESC_SE_Li256ELb0ELb1ELb1ELb0EEENS1_19SingleTileSchedulerILb0ELb1ELb1ELi128EEEEEEEEEvNT_6ParamsE,"a",@progbits
	.sectionflags	@""
	.align	4
.nv.constant0._ZN7cutlass13device_kernelIN5flash19enable_sm80_to_sm89INS1_16FlashAttnFwdSm80INS1_25CollectiveMainloopFwdSm80ILi8ELi1ELb0EN4cute5tupleIJNS5_1CILi128EEENS7_ILi64EEENS7_ILi256EEEEEELi256ENS_10bfloat16_tEfNS_4arch4Sm80ELb0ELb1ELb1ELb0ELb0ELb0ELb1ELb1EEENS1_21CollectiveEpilogueFwdINS6_IJS8_SA_S9_EEENS6_IJNS7_ILi1EEESI_SI_EEESC_SE_Li256ELb0ELb1ELb1ELb0EEENS1_19SingleTileSchedulerILb0ELb1ELb1ELi128EEEEEEEEEvNT_6ParamsE:
	.zero		1944


//--------------------- .nv.constant0._ZN7cutlass13device_kernelIN5flash19enable_sm80_to_sm89INS1_16FlashAttnFwdSm80INS1_25CollectiveMainloopFwdSm80ILi8ELi1ELb0EN4cute5tupleIJNS5_1CILi128EEENS7_ILi64EEENS7_ILi256EEEEEELi256ENS_10bfloat16_tEfNS_4arch4Sm80ELb0ELb1ELb1ELb1ELb0ELb0ELb1ELb1EEENS1_21CollectiveEpilogueFwdINS6_IJS8_SA_S9_EEENS6_IJNS7_ILi1EEESI_SI_EEESC_SE_Li256ELb1ELb1ELb1ELb0EEENS1_36VarlenDynamicPersistentTileSchedulerILi128ELi64ELi256ELi256ELb1ELb1ELb0ELb1ELb0ELb1EEEEEEEEEvNT_6ParamsE --------------------------
	.section	.nv.constant0._ZN7cutlass13device_kernelIN5flash19enable_sm80_to_sm89INS1_16FlashAttnFwdSm80INS1_25CollectiveMainloopFwdSm80ILi8ELi1ELb0EN4cute5tupleIJNS5_1CILi128EEENS7_ILi64EEENS7_ILi256EEEEEELi256ENS_10bfloat16_tEfNS_4arch4Sm80ELb0ELb1ELb1ELb1ELb0ELb0ELb1ELb1EEENS1_21CollectiveEpilogueFwdINS6_IJS8_SA_S9_EEENS6_IJNS7_ILi1EEESI_SI_EEESC_SE_Li256ELb1ELb1ELb1ELb0EEENS1_36VarlenDynamicPersistentTileSchedulerILi128ELi64ELi256ELi256ELb1ELb1ELb0ELb1ELb0ELb1EEEEEEEEEvNT_6ParamsE,"a",@progbits
	.sectionflags	@""
	.align	4
.nv.constant0._ZN7cutlass13device_kernelIN5flash19enable_sm80_to_sm89INS1_16FlashAttnFwdSm80INS1_25CollectiveMainloopFwdSm80ILi8ELi1ELb0EN4cute5tupleIJNS5_1CILi128EEENS7_ILi64EEENS7_ILi256EEEEEELi256ENS_10bfloat16_tEfNS_4arch4Sm80ELb0ELb1ELb1ELb1ELb0ELb0ELb1ELb1EEENS1_21CollectiveEpilogueFwdINS6_IJS8_SA_S9_EEENS6_IJNS7_ILi1EEESI_SI_EEESC_SE_Li256ELb1ELb1ELb1ELb0EEENS1_36VarlenDynamicPersistentTileSchedulerILi128ELi64ELi256ELi256ELb1ELb1ELb0ELb1ELb0ELb1EEEEEEEEEvNT_6ParamsE:
	.zero		1976


//--------------------- .nv.constant0._ZN7cutlass13device_kernelIN5flash19enable_sm80_to_sm89INS1_16FlashAttnFwdSm80INS1_25CollectiveMainloopFwdSm80ILi8ELi1ELb0EN4cute5tupleIJNS5_1CILi128EEENS7_ILi48EEENS7_ILi256EEEEEELi256ENS_10bfloat16_tEfNS_4arch4Sm80ELb0ELb1ELb1ELb1ELb0ELb1ELb1ELb1EEENS1_21CollectiveEpilogueFwdINS6_IJS8_SA_S9_EEENS6_IJNS7_ILi1EEESI_SI_EEESC_SE_Li256ELb1ELb1ELb1ELb0EEENS1_36VarlenDynamicPersistentTileSchedulerILi128ELi48ELi256ELi256ELb1ELb1ELb0ELb1ELb0ELb1EEEEEEEEEvNT_6ParamsE --------------------------
	.section	.nv.constant0._ZN7cutlass13device_kernelIN5flash19enable_sm80_to_sm89INS1_16FlashAttnFwdSm80INS1_25CollectiveMainloopFwdSm80ILi8ELi1ELb0EN4cute5tupleIJNS5_1CILi128EEENS7_ILi48EEENS7_ILi256EEEEEELi256ENS_10bfloat16_tEfNS_4arch4Sm80ELb0ELb1ELb1ELb1ELb0ELb1ELb1ELb1EEENS1_21CollectiveEpilogueFwdINS6_IJS8_SA_S9_EEENS6_IJNS7_ILi1EEESI_SI_EEESC_SE_Li256ELb1ELb1ELb1ELb0EEENS1_36VarlenDynamicPersistentTileSchedulerILi128ELi48ELi256ELi256ELb1ELb1ELb0ELb1ELb0ELb1EEEEEEEEEvNT_6ParamsE,"a",@progbits
	.sectionflags	@""
	.align	4
.nv.constant0._ZN7cutlass13device_kernelIN5flash19enable_sm80_to_sm89INS1_16FlashAttnFwdSm80INS1_25CollectiveMainloopFwdSm80ILi8ELi1ELb0EN4cute5tupleIJNS5_1CILi128EEENS7_ILi48EEENS7_ILi256EEEEEELi256ENS_10bfloat16_tEfNS_4arch4Sm80ELb0ELb1ELb1ELb1ELb0ELb1ELb1ELb1EEENS1_21CollectiveEpilogueFwdINS6_IJS8_SA_S9_EEENS6_IJNS7_ILi1EEESI_SI_EEESC_SE_Li256ELb1ELb1ELb1ELb0EEENS1_36VarlenDynamicPersistentTileSchedulerILi128ELi48ELi256ELi256ELb1ELb1ELb0ELb1ELb0ELb1EEEEEEEEEvNT_6ParamsE:
	.zero		1976


//--------------------- .nv.constant0._ZN7cutlass13device_kernelIN5flash19enable_sm80_to_sm89INS1_16FlashAttnFwdSm80INS1_25CollectiveMainloopFwdSm80ILi8ELi1ELb0EN4cute5tupleIJNS5_1CILi128EEENS7_ILi96EEENS7_ILi256EEEEEELi256ENS_10bfloat16_tEfNS_4arch4Sm80ELb1ELb0ELb1ELb0ELb0ELb0ELb1ELb1EEENS1_21CollectiveEpilogueFwdINS6_IJS8_SA_S9_EEENS6_IJNS7_ILi1EEESI_SI_EEESC_SE_Li256ELb0ELb1ELb1ELb0EEENS1_30DynamicPersistentTileSchedulerILi256ELi256ELb1ELb1ELb0EEEEEEEEEvNT_6ParamsE --------------------------
	.section	.nv.constant0._ZN7cutlass13device_kernelIN5flash19enable_sm80_to_sm89INS1_16FlashAttnFwdSm80INS1_25CollectiveMainloopFwdSm80ILi8ELi1ELb0EN4cute5tupleIJNS5_1CILi128EEENS7_ILi96EEENS7_ILi256EEEEEELi256ENS_10bfloat16_tEfNS_4arch4Sm80ELb1ELb0ELb1ELb0ELb0ELb0ELb1ELb1EEENS1_21CollectiveEpilogueFwdINS6_IJS8_SA_S9_EEENS6_IJNS7_ILi1EEESI_SI_EEESC_SE_Li256ELb0ELb1ELb1ELb0EEENS1_30DynamicPersistentTileSchedulerILi256ELi256ELb1ELb1ELb0EEEEEEEEEvNT_6ParamsE,"a",@progbits
	.sectionflags	@""
	.align	4
.nv.constant0._ZN7cutlass13device_kernelIN5flash19enable_sm80_to_sm89INS1_16FlashAttnFwdSm80INS1_25CollectiveMainloopFwdSm80ILi8ELi1ELb0EN4cute5tupleIJNS5_1CILi128EEENS7_ILi96EEENS7_ILi256EEEEEELi256ENS_10bfloat16_tEfNS_4arch4Sm80ELb1ELb0ELb1ELb0ELb0ELb0ELb1ELb1EEENS1_21CollectiveEpilogueFwdINS6_IJS8_SA_S9_EEENS6_IJNS7_ILi1EEESI_SI_EEESC_SE_Li256ELb0ELb1ELb1ELb0EEENS1_30DynamicPersistentTileSchedulerILi256ELi256ELb1ELb1ELb0EEEEEEEEEvNT_6ParamsE:
	.zero		1960


//--------------------- .nv.constant0._ZN7cutlass13device_kernelIN5flash19enable_sm80_to_sm89INS1_16FlashAttnFwdSm80INS1_25CollectiveMainloopFwdSm80ILi8ELi1ELb0EN4cute5tupleIJNS5_1CILi128EEENS7_ILi64EEENS7_ILi256EEEEEELi256ENS_10bfloat16_tEfNS_4arch4Sm80ELb1ELb0ELb1ELb1ELb0ELb0ELb1ELb1EEENS1_21CollectiveEpilogueFwdINS6_IJS8_SA_S9_EEENS6_IJNS7_ILi1EEESI_SI_EEESC_SE_Li256ELb1ELb1ELb1ELb0EEENS1_36VarlenDynamicPersistentTileSchedulerILi128ELi64ELi256ELi256ELb1ELb1ELb0ELb1ELb1ELb1EEEEEEEEEvNT_6ParamsE --------------------------
	.section	.nv.constant0._ZN7cutlass13device_kernelIN5flash19enable_sm80_to_sm89INS1_16FlashAttnFwdSm80INS1_25CollectiveMainloopFwdSm80ILi8ELi1ELb0EN4cute5tupleIJNS5_1CILi128EEENS7_ILi64EEENS7_ILi256EEEEEELi256ENS_10bfloat16_tEfNS_4arch4Sm80ELb1ELb0ELb1ELb1ELb0ELb0ELb1ELb1EEENS1_21CollectiveEpilogueFwdINS6_IJS8_SA_S9_EEENS6_IJNS7_ILi1EEESI_SI_EEESC_SE_Li256ELb1ELb1ELb1ELb0EEENS1_36VarlenDynamicPersistentTileSchedulerILi128ELi64ELi256ELi256ELb1ELb1ELb0ELb1ELb1ELb1EEEEEEEEEvNT_6ParamsE,"a",@progbits
	.sectionflags	@""
	.align	4
.nv.constant0._ZN7cutlass13device_kernelIN5flash19enable_sm80_to_sm89INS1_16FlashAttnFwdSm80INS1_25CollectiveMainloopFwdSm80ILi8ELi1ELb0EN4cute5tupleIJNS5_1CILi128EEENS7_ILi64EEENS7_ILi256EEEEEELi256ENS_10bfloat16_tEfNS_4arch4Sm80ELb1ELb0ELb1ELb1ELb0ELb0ELb1ELb1EEENS1_21CollectiveEpilogueFwdINS6_IJS8_SA_S9_EEENS6_IJNS7_ILi1EEESI_SI_EEESC_SE_Li256ELb1ELb1ELb1ELb0EEENS1_36VarlenDynamicPersistentTileSchedulerILi128ELi64ELi256ELi256ELb1ELb1ELb0ELb1ELb1ELb1EEEEEEEEEvNT_6ParamsE:
	.zero		1976


//--------------------- .nv.constant0._ZN7cutlass13device_kernelIN5flash19enable_sm80_to_sm89INS1_16FlashAttnFwdSm80INS1_25CollectiveMainloopFwdSm80ILi8ELi1ELb0EN4cute5tupleIJNS5_1CILi128EEENS7_ILi48EEENS7_ILi256EEEEEELi256ENS_10bfloat16_tEfNS_4arch4Sm80ELb1ELb0ELb1ELb1ELb0ELb1ELb1ELb1EEENS1_21CollectiveEpilogueFwdINS6_IJS8_SA_S9_EEENS6_IJNS7_ILi1EEESI_SI_EEESC_SE_Li256ELb1ELb1ELb1ELb0EEENS1_36VarlenDynamicPersistentTileSchedulerILi128ELi48ELi256ELi256ELb1ELb1ELb0ELb1ELb1ELb1EEEEEEEEEvNT_6ParamsE --------------------------
	.section	.nv.constant0._ZN7cutlass13device_kernelIN5flash19enable_sm80_to_sm89INS1_16FlashAttnFwdSm80INS1_25CollectiveMainloopFwdSm80ILi8ELi1ELb0EN4cute5tupleIJNS5_1CILi128EEENS7_ILi48EEENS7_ILi256EEEEEELi256ENS_10bfloat16_tEfNS_4arch4Sm80ELb1ELb0ELb1ELb1ELb0ELb1ELb1ELb1EEENS1_21CollectiveEpilogueFwdINS6_IJS8_SA_S9_EEENS6_IJNS7_ILi1EEESI_SI_EEESC_SE_Li256ELb1ELb1ELb1ELb0EEENS1_36VarlenDynamicPersistentTileSchedulerILi128ELi48ELi256ELi256ELb1ELb1ELb0ELb1ELb1ELb1EEEEEEEEEvNT_6ParamsE,"a",@progbits
	.sectionflags	@""
	.align	4
.nv.constant0._ZN7cutlass13device_kernelIN5flash19enable_sm80_to_sm89INS1_16FlashAttnFwdSm80INS1_25CollectiveMainloopFwdSm80ILi8ELi1ELb0EN4cute5tupleIJNS5_1CILi128EEENS7_ILi48EEENS7_ILi256EEEEEELi256ENS_10bfloat16_tEfNS_4arch4Sm80ELb1ELb0ELb1ELb1ELb0ELb1ELb1ELb1EEENS1_21CollectiveEpilogueFwdINS6_IJS8_SA_S9_EEENS6_IJNS7_ILi1EEESI_SI_EEESC_SE_Li256ELb1ELb1ELb1ELb0EEENS1_36VarlenDynamicPersistentTileSchedulerILi128ELi48ELi256ELi256ELb1ELb1ELb0ELb1ELb1ELb1EEEEEEEEEvNT_6ParamsE:
	.zero		1976


//--------------------- .nv.constant0._ZN7cutlass13device_kernelIN5flash19enable_sm80_to_sm89INS1_16FlashAttnFwdSm80INS1_25CollectiveMainloopFwdSm80ILi8ELi1ELb1EN4cute5tupleIJNS5_1CILi128EEENS7_ILi64EEENS7_ILi256EEEEEELi256ENS_10bfloat16_tEfNS_4arch4Sm80ELb0ELb0ELb0ELb0ELb0ELb0ELb1ELb1EEENS1_21CollectiveEpilogueFwdINS6_IJS8_SA_S9_EEENS6_IJNS7_ILi1EEESI_SI_EEESC_SE_Li256ELb0ELb1ELb1ELb0EEENS1_19SingleTileSchedulerILb0ELb1ELb1ELi128EEEEEEEEEvNT_6ParamsE --------------------------
	.section	.nv.constant0._ZN7cutlass13device_kernelIN5flash19enable_sm80_to_sm89INS1_16FlashAttnFwdSm80INS1_25CollectiveMainloopFwdSm80ILi8ELi1ELb1EN4cute5tupleIJNS5_1CILi128EEENS7_ILi64EEENS7_ILi256EEEEEELi256ENS_10bfloat16_tEfNS_4arch4Sm80ELb0ELb0ELb0ELb0ELb0ELb0ELb1ELb1EEENS1_21CollectiveEpilogueFwdINS6_IJS8_SA_S9_EEENS6_IJNS7_ILi1EEESI_SI_EEESC_SE_Li256ELb0ELb1ELb1ELb0EEENS1_19SingleTileSchedulerILb0ELb1ELb1ELi128EEEEEEEEEvNT_6ParamsE,"a",@progbits
	.sectionflags	@""
	.align	4
.nv.constant0._ZN7cutlass13device_kernelIN5flash19enable_sm80_to_sm89INS1_16FlashAttnFwdSm80INS1_25CollectiveMainloopFwdSm80ILi8ELi1ELb1EN4cute5tupleIJNS5_1CILi128EEENS7_ILi64EEENS7_ILi256EEEEEELi256ENS_10bfloat16_tEfNS_4arch4Sm80ELb0ELb0ELb0ELb0ELb0ELb0ELb1ELb1EEENS1_21CollectiveEpilogueFwdINS6_IJS8_SA_S9_EEENS6_IJNS7_ILi1EEESI_SI_EEESC_SE_Li256ELb0ELb1ELb1ELb0EEENS1_19SingleTileSchedulerILb0ELb1ELb1ELi128EEEEEEEEEvNT_6ParamsE:
	.zero		1944


//--------------------- .nv.constant0._ZN7cutlass13device_kernelIN5flash19enable_sm80_to_sm89INS1_16FlashAttnFwdSm80INS1_25CollectiveMainloopFwdSm80ILi8ELi1ELb1EN4cute5tupleIJNS5_1CILi128EEENS7_ILi48EEENS7_ILi256EEEEEELi256ENS_10bfloat16_tEfNS_4arch4Sm80ELb0ELb0ELb0ELb1ELb0ELb0ELb1ELb1EEENS1_21CollectiveEpilogueFwdINS6_IJS8_SA_S9_EEENS6_IJNS7_ILi1EEESI_SI_EEESC_SE_Li256ELb1ELb1ELb1ELb0EEENS1_36VarlenDynamicPersistentTileSchedulerILi128ELi48ELi256ELi256ELb1ELb1ELb0ELb0ELb1ELb1EEEEEEEEEvNT_6ParamsE --------------------------
	.section	.nv.constant0._ZN7cutlass13device_kernelIN5flash19enable_sm80_to_sm89INS1_16FlashAttnFwdSm80INS1_25CollectiveMainloopFwdSm80ILi8ELi1ELb1EN4cute5tupleIJNS5_1CILi128EEENS7_ILi48EEENS7_ILi256EEEEEELi256ENS_10bfloat16_tEfNS_4arch4Sm80ELb0ELb0ELb0ELb1ELb0ELb0ELb1ELb1EEENS1_21CollectiveEpilogueFwdINS6_IJS8_SA_S9_EEENS6_IJNS7_ILi1EEESI_SI_EEESC_SE_Li256ELb1ELb1ELb1ELb0EEENS1_36VarlenDynamicPersistentTileSchedulerILi128ELi48ELi256ELi256ELb1ELb1ELb0ELb0ELb1ELb1EEEEEEEEEvNT_6ParamsE,"a",@progbits
	.sectionflags	@""
	.align	4
.nv.constant0._ZN7cutlass13device_kernelIN5flash19enable_sm80_to_sm89INS1_16FlashAttnFwdSm80INS1_25CollectiveMainloopFwdSm80ILi8ELi1ELb1EN4cute5tupleIJNS5_1CILi128EEENS7_ILi48EEENS7_ILi256EEEEEELi256ENS_10bfloat16_tEfNS_4arch4Sm80ELb0ELb0ELb0ELb1ELb0ELb0ELb1ELb1EEENS1_21CollectiveEpilogueFwdINS6_IJS8_SA_S9_EEENS6_IJNS7_ILi1EEESI_SI_EEESC_SE_Li256ELb1ELb1ELb1ELb0EEENS1_36VarlenDynamicPersistentTileSchedulerILi128ELi48ELi256ELi256ELb1ELb1ELb0ELb0ELb1ELb1EEEEEEEEEvNT_6ParamsE:
	.zero		1976


//--------------------- .nv.constant0._ZN7cutlass13device_kernelIN5flash19enable_sm80_to_sm89INS1_16FlashAttnFwdSm80INS1_25CollectiveMainloopFwdSm80ILi8ELi1ELb0EN4cute5tupleIJNS5_1CILi128EEENS7_ILi32EEENS7_ILi256EEEEEELi256ENS_10bfloat16_tEfNS_4arch4Sm80ELb0ELb0ELb0ELb1ELb0ELb1ELb1ELb1EEENS1_21CollectiveEpilogueFwdINS6_IJS8_SA_S9_EEENS6_IJNS7_ILi1EEESI_SI_EEESC_SE_Li256ELb1ELb1ELb1ELb0EEENS1_36VarlenDynamicPersistentTileSchedulerILi128ELi32ELi256ELi256ELb1ELb1ELb0ELb0ELb1ELb1EEEEEEEEEvNT_6ParamsE --------------------------
	.section	.nv.constant0._ZN7cutlass13device_kernelIN5flash19enable_sm80_to_sm89INS1_16FlashAttnFwdSm80INS1_25CollectiveMainloopFwdSm80ILi8ELi1ELb0EN4cute5tupleIJNS5_1CILi128EEENS7_ILi32EEENS7_ILi256EEEEEELi256ENS_10bfloat16_tEfNS_4arch4Sm80ELb0ELb0ELb0ELb1ELb0ELb1ELb1ELb1EEENS1_21CollectiveEpilogueFwdINS6_IJS8_SA_S9_EEENS6_IJNS7_ILi1EEESI_SI_EEESC_SE_Li256ELb1ELb1ELb1ELb0EEENS1_36VarlenDynamicPersistentTileSchedulerILi128ELi32ELi256ELi256ELb1ELb1ELb0ELb0ELb1ELb1EEEEEEEEEvNT_6ParamsE,"a",@progbits
	.sectionflags	@""
	.align	4
.nv.constant0._ZN7cutlass13device_kernelIN5flash19enable_sm80_to_sm89INS1_16FlashAttnFwdSm80INS1_25CollectiveMainloopFwdSm80ILi8ELi1ELb0EN4cute5tupleIJNS5_1CILi128EEENS7_ILi32EEENS7_ILi256EEEEEELi256ENS_10bfloat16_tEfNS_4arch4Sm80ELb0ELb0ELb0ELb1ELb0ELb1ELb1ELb1EEENS1_21CollectiveEpilogueFwdINS6_IJS8_SA_S9_EEENS6_IJNS7_ILi1EEESI_SI_EEESC_SE_Li256ELb1ELb1ELb1ELb0EEENS1_36VarlenDynamicPersistentTileSchedulerILi128ELi32ELi256ELi256ELb1ELb1ELb0ELb0ELb1ELb1EEEEEEEEEvNT_6ParamsE:
	.zero		1976


//--------------------- .nv.constant0._ZN7cutlass13device_kernelIN5flash19enable_sm80_to_sm89INS1_16FlashAttnFwdSm80INS1_25CollectiveMainloopFwdSm80ILi8ELi1ELb1EN4cute5tupleIJNS5_1CILi128EEENS7_ILi48EEENS7_ILi256EEEEEELi256ENS_10bfloat16_tEfNS_4arch4Sm80ELb0ELb1ELb0ELb0ELb0ELb0ELb1ELb1EEENS1_21CollectiveEpilogueFwdINS6_IJS8_SA_S9_EEENS6_IJNS7_ILi1EEESI_SI_EEESC_SE_Li256ELb0ELb1ELb1ELb0EEENS1_19SingleTileSchedulerILb0ELb1ELb1ELi128EEEEEEEEEvNT_6ParamsE --------------------------
	.section	.nv.constant0._ZN7cutlass13device_kernelIN5flash19enable_sm80_to_sm89INS1_16FlashAttnFwdSm80INS1_25CollectiveMainloopFwdSm80ILi8ELi1ELb1EN4cute5tupleIJNS5_1CILi128EEENS7_ILi48EEENS7_ILi256EEEEEELi256ENS_10bfloat16_tEfNS_4arch4Sm80ELb0ELb1ELb0ELb0ELb0ELb0ELb1ELb1EEENS1_21CollectiveEpilogueFwdINS6_IJS8_SA_S9_EEENS6_IJNS7_ILi1EEESI_SI_EEESC_SE_Li256ELb0ELb1ELb1ELb0EEENS1_19SingleTileSchedulerILb0ELb1ELb1ELi128EEEEEEEEEvNT_6ParamsE,"a",@progbits
	.sectionflags	@""
	.align	4
.nv.constant0._ZN7cutlass13device_kernelIN5flash19enable_sm80_to_sm89INS1_16FlashAttnFwdSm80INS1_25CollectiveMainloopFwdSm80ILi8ELi1ELb1EN4cute5tupleIJNS5_1CILi128EEENS7_ILi48EEENS7_ILi256EEEEEELi256ENS_10bfloat16_tEfNS_4arch4Sm80ELb0ELb1ELb0ELb0ELb0ELb0ELb1ELb1EEENS1_21CollectiveEpilogueFwdINS6_IJS8_SA_S9_EEENS6_IJNS7_ILi1EEESI_SI_EEESC_SE_Li256ELb0ELb1ELb1ELb0EEENS1_19SingleTileSchedulerILb0ELb1ELb1ELi128EEEEEEEEEvNT_6ParamsE:
	.zero		1944


//--------------------- .nv.constant0._ZN7cutlass13device_kernelIN5flash19enable_sm80_to_sm89INS1_16FlashAttnFwdSm80INS1_25CollectiveMainloopFwdSm80ILi8ELi1ELb1EN4cute5tupleIJNS5_1CILi128EEENS7_ILi48EEENS7_ILi256EEEEEELi256ENS_10bfloat16_tEfNS_4arch4Sm80ELb0ELb1ELb0ELb1ELb0ELb0ELb1ELb1EEENS1_21CollectiveEpilogueFwdINS6_IJS8_SA_S9_EEENS6_IJNS7_ILi1EEESI_SI_EEESC_SE_Li256ELb1ELb1ELb1ELb0EEENS1_36VarlenDynamicPersistentTileSchedulerILi128ELi48ELi256ELi256ELb1ELb1ELb0ELb1ELb0ELb1EEEEEEEEEvNT_6ParamsE --------------------------
	.section	.nv.constant0._ZN7cutlass13device_kernelIN5flash19enable_sm80_to_sm89INS1_16FlashAttnFwdSm80INS1_25CollectiveMainloopFwdSm80ILi8ELi1ELb1EN4cute5tupleIJNS5_1CILi128EEENS7_ILi48EEENS7_ILi256EEEEEELi256ENS_10bfloat16_tEfNS_4arch4Sm80ELb0ELb1ELb0ELb1ELb0ELb0ELb1ELb1EEENS1_21CollectiveEpilogueFwdINS6_IJS8_SA_S9_EEENS6_IJNS7_ILi1EEESI_SI_EEESC_SE_Li256ELb1ELb1ELb1ELb0EEENS1_36VarlenDynamicPersistentTileSchedulerILi128ELi48ELi256ELi256ELb1ELb1ELb0ELb1ELb0ELb1EEEEEEEEEvNT_6ParamsE,"a",@progbits
	.sectionflags	@""
	.align	4
.nv.constant0._ZN7cutlass13device_kernelIN5flash19enable_sm80_to_sm89INS1_16FlashAttnFwdSm80INS1_25CollectiveMainloopFwdSm80ILi8ELi1ELb1EN4cute5tupleIJNS5_1CILi128EEENS7_ILi48EEENS7_ILi256EEEEEELi256ENS_10bfloat16_tEfNS_4arch4Sm80ELb0ELb1ELb0ELb1ELb0ELb0ELb1ELb1EEENS1_21CollectiveEpilogueFwdINS6_IJS8_SA_S9_EEENS6_IJNS7_ILi1EEESI_SI_EEESC_SE_Li256ELb1ELb1ELb1ELb0EEENS1_36VarlenDynamicPersistentTileSchedulerILi128ELi48ELi256ELi256ELb1ELb1ELb0ELb1ELb0ELb1EEEEEEEEEvNT_6ParamsE:
	.zero		1976


//--------------------- .nv.constant0._ZN7cutlass13device_kernelIN5flash19enable_sm80_to_sm89INS1_16FlashAttnFwdSm80INS1_25CollectiveMainloopFwdSm80ILi8ELi1ELb0EN4cute5tupleIJNS5_1CILi128EEENS7_ILi32EEENS7_ILi256EEEEEELi256ENS_10bfloat16_tEfNS_4arch4Sm80ELb0ELb1ELb0ELb1ELb0ELb1ELb1ELb1EEENS1_21CollectiveEpilogueFwdINS6_IJS8_SA_S9_EEENS6_IJNS7_ILi1EEESI_SI_EEESC_SE_Li256ELb1ELb1ELb1ELb0EEENS1_36VarlenDynamicPersistentTileSchedulerILi128ELi32ELi256ELi256ELb1ELb1ELb0ELb1ELb0ELb1EEEEEEEEEvNT_6ParamsE --------------------------
	.section	.nv.constant0._ZN7cutlass13device_kernelIN5flash19enable_sm80_to_sm89INS1_16FlashAttnFwdSm80INS1_25CollectiveMainloopFwdSm80ILi8ELi1ELb0EN4cute5tupleIJNS5_1CILi128EEENS7_ILi32EEENS7_ILi256EEEEEELi256ENS_10bfloat16_tEfNS_4arch4Sm80ELb0ELb1ELb0ELb1ELb0ELb1ELb1ELb1EEENS1_21CollectiveEpilogueFwdINS6_IJS8_SA_S9_EEENS6_IJNS7_ILi1EEESI_SI_EEESC_SE_Li256ELb1ELb1ELb1ELb0EEENS1_36VarlenDynamicPersistentTileSchedulerILi128ELi32ELi256ELi256ELb1ELb1ELb0ELb1ELb0ELb1EEEEEEEEEvNT_6ParamsE,"a",@progbits
	.sectionflags	@""
	.align	4
.nv.constant0._ZN7cutlass13device_kernelIN5flash19enable_sm80_to_sm89INS1_16FlashAttnFwdSm80INS1_25CollectiveMainloopFwdSm80ILi8ELi1ELb0EN4cute5tupleIJNS5_1CILi128EEENS7_ILi32EEENS7_ILi256EEEEEELi256ENS_10bfloat16_tEfNS_4arch4Sm80ELb0ELb1ELb0ELb1ELb0ELb1ELb1ELb1EEENS1_21CollectiveEpilogueFwdINS6_IJS8_SA_S9_EEENS6_IJNS7_ILi1EEESI_SI_EEESC_SE_Li256ELb1ELb1ELb1ELb0EEENS1_36VarlenDynamicPersistentTileSchedulerILi128ELi32ELi256ELi256ELb1ELb1ELb0ELb1ELb0ELb1EEEEEEEEEvNT_6ParamsE:
	.zero		1976


//--------------------- .nv.constant0._ZN7cutlass13device_kernelIN5flash19enable_sm80_to_sm89INS1_16FlashAttnFwdSm80INS1_25CollectiveMainloopFwdSm80ILi8ELi1ELb1EN4cute5tupleIJNS5_1CILi128EEENS7_ILi64EEENS7_ILi256EEEEEELi256ENS_10bfloat16_tEfNS_4arch4Sm80ELb1ELb0ELb0ELb0ELb0ELb0ELb1ELb1EEENS1_21CollectiveEpilogueFwdINS6_IJS8_SA_S9_EEENS6_IJNS7_ILi1EEESI_SI_EEESC_SE_Li256ELb0ELb1ELb1ELb0EEENS1_30DynamicPersistentTileSchedulerILi256ELi256ELb1ELb1ELb0EEEEEEEEEvNT_6ParamsE --------------------------
	.section	.nv.constant0._ZN7cutlass13device_kernelIN5flash19enable_sm80_to_sm89INS1_16FlashAttnFwdSm80INS1_25CollectiveMainloopFwdSm80ILi8ELi1ELb1EN4cute5tupleIJNS5_1CILi128EEENS7_ILi64EEENS7_ILi256EEEEEELi256ENS_10bfloat16_tEfNS_4arch4Sm80ELb1ELb0ELb0ELb0ELb0ELb0ELb1ELb1EEENS1_21CollectiveEpilogueFwdINS6_IJS8_SA_S9_EEENS6_IJNS7_ILi1EEESI_SI_EEESC_SE_Li256ELb0ELb1ELb1ELb0EEENS1_30DynamicPersistentTileSchedulerILi256ELi256ELb1ELb1ELb0EEEEEEEEEvNT_6ParamsE,"a",@progbits
	.sectionflags	@""
	.align	4
.nv.constant0._ZN7cutlass13device_kernelIN5flash19enable_sm80_to_sm89INS1_16FlashAttnFwdSm80INS1_25CollectiveMainloopFwdSm80ILi8ELi1ELb1EN4cute5tupleIJNS5_1CILi128EEENS7_ILi64EEENS7_ILi256EEEEEELi256ENS_10bfloat16_tEfNS_4arch4Sm80ELb1ELb0ELb0ELb0ELb0ELb0ELb1ELb1EEENS1_21CollectiveEpilogueFwdINS6_IJS8_SA_S9_EEENS6_IJNS7_ILi1EEESI_SI_EEESC_SE_Li256ELb0ELb1ELb1ELb0EEENS1_30DynamicPersistentTileSchedulerILi256ELi256ELb1ELb1ELb0EEEEEEEEEvNT_6ParamsE:
	.zero		1960


//--------------------- .nv.constant0._ZN7cutlass13device_kernelIN5flash19enable_sm80_to_sm89INS1_16FlashAttnFwdSm80INS1_25CollectiveMainloopFwdSm80ILi8ELi1ELb1EN4cute5tupleIJNS5_1CILi128EEENS7_ILi48EEENS7_ILi256EEEEEELi256ENS_10bfloat16_tEfNS_4arch4Sm80ELb1ELb0ELb0ELb1ELb0ELb0ELb1ELb1EEENS1_21CollectiveEpilogueFwdINS6_IJS8_SA_S9_EEENS6_IJNS7_ILi1EEESI_SI_EEESC_SE_Li256ELb1ELb1ELb1ELb0EEENS1_36VarlenDynamicPersistentTileSchedulerILi128ELi48ELi256ELi256ELb1ELb1ELb0ELb1ELb1ELb1EEEEEEEEEvNT_6ParamsE --------------------------
	.section	.nv.constant0._ZN7cutlass13device_kernelIN5flash19enable_sm80_to_sm89INS1_16FlashAttnFwdSm80INS1_25CollectiveMainloopFwdSm80ILi8ELi1ELb1EN4cute5tupleIJNS5_1CILi128EEENS7_ILi48EEENS7_ILi256EEEEEELi256ENS_10bfloat16_tEfNS_4arch4Sm80ELb1ELb0ELb0ELb1ELb0ELb0ELb1ELb1EEENS1_21CollectiveEpilogueFwdINS6_IJS8_SA_S9_EEENS6_IJNS7_ILi1EEESI_SI_EEESC_SE_Li256ELb1ELb1ELb1ELb0EEENS1_36VarlenDynamicPersistentTileSchedulerILi128ELi48ELi256ELi256ELb1ELb1ELb0ELb1ELb1ELb1EEEEEEEEEvNT_6ParamsE,"a",@progbits
	.sectionflags	@""
	.align	4
.nv.constant0._ZN7cutlass13device_kernelIN5flash19enable_sm80_to_sm89INS1_16FlashAttnFwdSm80INS1_25CollectiveMainloopFwdSm80ILi8ELi1ELb1EN4cute5tupleIJNS5_1CILi128EEENS7_ILi48EEENS7_ILi256EEEEEELi256ENS_10bfloat16_tEfNS_4arch4Sm80ELb1ELb0ELb0ELb1ELb0ELb0ELb1ELb1EEENS1_21CollectiveEpilogueFwdINS6_IJS8_SA_S9_EEENS6_IJNS7_ILi1EEESI_SI_EEESC_SE_Li256ELb1ELb1ELb1ELb0EEENS1_36VarlenDynamicPersistentTileSchedulerILi128ELi48ELi256ELi256ELb1ELb1ELb0ELb1ELb1ELb1EEEEEEEEEvNT_6ParamsE:
	.zero		1976


//--------------------- .nv.constant0._ZN7cutlass13device_kernelIN5flash19enable_sm80_to_sm89INS1_16FlashAttnFwdSm80INS1_25CollectiveMainloopFwdSm80ILi8ELi1ELb0EN4cute5tupleIJNS5_1CILi128EEENS7_ILi32EEENS7_ILi256EEEEEELi256ENS_10bfloat16_tEfNS_4arch4Sm80ELb1ELb0ELb0ELb1ELb0ELb1ELb1ELb1EEENS1_21CollectiveEpilogueFwdINS6_IJS8_SA_S9_EEENS6_IJNS7_ILi1EEESI_SI_EEESC_SE_Li256ELb1ELb1ELb1ELb0EEENS1_36VarlenDynamicPersistentTileSchedulerILi128ELi32ELi256ELi256ELb1ELb1ELb0ELb1ELb1ELb1EEEEEEEEEvNT_6ParamsE --------------------------
	.section	.nv.constant0._ZN7cutlass13device_kernelIN5flash19enable_sm80_to_sm89INS1_16FlashAttnFwdSm80INS1_25CollectiveMainloopFwdSm80ILi8ELi1ELb0EN4cute5tupleIJNS5_1CILi128EEENS7_ILi32EEENS7_ILi256EEEEEELi256ENS_10bfloat16_tEfNS_4arch4Sm80ELb1ELb0ELb0ELb1ELb0ELb1ELb1ELb1EEENS1_21CollectiveEpilogueFwdINS6_IJS8_SA_S9_EEENS6_IJNS7_ILi1EEESI_SI_EEESC_SE_Li256ELb1ELb1ELb1ELb0EEENS1_36VarlenDynamicPersistentTileSchedulerILi128ELi32ELi256ELi256ELb1ELb1ELb0ELb1ELb1ELb1EEEEEEEEEvNT_6ParamsE,"a",@progbits
	.sectionflags	@""
	.align	4
.nv.constant0._ZN7cutlass13device_kernelIN5flash19enable_sm80_to_sm89INS1_16FlashAttnFwdSm80INS1_25CollectiveMainloopFwdSm80ILi8ELi1ELb0EN4cute5tupleIJNS5_1CILi128EEENS7_ILi32EEENS7_ILi256EEEEEELi256ENS_10bfloat16_tEfNS_4arch4Sm80ELb1ELb0ELb0ELb1ELb0ELb1ELb1ELb1EEENS1_21CollectiveEpilogueFwdINS6_IJS8_SA_S9_EEENS6_IJNS7_ILi1EEESI_SI_EEESC_SE_Li256ELb1ELb1ELb1ELb0EEENS1_36VarlenDynamicPersistentTileSchedulerILi128ELi32ELi256ELi256ELb1ELb1ELb0ELb1ELb1ELb1EEEEEEEEEvNT_6ParamsE:
	.zero		1976


//--------------------- .nv.constant0._ZN7cutlass13device_kernelIN5flash19enable_sm80_to_sm89INS1_16FlashAttnFwdSm80INS1_25CollectiveMainloopFwdSm80ILi8ELi1ELb0EN4cute5tupleIJNS5_1CILi128EEENS7_ILi96EEENS7_ILi256EEEEEELi256ENS_10bfloat16_tEfNS_4arch4Sm80ELb0ELb0ELb0ELb0ELb0ELb0ELb1ELb1EEENS1_21CollectiveEpilogueFwdINS6_IJS8_SA_S9_EEENS6_IJNS7_ILi1EEESI_SI_EEESC_SE_Li256ELb0ELb1ELb1ELb0EEENS1_19SingleTileSchedulerILb0ELb1ELb1ELi128EEEEEEEEEvNT_6ParamsE --------------------------
	.section	.nv.constant0._ZN7cutlass13device_kernelIN5flash19enable_sm80_to_sm89INS1_16FlashAttnFwdSm80INS1_25CollectiveMainloopFwdSm80ILi8ELi1ELb0EN4cute5tupleIJNS5_1CILi128EEENS7_ILi96EEENS7_ILi256EEEEEELi256ENS_10bfloat16_tEfNS_4arch4Sm80ELb0ELb0ELb0ELb0ELb0ELb0ELb1ELb1EEENS1_21CollectiveEpilogueFwdINS6_IJS8_SA_S9_EEENS6_IJNS7_ILi1EEESI_SI_EEESC_SE_Li256ELb0ELb1ELb1ELb0EEENS1_19SingleTileSchedulerILb0ELb1ELb1ELi128EEEEEEEEEvNT_6ParamsE,"a",@progbits
	.sectionflags	@""
	.align	4
.nv.constant0._ZN7cutlass13device_kernelIN5flash19enable_sm80_to_sm89INS1_16FlashAttnFwdSm80INS1_25CollectiveMainloopFwdSm80ILi8ELi1ELb0EN4cute5tupleIJNS5_1CILi128EEENS7_ILi96EEENS7_ILi256EEEEEELi256ENS_10bfloat16_tEfNS_4arch4Sm80ELb0ELb0ELb0ELb0ELb0ELb0ELb1ELb1EEENS1_21CollectiveEpilogueFwdINS6_IJS8_SA_S9_EEENS6_IJNS7_ILi1EEESI_SI_EEESC_SE_Li256ELb0ELb1ELb1ELb0EEENS1_19SingleTileSchedulerILb0ELb1ELb1ELi128EEEEEEEEEvNT_6ParamsE:
	.zero		1944


//--------------------- .nv.constant0._ZN7cutlass13device_kernelIN5flash19enable_sm80_to_sm89INS1_16FlashAttnFwdSm80INS1_25CollectiveMainloopFwdSm80ILi8ELi1ELb0EN4cute5tupleIJNS5_1CILi128EEENS7_ILi64EEENS7_ILi256EEEEEELi256ENS_10bfloat16_tEfNS_4arch4Sm80ELb0ELb0ELb0ELb1ELb0ELb0ELb1ELb1EEENS1_21CollectiveEpilogueFwdINS6_IJS8_SA_S9_EEENS6_IJNS7_ILi1EEESI_SI_EEESC_SE_Li256ELb1ELb1ELb1ELb0EEENS1_36VarlenDynamicPersistentTileSchedulerILi128ELi64ELi256ELi256ELb1ELb1ELb0ELb0ELb1ELb1EEEEEEEEEvNT_6ParamsE --------------------------
	.section	.nv.constant0._ZN7cutlass13device_kernelIN5flash19enable_sm80_to_sm89INS1_16FlashAttnFwdSm80INS1_25CollectiveMainloopFwdSm80ILi8ELi1ELb0EN4cute5tupleIJNS5_1CILi128EEENS7_ILi64EEENS7_ILi256EEEEEELi256ENS_10bfloat16_tEfNS_4arch4Sm80ELb0ELb0ELb0ELb1ELb0ELb0ELb1ELb1EEENS1_21CollectiveEpilogueFwdINS6_IJS8_SA_S9_EEENS6_IJNS7_ILi1EEESI_SI_EEESC_SE_Li256ELb1ELb1ELb1ELb0EEENS1_36VarlenDynamicPersistentTileSchedulerILi128ELi64ELi256ELi256ELb1ELb1ELb0ELb0ELb1ELb1EEEEEEEEEvNT_6ParamsE,"a",@progbits
	.sectionflags	@""
	.align	4
.nv.constant0._ZN7cutlass13device_kernelIN5flash19enable_sm80_to_sm89INS1_16FlashAttnFwdSm80INS1_25CollectiveMainloopFwdSm80ILi8ELi1ELb0EN4cute5tupleIJNS5_1CILi128EEENS7_ILi64EEENS7_ILi256EEEEEELi256ENS_10bfloat16_tEfNS_4arch4Sm80ELb0ELb0ELb0ELb1ELb0ELb0ELb1ELb1EEENS1_21CollectiveEpilogueFwdINS6_IJS8_SA_S9_EEENS6_IJNS7_ILi1EEESI_SI_EEESC_SE_Li256ELb1ELb1ELb1ELb0EEENS1_36VarlenDynamicPersistentTileSchedulerILi128ELi64ELi256ELi256ELb1ELb1ELb0ELb0ELb1ELb1EEEEEEEEEvNT_6ParamsE:
	.zero		1976


//--------------------- .nv.constant0._ZN7cutlass13device_kernelIN5flash19enable_sm80_to_sm89INS1_16FlashAttnFwdSm80INS1_25CollectiveMainloopFwdSm80ILi8ELi1ELb0EN4cute5tupleIJNS5_1CILi128EEENS7_ILi48EEENS7_ILi256EEEEEELi256ENS_10bfloat16_tEfNS_4arch4Sm80ELb0ELb0ELb0ELb1ELb0ELb1ELb1ELb1EEENS1_21CollectiveEpilogueFwdINS6_IJS8_SA_S9_EEENS6_IJNS7_ILi1EEESI_SI_EEESC_SE_Li256ELb1ELb1ELb1ELb0EEENS1_36VarlenDynamicPersistentTileSchedulerILi128ELi48ELi256ELi256ELb1ELb1ELb0ELb0ELb1ELb1EEEEEEEEEvNT_6ParamsE --------------------------
	.section	.nv.constant0._ZN7cutlass13device_kernelIN5flash19enable_sm80_to_sm89INS1_16FlashAttnFwdSm80INS1_25CollectiveMainloopFwdSm80ILi8ELi1ELb0EN4cute5tupleIJNS5_1CILi128EEENS7_ILi48EEENS7_ILi256EEEEEELi256ENS_10bfloat16_tEfNS_4arch4Sm80ELb0ELb0ELb0ELb1ELb0ELb1ELb1ELb1EEENS1_21CollectiveEpilogueFwdINS6_IJS8_SA_S9_EEENS6_IJNS7_ILi1EEESI_SI_EEESC_SE_Li256ELb1ELb1ELb1ELb0EEENS1_36VarlenDynamicPersistentTileSchedulerILi128ELi48ELi256ELi256ELb1ELb1ELb0ELb0ELb1ELb1EEEEEEEEEvNT_6ParamsE,"a",@progbits
	.sectionflags	@""
	.align	4
.nv.constant0._ZN7cutlass13device_kernelIN5flash19enable_sm80_to_sm89INS1_16FlashAttnFwdSm80INS1_25CollectiveMainloopFwdSm80ILi8ELi1ELb0EN4cute5tupleIJNS5_1CILi128EEENS7_ILi48EEENS7_ILi256EEEEEELi256ENS_10bfloat16_tEfNS_4arch4Sm80ELb0ELb0ELb0ELb1ELb0ELb1ELb1ELb1EEENS1_21CollectiveEpilogueFwdINS6_IJS8_SA_S9_EEENS6_IJNS7_ILi1EEESI_SI_EEESC_SE_Li256ELb1ELb1ELb1ELb0EEENS1_36VarlenDynamicPersistentTileSchedulerILi128ELi48ELi256ELi256ELb1ELb1ELb0ELb0ELb1ELb1EEEEEEEEEvNT_6ParamsE:
	.zero		1976


//--------------------- .nv.constant0._ZN7cutlass13device_kernelIN5flash19enable_sm80_to_sm89INS1_16FlashAttnFwdSm80INS1_25CollectiveMainloopFwdSm80ILi8ELi1ELb0EN4cute5tupleIJNS5_1CILi128EEENS7_ILi64EEENS7_ILi256EEEEEELi256ENS_10bfloat16_tEfNS_4arch4Sm80ELb0ELb1ELb0ELb0ELb0ELb0ELb1ELb1EEENS1_21CollectiveEpilogueFwdINS6_IJS8_SA_S9_EEENS6_IJNS7_ILi1EEESI_SI_EEESC_SE_Li256ELb0ELb1ELb1ELb0EEENS1_19SingleTileSchedulerILb0ELb1ELb1ELi128EEEEEEEEEvNT_6ParamsE --------------------------
	.section	.nv.constant0._ZN7cutlass13device_kernelIN5flash19enable_sm80_to_sm89INS1_16FlashAttnFwdSm80INS1_25CollectiveMainloopFwdSm80ILi8ELi1ELb0EN4cute5tupleIJNS5_1CILi128EEENS7_ILi64EEENS7_ILi256EEEEEELi256ENS_10bfloat16_tEfNS_4arch4Sm80ELb0ELb1ELb0ELb0ELb0ELb0ELb1ELb1EEENS1_21CollectiveEpilogueFwdINS6_IJS8_SA_S9_EEENS6_IJNS7_ILi1EEESI_SI_EEESC_SE_Li256ELb0ELb1ELb1ELb0EEENS1_19SingleTileSchedulerILb0ELb1ELb1ELi128EEEEEEEEEvNT_6ParamsE,"a",@progbits
	.sectionflags	@""
	.align	4
.nv.constant0._ZN7cutlass13device_kernelIN5flash19enable_sm80_to_sm89INS1_16FlashAttnFwdSm80INS1_25CollectiveMainloopFwdSm80ILi8ELi1ELb0EN4cute5tupleIJNS5_1CILi128EEENS7_ILi64EEENS7_ILi256EEEEEELi256ENS_10bfloat16_tEfNS_4arch4Sm80ELb0ELb1ELb0ELb0ELb0ELb0ELb1ELb1EEENS1_21CollectiveEpilogueFwdINS6_IJS8_SA_S9_EEENS6_IJNS7_ILi1EEESI_SI_EEESC_SE_Li256ELb0ELb1ELb1ELb0EEENS1_19SingleTileSchedulerILb0ELb1ELb1ELi128EEEEEEEEEvNT_6ParamsE:
	.zero		1944


//--------------------- .nv.constant0._ZN7cutlass13device_kernelIN5flash19enable_sm80_to_sm89INS1_16FlashAttnFwdSm80INS1_25CollectiveMainloopFwdSm80ILi8ELi1ELb0EN4cute5tupleIJNS5_1CILi128EEENS7_ILi64EEENS7_ILi256EEEEEELi256ENS_10bfloat16_tEfNS_4arch4Sm80ELb0ELb1ELb0ELb1ELb0ELb0ELb1ELb1EEENS1_21CollectiveEpilogueFwdINS6_IJS8_SA_S9_EEENS6_IJNS7_ILi1EEESI_SI_EEESC_SE_Li256ELb1ELb1ELb1ELb0EEENS1_36VarlenDynamicPersistentTileSchedulerILi128ELi64ELi256ELi256ELb1ELb1ELb0ELb1ELb0ELb1EEEEEEEEEvNT_6ParamsE --------------------------
	.section	.nv.constant0._ZN7cutlass13device_kernelIN5flash19enable_sm80_to_sm89INS1_16FlashAttnFwdSm80INS1_25CollectiveMainloopFwdSm80ILi8ELi1ELb0EN4cute5tupleIJNS5_1CILi128EEENS7_ILi64EEENS7_ILi256EEEEEELi256ENS_10bfloat16_tEfNS_4arch4Sm80ELb0ELb1ELb0ELb1ELb0ELb0ELb1ELb1EEENS1_21CollectiveEpilogueFwdINS6_IJS8_SA_S9_EEENS6_IJNS7_ILi1EEESI_SI_EEESC_SE_Li256ELb1ELb1ELb1ELb0EEENS1_36VarlenDynamicPersistentTileSchedulerILi128ELi64ELi256ELi256ELb1ELb1ELb0ELb1ELb0ELb1EEEEEEEEEvNT_6ParamsE,"a",@progbits
	.sectionflags	@""
	.align	4
.nv.constant0._ZN7cutlass13device_kernelIN5flash19enable_sm80_to_sm89INS1_16FlashAttnFwdSm80INS1_25CollectiveMainloopFwdSm80ILi8ELi1ELb0EN4cute5tupleIJNS5_1CILi128EEENS7_ILi64EEENS7_ILi256EEEEEELi256ENS_10bfloat16_tEfNS_4arch4Sm80ELb0ELb1ELb0ELb1ELb0ELb0ELb1ELb1EEENS1_21CollectiveEpilogueFwdINS6_IJS8_SA_S9_EEENS6_IJNS7_ILi1EEESI_SI_EEESC_SE_Li256ELb1ELb1ELb1ELb0EEENS1_36VarlenDynamicPersistentTileSchedulerILi128ELi64ELi256ELi256ELb1ELb1ELb0ELb1ELb0ELb1EEEEEEEEEvNT_6ParamsE:
	.zero		1976


//--------------------- .nv.constant0._ZN7cutlass13device_kernelIN5flash19enable_sm80_to_sm89INS1_16FlashAttnFwdSm80INS1_25CollectiveMainloopFwdSm80ILi8ELi1ELb0EN4cute5tupleIJNS5_1CILi128EEENS7_ILi48EEENS7_ILi256EEEEEELi256ENS_10bfloat16_tEfNS_4arch4Sm80ELb0ELb1ELb0ELb1ELb0ELb1ELb1ELb1EEENS1_21CollectiveEpilogueFwdINS6_IJS8_SA_S9_EEENS6_IJNS7_ILi1EEESI_SI_EEESC_SE_Li256ELb1ELb1ELb1ELb0EEENS1_36VarlenDynamicPersistentTileSchedulerILi128ELi48ELi256ELi256ELb1ELb1ELb0ELb1ELb0ELb1EEEEEEEEEvNT_6ParamsE --------------------------
	.section	.nv.constant0._ZN7cutlass13device_kernelIN5flash19enable_sm80_to_sm89INS1_16FlashAttnFwdSm80INS1_25CollectiveMainloopFwdSm80ILi8ELi1ELb0EN4cute5tupleIJNS5_1CILi128EEENS7_ILi48EEENS7_ILi256EEEEEELi256ENS_10bfloat16_tEfNS_4arch4Sm80ELb0ELb1ELb0ELb1ELb0ELb1ELb1ELb1EEENS1_21CollectiveEpilogueFwdINS6_IJS8_SA_S9_EEENS6_IJNS7_ILi1EEESI_SI_EEESC_SE_Li256ELb1ELb1ELb1ELb0EEENS1_36VarlenDynamicPersistentTileSchedulerILi128ELi48ELi256ELi256ELb1ELb1ELb0ELb1ELb0ELb1EEEEEEEEEvNT_6ParamsE,"a",@progbits
	.sectionflags	@""
	.align	4
.nv.constant0._ZN7cutlass13device_kernelIN5flash19enable_sm80_to_sm89INS1_16FlashAttnFwdSm80INS1_25CollectiveMainloopFwdSm80ILi8ELi1ELb0EN4cute5tupleIJNS5_1CILi128EEENS7_ILi48EEENS7_ILi256EEEEEELi256ENS_10bfloat16_tEfNS_4arch4Sm80ELb0ELb1ELb0ELb1ELb0ELb1ELb1ELb1EEENS1_21CollectiveEpilogueFwdINS6_IJS8_SA_S9_EEENS6_IJNS7_ILi1EEESI_SI_EEESC_SE_Li256ELb1ELb1ELb1ELb0EEENS1_36VarlenDynamicPersistentTileSchedulerILi128ELi48ELi256ELi256ELb1ELb1ELb0ELb1ELb0ELb1EEEEEEEEEvNT_6ParamsE:
	.zero		1976


//--------------------- .nv.constant0._ZN7cutlass13device_kernelIN5flash19enable_sm80_to_sm89INS1_16FlashAttnFwdSm80INS1_25CollectiveMainloopFwdSm80ILi8ELi1ELb0EN4cute5tupleIJNS5_1CILi128EEENS7_ILi96EEENS7_ILi256EEEEEELi256ENS_10bfloat16_tEfNS_4arch4Sm80ELb1ELb0ELb0ELb0ELb0ELb0ELb1ELb1EEENS1_21CollectiveEpilogueFwdINS6_IJS8_SA_S9_EEENS6_IJNS7_ILi1EEESI_SI_EEESC_SE_Li256ELb0ELb1ELb1ELb0EEENS1_30DynamicPersistentTileSchedulerILi256ELi256ELb1ELb1ELb0EEEEEEEEEvNT_6ParamsE --------------------------
	.section	.nv.constant0._ZN7cutlass13device_kernelIN5flash19enable_sm80_to_sm89INS1_16FlashAttnFwdSm80INS1_25CollectiveMainloopFwdSm80ILi8ELi1ELb0EN4cute5tupleIJNS5_1CILi128EEENS7_ILi96EEENS7_ILi256EEEEEELi256ENS_10bfloat16_tEfNS_4arch4Sm80ELb1ELb0ELb0ELb0ELb0ELb0ELb1ELb1EEENS1_21CollectiveEpilogueFwdINS6_IJS8_SA_S9_EEENS6_IJNS7_ILi1EEESI_SI_EEESC_SE_Li256ELb0ELb1ELb1ELb0EEENS1_30DynamicPersistentTileSchedulerILi256ELi256ELb1ELb1ELb0EEEEEEEEEvNT_6ParamsE,"a",@progbits
	.sectionflags	@""
	.align	4
.nv.constant0._ZN7cutlass13device_kernelIN5flash19enable_sm80_to_sm89INS1_16FlashAttnFwdSm80INS1_25CollectiveMainloopFwdSm80ILi8ELi1ELb0EN4cute5tupleIJNS5_1CILi128EEENS7_ILi96EEENS7_ILi256EEEEEELi256ENS_10bfloat16_tEfNS_4arch4Sm80ELb1ELb0ELb0ELb0ELb0ELb0ELb1ELb1EEENS1_21CollectiveEpilogueFwdINS6_IJS8_SA_S9_EEENS6_IJNS7_ILi1EEESI_SI_EEESC_SE_Li256ELb0ELb1ELb1ELb0EEENS1_30DynamicPersistentTileSchedulerILi256ELi256ELb1ELb1ELb0EEEEEEEEEvNT_6ParamsE:
	.zero		1960


//--------------------- .nv.constant0._ZN7cutlass13device_kernelIN5flash19enable_sm80_to_sm89INS1_16FlashAttnFwdSm80INS1_25CollectiveMainloopFwdSm80ILi8ELi1ELb0EN4cute5tupleIJNS5_1CILi128EEENS7_ILi64EEENS7_ILi256EEEEEELi256ENS_10bfloat16_tEfNS_4arch4Sm80ELb1ELb0ELb0ELb1ELb0ELb0ELb1ELb1EEENS1_21CollectiveEpilogueFwdINS6_IJS8_SA_S9_EEENS6_IJNS7_ILi1EEESI_SI_EEESC_SE_Li256ELb1ELb1ELb1ELb0EEENS1_36VarlenDynamicPersistentTileSchedulerILi128ELi64ELi256ELi256ELb1ELb1ELb0ELb1ELb1ELb1EEEEEEEEEvNT_6ParamsE --------------------------
	.section	.nv.constant0._ZN7cutlass13device_kernelIN5flash19enable_sm80_to_sm89INS1_16FlashAttnFwdSm80INS1_25CollectiveMainloopFwdSm80ILi8ELi1ELb0EN4cute5tupleIJNS5_1CILi128EEENS7_ILi64EEENS7_ILi256EEEEEELi256ENS_10bfloat16_tEfNS_4arch4Sm80ELb1ELb0ELb0ELb1ELb0ELb0ELb1ELb1EEENS1_21CollectiveEpilogueFwdINS6_IJS8_SA_S9_EEENS6_IJNS7_ILi1EEESI_SI_EEESC_SE_Li256ELb1ELb1ELb1ELb0EEENS1_36VarlenDynamicPersistentTileSchedulerILi128ELi64ELi256ELi256ELb1ELb1ELb0ELb1ELb1ELb1EEEEEEEEEvNT_6ParamsE,"a",@progbits
	.sectionflags	@""
	.align	4
.nv.constant0._ZN7cutlass13device_kernelIN5flash19enable_sm80_to_sm89INS1_16FlashAttnFwdSm80INS1_25CollectiveMainloopFwdSm80ILi8ELi1ELb0EN4cute5tupleIJNS5_1CILi128EEENS7_ILi64EEENS7_ILi256EEEEEELi256ENS_10bfloat16_tEfNS_4arch4Sm80ELb1ELb0ELb0ELb1ELb0ELb0ELb1ELb1EEENS1_21CollectiveEpilogueFwdINS6_IJS8_SA_S9_EEENS6_IJNS7_ILi1EEESI_SI_EEESC_SE_Li256ELb1ELb1ELb1ELb0EEENS1_36VarlenDynamicPersistentTileSchedulerILi128ELi64ELi256ELi256ELb1ELb1ELb0ELb1ELb1ELb1EEEEEEEEEvNT_6ParamsE:
	.zero		1976


//--------------------- .nv.constant0._ZN7cutlass13device_kernelIN5flash19enable_sm80_to_sm89INS1_16FlashAttnFwdSm80INS1_25CollectiveMainloopFwdSm80ILi8ELi1ELb0EN4cute5tupleIJNS5_1CILi128EEENS7_ILi48EEENS7_ILi256EEEEEELi256ENS_10bfloat16_tEfNS_4arch4Sm80ELb1ELb0ELb0ELb1ELb0ELb1ELb1ELb1EEENS1_21CollectiveEpilogueFwdINS6_IJS8_SA_S9_EEENS6_IJNS7_ILi1EEESI_SI_EEESC_SE_Li256ELb1ELb1ELb1ELb0EEENS1_36VarlenDynamicPersistentTileSchedulerILi128ELi48ELi256ELi256ELb1ELb1ELb0ELb1ELb1ELb1EEEEEEEEEvNT_6ParamsE --------------------------
	.section	.nv.constant0._ZN7cutlass13device_kernelIN5flash19enable_sm80_to_sm89INS1_16FlashAttnFwdSm80INS1_25CollectiveMainloopFwdSm80ILi8ELi1ELb0EN4cute5tupleIJNS5_1CILi128EEENS7_ILi48EEENS7_ILi256EEEEEELi256ENS_10bfloat16_tEfNS_4arch4Sm80ELb1ELb0ELb0ELb1ELb0ELb1ELb1ELb1EEENS1_21CollectiveEpilogueFwdINS6_IJS8_SA_S9_EEENS6_IJNS7_ILi1EEESI_SI_EEESC_SE_Li256ELb1ELb1ELb1ELb0EEENS1_36VarlenDynamicPersistentTileSchedulerILi128ELi48ELi256ELi256ELb1ELb1ELb0ELb1ELb1ELb1EEEEEEEEEvNT_6ParamsE,"a",@progbits
	.sectionflags	@""
	.align	4
.nv.constant0._ZN7cutlass13device_kernelIN5flash19enable_sm80_to_sm89INS1_16FlashAttnFwdSm80INS1_25CollectiveMainloopFwdSm80ILi8ELi1ELb0EN4cute5tupleIJNS5_1CILi128EEENS7_ILi48EEENS7_ILi256EEEEEELi256ENS_10bfloat16_tEfNS_4arch4Sm80ELb1ELb0ELb0ELb1ELb0ELb1ELb1ELb1EEENS1_21CollectiveEpilogueFwdINS6_IJS8_SA_S9_EEENS6_IJNS7_ILi1EEESI_SI_EEESC_SE_Li256ELb1ELb1ELb1ELb0EEENS1_36VarlenDynamicPersistentTileSchedulerILi128ELi48ELi256ELi256ELb1ELb1ELb0ELb1ELb1ELb1EEEEEEEEEvNT_6ParamsE:
	.zero		1976


//--------------------- SYMBOLS --------------------------

	.type		.nv.reservedSmem.offset0,@object
	.size		.nv.reservedSmem.offset0,0x4
